	.target	sm_100a

	.elftype	@"ET_EXEC"


//--------------------- .note.nv.tkinfo           --------------------------
	.section	.note.nv.tkinfo,"",@"SHT_NOTE"
	.sectionflags	@"SHF_NOTE_NV_TKINFO"
	.tkinfo
        /*0018*/ 	.word	0x00000002
        /*0030*/ 	.string	""
        /*0030*/ 	.string	"ptxas"
        /*0030*/ 	.string	"Cuda compilation tools, release 13.0, V13.0.88"
        /*0030*/ 	.string	"Build cuda_13.0.r13.0/compiler.36424714_0"
        /*0030*/ 	.string	"-arch sm_100a -m 64 "



//--------------------- .note.nv.cuinfo           --------------------------
	.section	.note.nv.cuinfo,"",@"SHT_NOTE"
	.sectionflags	@"SHF_NOTE_NV_CUINFO"
        /*0018*/ 	.short	0x0002
        /*001a*/ 	.short	0x0064
        /*001c*/ 	.short	0x0082
	.zero		2


//--------------------- .nv.info                  --------------------------
	.section	.nv.info,"",@"SHT_CUDA_INFO"
	.align	4


	//----- nvinfo : EIATTR_REGCOUNT
	.align		4
        /*0000*/ 	.byte	0x04, 0x2f
        /*0002*/ 	.short	(.L_19 - .L_18)
	.align		4
.L_18:
        /*0004*/ 	.word	index@(_ZN7cutlass13device_kernelINS_4gemm6kernel13GemmUniversalIN4cute5tupleIJiiiiEEENS1_10collective13CollectiveMmaINS1_46MainloopSm100TmaUmmaWarpSpecializedBlockScaledILi4ELi2ELi2ENS5_IJNS4_1CILi2EEENSA_ILi1EEESC_EEEEENS5_IJNSA_ILi128EEENSA_ILi64EEENSA_ILi256EEEEEENS5_IJNS_12float_e5m2_tENS_13float_ue8m0_tEEEENS5_IJNS5_IJlSC_lEEENS4_6LayoutINS5_IJNS5_IJNS5_IJNSA_ILi32EEENSA_ILi4EEEEEEiEEESR_NS5_IJSC_iEEEEEENS5_IJNS5_IJNS5_IJNSA_ILi16EEESP_EEEiEEENS5_IJNS5_IJNSA_ILi0EEESC_EEENSA_ILi512EEEEEENS5_IJSX_iEEEEEEEEEEESL_S14_NS4_8TiledMMAINS4_8MMA_AtomIJNS4_21SM100_MMA_MXF8F6F4_SSISJ_SJ_fSK_Li128ELi64ELNS4_4UMMA5MajorE0ELS19_0ELNS18_7ScaleInE0ELS1A_0EEEEEENSN_INS5_IJSC_SC_SC_EEENS5_IJSX_SX_SX_EEEEENS5_IJNS4_10UnderscoreES1G_S1G_EEEEENS5_IJNS4_13SM90_TMA_LOADES1J_EEENS5_IJNS4_14ComposedLayoutINS4_7SwizzleILi3ELi4ELi3EEENS4_18smem_ptr_flag_bitsILi8EEENSN_INS5_IJNSA_ILi8EEESF_EEENS5_IJSF_SC_EEEEEEENSN_INS5_IJNS5_IJNS5_IJSQ_SC_EEENS5_IJSO_SC_EEEEEESC_NS5_IJSP_SB_EEEEEENS5_IJNS5_IJNS5_IJSV_SZ_EEESY_EEESX_NS5_IJSC_SZ_EEEEEEEEEEEvNS4_8identityENS5_IJNS4_23SM90_TMA_LOAD_MULTICASTES27_EEES25_vS26_EENS_8epilogue10collective18CollectiveEpilogueINS2A_23Sm100TmaWarpSpecializedILi3ELi2ELi16ELb1ELb0EEEJNS5_IJSG_SG_SH_EEENS5_IJNSN_ISG_SC_EENSN_INS5_IJSU_SB_EEENS5_IJSC_SO_EEEEEEEENS_10bfloat16_tESM_S2L_SM_NS2A_6fusion15FusionCallbacksIS2E_NS2M_17LinearCombinationIS2L_fS2L_fLNS_15FloatRoundStyleE2EEES2F_S2K_JEEENS4_5SM1004TMEM4LOAD26SM100_TMEM_LOAD_32dp32b16xES1J_NS1L_INS1M_ILi1ELi4ELi3EEENS1O_ILi16EEENSN_INS5_IJS1Q_SU_EEENS5_IJSU_SC_EEEEEEENS4_39AutoVectorizingCopyWithAssumedAlignmentILi128EEENS4_14SM90_TMA_STOREES31_S33_S33_EEEvvEEEEvNT_6ParamsE)
        /*0008*/ 	.word	0x00000075


	//----- nvinfo : EIATTR_FRAME_SIZE
	.align		4
.L_19:
        /*000c*/ 	.byte	0x04, 0x11
        /*000e*/ 	.short	(.L_21 - .L_20)
	.align		4
.L_20:
        /*0010*/ 	.word	index@($__internal_2_$__cuda_sm10x_tcgen05_guardrail_trap_unallocated_columns_being_dealloced)
        /*0014*/ 	.word	0x00000000


	//----- nvinfo : EIATTR_FRAME_SIZE
	.align		4
.L_21:
        /*0018*/ 	.byte	0x04, 0x11
        /*001a*/ 	.short	(.L_23 - .L_22)
	.align		4
.L_22:
        /*001c*/ 	.word	index@($__internal_1_$__cuda_sm10x_tcgen05_guardrail_trap_phase_invalid_during_alloc)
        /*0020*/ 	.word	0x00000000


	//----- nvinfo : EIATTR_FRAME_SIZE
	.align		4
.L_23:
        /*0024*/ 	.byte	0x04, 0x11
        /*0026*/ 	.short	(.L_25 - .L_24)
	.align		4
.L_24:
        /*0028*/ 	.word	index@($__internal_0_$__cuda_sm10x_tcgen05_guardrail_trap_col_being_dealloced_not_returned_by_alloc)
        /*002c*/ 	.word	0x00000000


	//----- nvinfo : EIATTR_FRAME_SIZE
	.align		4
.L_25:
        /*0030*/ 	.byte	0x04, 0x11
        /*0032*/ 	.short	(.L_27 - .L_26)
	.align		4
.L_26:
        /*0034*/ 	.word	index@(_ZN7cutlass13device_kernelINS_4gemm6kernel13GemmUniversalIN4cute5tupleIJiiiiEEENS1_10collective13CollectiveMmaINS1_46MainloopSm100TmaUmmaWarpSpecializedBlockScaledILi4ELi2ELi2ENS5_IJNS4_1CILi2EEENSA_ILi1EEESC_EEEEENS5_IJNSA_ILi128EEENSA_ILi64EEENSA_ILi256EEEEEENS5_IJNS_12float_e5m2_tENS_13float_ue8m0_tEEEENS5_IJNS5_IJlSC_lEEENS4_6LayoutINS5_IJNS5_IJNS5_IJNSA_ILi32EEENSA_ILi4EEEEEEiEEESR_NS5_IJSC_iEEEEEENS5_IJNS5_IJNS5_IJNSA_ILi16EEESP_EEEiEEENS5_IJNS5_IJNSA_ILi0EEESC_EEENSA_ILi512EEEEEENS5_IJSX_iEEEEEEEEEEESL_S14_NS4_8TiledMMAINS4_8MMA_AtomIJNS4_21SM100_MMA_MXF8F6F4_SSISJ_SJ_fSK_Li128ELi64ELNS4_4UMMA5MajorE0ELS19_0ELNS18_7ScaleInE0ELS1A_0EEEEEENSN_INS5_IJSC_SC_SC_EEENS5_IJSX_SX_SX_EEEEENS5_IJNS4_10UnderscoreES1G_S1G_EEEEENS5_IJNS4_13SM90_TMA_LOADES1J_EEENS5_IJNS4_14ComposedLayoutINS4_7SwizzleILi3ELi4ELi3EEENS4_18smem_ptr_flag_bitsILi8EEENSN_INS5_IJNSA_ILi8EEESF_EEENS5_IJSF_SC_EEEEEEENSN_INS5_IJNS5_IJNS5_IJSQ_SC_EEENS5_IJSO_SC_EEEEEESC_NS5_IJSP_SB_EEEEEENS5_IJNS5_IJNS5_IJSV_SZ_EEESY_EEESX_NS5_IJSC_SZ_EEEEEEEEEEEvNS4_8identityENS5_IJNS4_23SM90_TMA_LOAD_MULTICASTES27_EEES25_vS26_EENS_8epilogue10collective18CollectiveEpilogueINS2A_23Sm100TmaWarpSpecializedILi3ELi2ELi16ELb1ELb0EEEJNS5_IJSG_SG_SH_EEENS5_IJNSN_ISG_SC_EENSN_INS5_IJSU_SB_EEENS5_IJSC_SO_EEEEEEEENS_10bfloat16_tESM_S2L_SM_NS2A_6fusion15FusionCallbacksIS2E_NS2M_17LinearCombinationIS2L_fS2L_fLNS_15FloatRoundStyleE2EEES2F_S2K_JEEENS4_5SM1004TMEM4LOAD26SM100_TMEM_LOAD_32dp32b16xES1J_NS1L_INS1M_ILi1ELi4ELi3EEENS1O_ILi16EEENSN_INS5_IJS1Q_SU_EEENS5_IJSU_SC_EEEEEEENS4_39AutoVectorizingCopyWithAssumedAlignmentILi128EEENS4_14SM90_TMA_STOREES31_S33_S33_EEEvvEEEEvNT_6ParamsE)
        /*0038*/ 	.word	0x00000000


	//----- nvinfo : EIATTR_MIN_STACK_SIZE
	.align		4
.L_27:
        /*003c*/ 	.byte	0x04, 0x12
        /*003e*/ 	.short	(.L_29 - .L_28)
	.align		4
.L_28:
        /*0040*/ 	.word	index@(_ZN7cutlass13device_kernelINS_4gemm6kernel13GemmUniversalIN4cute5tupleIJiiiiEEENS1_10collective13CollectiveMmaINS1_46MainloopSm100TmaUmmaWarpSpecializedBlockScaledILi4ELi2ELi2ENS5_IJNS4_1CILi2EEENSA_ILi1EEESC_EEEEENS5_IJNSA_ILi128EEENSA_ILi64EEENSA_ILi256EEEEEENS5_IJNS_12float_e5m2_tENS_13float_ue8m0_tEEEENS5_IJNS5_IJlSC_lEEENS4_6LayoutINS5_IJNS5_IJNS5_IJNSA_ILi32EEENSA_ILi4EEEEEEiEEESR_NS5_IJSC_iEEEEEENS5_IJNS5_IJNS5_IJNSA_ILi16EEESP_EEEiEEENS5_IJNS5_IJNSA_ILi0EEESC_EEENSA_ILi512EEEEEENS5_IJSX_iEEEEEEEEEEESL_S14_NS4_8TiledMMAINS4_8MMA_AtomIJNS4_21SM100_MMA_MXF8F6F4_SSISJ_SJ_fSK_Li128ELi64ELNS4_4UMMA5MajorE0ELS19_0ELNS18_7ScaleInE0ELS1A_0EEEEEENSN_INS5_IJSC_SC_SC_EEENS5_IJSX_SX_SX_EEEEENS5_IJNS4_10UnderscoreES1G_S1G_EEEEENS5_IJNS4_13SM90_TMA_LOADES1J_EEENS5_IJNS4_14ComposedLayoutINS4_7SwizzleILi3ELi4ELi3EEENS4_18smem_ptr_flag_bitsILi8EEENSN_INS5_IJNSA_ILi8EEESF_EEENS5_IJSF_SC_EEEEEEENSN_INS5_IJNS5_IJNS5_IJSQ_SC_EEENS5_IJSO_SC_EEEEEESC_NS5_IJSP_SB_EEEEEENS5_IJNS5_IJNS5_IJSV_SZ_EEESY_EEESX_NS5_IJSC_SZ_EEEEEEEEEEEvNS4_8identityENS5_IJNS4_23SM90_TMA_LOAD_MULTICASTES27_EEES25_vS26_EENS_8epilogue10collective18CollectiveEpilogueINS2A_23Sm100TmaWarpSpecializedILi3ELi2ELi16ELb1ELb0EEEJNS5_IJSG_SG_SH_EEENS5_IJNSN_ISG_SC_EENSN_INS5_IJSU_SB_EEENS5_IJSC_SO_EEEEEEEENS_10bfloat16_tESM_S2L_SM_NS2A_6fusion15FusionCallbacksIS2E_NS2M_17LinearCombinationIS2L_fS2L_fLNS_15FloatRoundStyleE2EEES2F_S2K_JEEENS4_5SM1004TMEM4LOAD26SM100_TMEM_LOAD_32dp32b16xES1J_NS1L_INS1M_ILi1ELi4ELi3EEENS1O_ILi16EEENSN_INS5_IJS1Q_SU_EEENS5_IJSU_SC_EEEEEEENS4_39AutoVectorizingCopyWithAssumedAlignmentILi128EEENS4_14SM90_TMA_STOREES31_S33_S33_EEEvvEEEEvNT_6ParamsE)
        /*0044*/ 	.word	0x00000000
.L_29:


//--------------------- .nv.compat                --------------------------
	.section	.nv.compat,"",@"SHT_CUDA_COMPAT_INFO"
	.align	4
        /*0000*/ 	.byte	0x02, 0x09, 0x01, 0x00, 0x02, 0x02, 0x02, 0x00, 0x02, 0x05, 0x05, 0x00, 0x03, 0x07, 0x01, 0x01
        /*0010*/ 	.byte	0x02, 0x03, 0x01, 0x00, 0x02, 0x06, 0x01, 0x00, 0x04, 0x0b, 0x08, 0x00, 0x09, 0x00, 0x00, 0x00
        /*0020*/ 	.byte	0x00, 0x00, 0x00, 0x00


//--------------------- .nv.info._ZN7cutlass13device_kernelINS_4gemm6kernel13GemmUniversalIN4cute5tupleIJiiiiEEENS1_10collective13CollectiveMmaINS1_46MainloopSm100TmaUmmaWarpSpecializedBlockScaledILi4ELi2ELi2ENS5_IJNS4_1CILi2EEENSA_ILi1EEESC_EEEEENS5_IJNSA_ILi128EEENSA_ILi64EEENSA_ILi256EEEEEENS5_IJNS_12float_e5m2_tENS_13float_ue8m0_tEEEENS5_IJNS5_IJlSC_lEEENS4_6LayoutINS5_IJNS5_IJNS5_IJNSA_ILi32EEENSA_ILi4EEEEEEiEEESR_NS5_IJSC_iEEEEEENS5_IJNS5_IJNS5_IJNSA_ILi16EEESP_EEEiEEENS5_IJNS5_IJNSA_ILi0EEESC_EEENSA_ILi512EEEEEENS5_IJSX_iEEEEEEEEEEESL_S14_NS4_8TiledMMAINS4_8MMA_AtomIJNS4_21SM100_MMA_MXF8F6F4_SSISJ_SJ_fSK_Li128ELi64ELNS4_4UMMA5MajorE0ELS19_0ELNS18_7ScaleInE0ELS1A_0EEEEEENSN_INS5_IJSC_SC_SC_EEENS5_IJSX_SX_SX_EEEEENS5_IJNS4_10UnderscoreES1G_S1G_EEEEENS5_IJNS4_13SM90_TMA_LOADES1J_EEENS5_IJNS4_14ComposedLayoutINS4_7SwizzleILi3ELi4ELi3EEENS4_18smem_ptr_flag_bitsILi8EEENSN_INS5_IJNSA_ILi8EEESF_EEENS5_IJSF_SC_EEEEEEENSN_INS5_IJNS5_IJNS5_IJSQ_SC_EEENS5_IJSO_SC_EEEEEESC_NS5_IJSP_SB_EEEEEENS5_IJNS5_IJNS5_IJSV_SZ_EEESY_EEESX_NS5_IJSC_SZ_EEEEEEEEEEEvNS4_8identityENS5_IJNS4_23SM90_TMA_LOAD_MULTICASTES27_EEES25_vS26_EENS_8epilogue10collective18CollectiveEpilogueINS2A_23Sm100TmaWarpSpecializedILi3ELi2ELi16ELb1ELb0EEEJNS5_IJSG_SG_SH_EEENS5_IJNSN_ISG_SC_EENSN_INS5_IJSU_SB_EEENS5_IJSC_SO_EEEEEEEENS_10bfloat16_tESM_S2L_SM_NS2A_6fusion15FusionCallbacksIS2E_NS2M_17LinearCombinationIS2L_fS2L_fLNS_15FloatRoundStyleE2EEES2F_S2K_JEEENS4_5SM1004TMEM4LOAD26SM100_TMEM_LOAD_32dp32b16xES1J_NS1L_INS1M_ILi1ELi4ELi3EEENS1O_ILi16EEENSN_INS5_IJS1Q_SU_EEENS5_IJSU_SC_EEEEEEENS4_39AutoVectorizingCopyWithAssumedAlignmentILi128EEENS4_14SM90_TMA_STOREES31_S33_S33_EEEvvEEEEvNT_6ParamsE --------------------------
	.section	.nv.info._ZN7cutlass13device_kernelINS_4gemm6kernel13GemmUniversalIN4cute5tupleIJiiiiEEENS1_10collective13CollectiveMmaINS1_46MainloopSm100TmaUmmaWarpSpecializedBlockScaledILi4ELi2ELi2ENS5_IJNS4_1CILi2EEENSA_ILi1EEESC_EEEEENS5_IJNSA_ILi128EEENSA_ILi64EEENSA_ILi256EEEEEENS5_IJNS_12float_e5m2_tENS_13float_ue8m0_tEEEENS5_IJNS5_IJlSC_lEEENS4_6LayoutINS5_IJNS5_IJNS5_IJNSA_ILi32EEENSA_ILi4EEEEEEiEEESR_NS5_IJSC_iEEEEEENS5_IJNS5_IJNS5_IJNSA_ILi16EEESP_EEEiEEENS5_IJNS5_IJNSA_ILi0EEESC_EEENSA_ILi512EEEEEENS5_IJSX_iEEEEEEEEEEESL_S14_NS4_8TiledMMAINS4_8MMA_AtomIJNS4_21SM100_MMA_MXF8F6F4_SSISJ_SJ_fSK_Li128ELi64ELNS4_4UMMA5MajorE0ELS19_0ELNS18_7ScaleInE0ELS1A_0EEEEEENSN_INS5_IJSC_SC_SC_EEENS5_IJSX_SX_SX_EEEEENS5_IJNS4_10UnderscoreES1G_S1G_EEEEENS5_IJNS4_13SM90_TMA_LOADES1J_EEENS5_IJNS4_14ComposedLayoutINS4_7SwizzleILi3ELi4ELi3EEENS4_18smem_ptr_flag_bitsILi8EEENSN_INS5_IJNSA_ILi8EEESF_EEENS5_IJSF_SC_EEEEEEENSN_INS5_IJNS5_IJNS5_IJSQ_SC_EEENS5_IJSO_SC_EEEEEESC_NS5_IJSP_SB_EEEEEENS5_IJNS5_IJNS5_IJSV_SZ_EEESY_EEESX_NS5_IJSC_SZ_EEEEEEEEEEEvNS4_8identityENS5_IJNS4_23SM90_TMA_LOAD_MULTICASTES27_EEES25_vS26_EENS_8epilogue10collective18CollectiveEpilogueINS2A_23Sm100TmaWarpSpecializedILi3ELi2ELi16ELb1ELb0EEEJNS5_IJSG_SG_SH_EEENS5_IJNSN_ISG_SC_EENSN_INS5_IJSU_SB_EEENS5_IJSC_SO_EEEEEEEENS_10bfloat16_tESM_S2L_SM_NS2A_6fusion15FusionCallbacksIS2E_NS2M_17LinearCombinationIS2L_fS2L_fLNS_15FloatRoundStyleE2EEES2F_S2K_JEEENS4_5SM1004TMEM4LOAD26SM100_TMEM_LOAD_32dp32b16xES1J_NS1L_INS1M_ILi1ELi4ELi3EEENS1O_ILi16EEENSN_INS5_IJS1Q_SU_EEENS5_IJSU_SC_EEEEEEENS4_39AutoVectorizingCopyWithAssumedAlignmentILi128EEENS4_14SM90_TMA_STOREES31_S33_S33_EEEvvEEEEvNT_6ParamsE,"",@"SHT_CUDA_INFO"
	.sectionflags	@""
	.align	4


	//----- nvinfo : EIATTR_CUDA_API_VERSION
	.align		4
        /*0000*/ 	.byte	0x04, 0x37
        /*0002*/ 	.short	(.L_31 - .L_30)
.L_30:
        /*0004*/ 	.word	0x00000082


	//----- nvinfo : EIATTR_KPARAM_INFO
	.align		4
.L_31:
        /*0008*/ 	.byte	0x04, 0x17
        /*000a*/ 	.short	(.L_33 - .L_32)
.L_32:
        /*000c*/ 	.word	0x00000000
        /*0010*/ 	.short	0x0000
        /*0012*/ 	.short	0x0000
        /*0014*/ 	.byte	0x00, 0xf0, 0x01, 0x30


	//----- nvinfo : EIATTR_AT_ENTRY_FRAGMENTS
	.align		4
.L_33:
        /*0018*/ 	.byte	0x04, 0x4f
        /*001a*/ 	.short	(.L_35 - .L_34)


	//   ....[0]....
.L_34:
        /*001c*/ 	.word	0x00000006


	//----- nvinfo : EIATTR_RESERVED_SMEM_USED
	.align		4
.L_35:
        /*0020*/ 	.byte	0x01, 0x41
	.zero		2


	//----- nvinfo : EIATTR_SPARSE_MMA_MASK
	.align		4
        /*0024*/ 	.byte	0x03, 0x50
        /*0026*/ 	.short	0x0000


	//----- nvinfo : EIATTR_TCGEN05_1CTA_USED
	.align		4
        /*0028*/ 	.byte	0x01, 0x51
	.zero		2


	//----- nvinfo : EIATTR_MAXREG_COUNT
	.align		4
        /*002c*/ 	.byte	0x03, 0x1b
        /*002e*/ 	.short	0x00ff


	//----- nvinfo : EIATTR_NUM_BARRIERS
	.align		4
        /*0030*/ 	.byte	0x02, 0x4c
        /*0032*/ 	.byte	0x07
	.zero		1


	//----- nvinfo : EIATTR_EXTERNS
	.align		4
        /*0034*/ 	.byte	0x04, 0x0f
        /*0036*/ 	.short	(.L_37 - .L_36)


	//   ....[0]....
	.align		4
.L_36:
        /*0038*/ 	.word	index@(__assertfail)


	//----- nvinfo : EIATTR_MERCURY_ISA_VERSION
	.align		4
.L_37:
        /*003c*/ 	.byte	0x03, 0x5f
        /*003e*/ 	.short	0x0101


	//----- nvinfo : EIATTR_INT_WARP_WIDE_INSTR_OFFSETS
	.align		4
        /*0040*/ 	.byte	0x04, 0x31
        /*0042*/ 	.short	(.L_39 - .L_38)


	//   ....[0]....
.L_38:
        /*0044*/ 	.word	0x00004ec0


	//   ....[1]....
        /*0048*/ 	.word	0x00004ef0


	//   ....[2]....
        /*004c*/ 	.word	0x00004f10


	//   ....[3]....
        /*0050*/ 	.word	0x00005a90


	//   ....[4]....
        /*0054*/ 	.word	0x00005be0


	//   ....[5]....
        /*0058*/ 	.word	0x00005c90


	//   ....[6]....
        /*005c*/ 	.word	0x00005cf0


	//   ....[7]....
        /*0060*/ 	.word	0x00005e30


	//   ....[8]....
        /*0064*/ 	.word	0x00005f10


	//   ....[9]....
        /*0068*/ 	.word	0x00005f70


	//   ....[10]....
        /*006c*/ 	.word	0x000060e0


	//   ....[11]....
        /*0070*/ 	.word	0x000061a0


	//   ....[12]....
        /*0074*/ 	.word	0x00006260


	//   ....[13]....
        /*0078*/ 	.word	0x000063b0


	//   ....[14]....
        /*007c*/ 	.word	0x00006460


	//----- nvinfo : EIATTR_COOP_GROUP_MASK_REGIDS
	.align		4
.L_39:
        /*0080*/ 	.byte	0x04, 0x29
        /*0082*/ 	.short	(.L_41 - .L_40)


	//   ....[0]....
.L_40:
        /*0084*/ 	.word	0xffffffff


	//   ....[1]....
        /*0088*/ 	.word	0xffffffff


	//   ....[2]....
        /*008c*/ 	.word	0xffffffff


	//   ....[3]....
        /*0090*/ 	.word	0xffffffff


	//   ....[4]....
        /*0094*/ 	.word	0xffffffff


	//   ....[5]....
        /*0098*/ 	.word	0xffffffff


	//   ....[6]....
        /*009c*/ 	.word	0xffffffff


	//   ....[7]....
        /*00a0*/ 	.word	0xffffffff


	//   ....[8]....
        /*00a4*/ 	.word	0xffffffff


	//   ....[9]....
        /*00a8*/ 	.word	0xffffffff


	//   ....[10]....
        /*00ac*/ 	.word	0xffffffff


	//   ....[11]....
        /*00b0*/ 	.word	0xffffffff


	//   ....[12]....
        /*00b4*/ 	.word	0xffffffff


	//   ....[13]....
        /*00b8*/ 	.word	0xffffffff


	//----- nvinfo : EIATTR_COOP_GROUP_INSTR_OFFSETS
	.align		4
.L_41:
        /*00bc*/ 	.byte	0x04, 0x28
        /*00be*/ 	.short	(.L_43 - .L_42)


	//   ....[0]....
.L_42:
        /*00c0*/ 	.word	0x00000080


	//   ....[1]....
        /*00c4*/ 	.word	0x00000550


	//   ....[2]....
        /*00c8*/ 	.word	0x000006f0


	//   ....[3]....
        /*00cc*/ 	.word	0x00000870


	//   ....[4]....
        /*00d0*/ 	.word	0x00000970


	//   ....[5]....
        /*00d4*/ 	.word	0x00000ae0


	//   ....[6]....
        /*00d8*/ 	.word	0x00000c40


	//   ....[7]....
        /*00dc*/ 	.word	0x00000df0


	//   ....[8]....
        /*00e0*/ 	.word	0x000024a0


	//   ....[9]....
        /*00e4*/ 	.word	0x00003360


	//   ....[10]....
        /*00e8*/ 	.word	0x00003570


	//   ....[11]....
        /*00ec*/ 	.word	0x000035a0


	//   ....[12]....
        /*00f0*/ 	.word	0x00004da0


	//   ....[13]....
        /*00f4*/ 	.word	0x00004fd0


	//----- nvinfo : EIATTR_VRC_CTA_INIT_COUNT
	.align		4
.L_43:
        /*00f8*/ 	.byte	0x02, 0x4a
        /*00fa*/ 	.byte	0x80
	.zero		1


	//----- nvinfo : EIATTR_SYSCALL_OFFSETS
	.align		4
        /*00fc*/ 	.byte	0x04, 0x46
        /*00fe*/ 	.short	(.L_45 - .L_44)


	//   ....[0]....
.L_44:
        /*0100*/ 	.word	0x00007190


	//   ....[1]....
        /*0104*/ 	.word	0x00007280


	//   ....[2]....
        /*0108*/ 	.word	0x00007c60


	//   ....[3]....
        /*010c*/ 	.word	0x00007dd0


	//   ....[4]....
        /*0110*/ 	.word	0x00008bb0


	//   ....[5]....
        /*0114*/ 	.word	0x00008d20


	//   ....[6]....
        /*0118*/ 	.word	0x00009b90


	//   ....[7]....
        /*011c*/ 	.word	0x00009d00


	//   ....[8]....
        /*0120*/ 	.word	0x0000ab10


	//   ....[9]....
        /*0124*/ 	.word	0x0000ac80


	//----- nvinfo : EIATTR_MBARRIER_INSTR_OFFSETS
	.align		4
.L_45:
        /*0128*/ 	.byte	0x04, 0x39
        /*012a*/ 	.short	(.L_47 - .L_46)


	//   ....[0]....
.L_46:
        /*012c*/ 	.word	0x00000660
        /*0130*/ 	.word	0x000000ff
        /*0134*/ 	.word	0x00000000
        /*0138*/ 	.short	0x0100
        /*013a*/ 	.byte	0x04
	.zero		1


	//   ....[1]....
        /*013c*/ 	.word	0x00000670
        /*0140*/ 	.word	0x000000ff
        /*0144*/ 	.word	0x00000020
        /*0148*/ 	.short	0x0100
        /*014a*/ 	.byte	0x04
	.zero		1


	//   ....[2]....
        /*014c*/ 	.word	0x00000680
        /*0150*/ 	.word	0x000000ff
        /*0154*/ 	.word	0x00000008
        /*0158*/ 	.short	0x0100
        /*015a*/ 	.byte	0x04
	.zero		1


	//   ....[3]....
        /*015c*/ 	.word	0x00000690
        /*0160*/ 	.word	0x000000ff
        /*0164*/ 	.word	0x00000028
        /*0168*/ 	.short	0x0100
        /*016a*/ 	.byte	0x04
	.zero		1


	//   ....[4]....
        /*016c*/ 	.word	0x000006a0
        /*0170*/ 	.word	0x000000ff
        /*0174*/ 	.word	0x00000010
        /*0178*/ 	.short	0x0100
        /*017a*/ 	.byte	0x04
	.zero		1


	//   ....[5]....
        /*017c*/ 	.word	0x000006b0
        /*0180*/ 	.word	0x000000ff
        /*0184*/ 	.word	0x00000030
        /*0188*/ 	.short	0x0100
        /*018a*/ 	.byte	0x04
	.zero		1


	//   ....[6]....
        /*018c*/ 	.word	0x000006c0
        /*0190*/ 	.word	0x000000ff
        /*0194*/ 	.word	0x00000018
        /*0198*/ 	.short	0x0100
        /*019a*/ 	.byte	0x04
	.zero		1


	//   ....[7]....
        /*019c*/ 	.word	0x000006d0
        /*01a0*/ 	.word	0x000000ff
        /*01a4*/ 	.word	0x00000038
        /*01a8*/ 	.short	0x0100
        /*01aa*/ 	.byte	0x04
	.zero		1


	//   ....[8]....
        /*01ac*/ 	.word	0x00000800
        /*01b0*/ 	.word	0x000000ff
        /*01b4*/ 	.word	0x00000040
        /*01b8*/ 	.short	0x0100
        /*01ba*/ 	.byte	0x04
	.zero		1


	//   ....[9]....
        /*01bc*/ 	.word	0x00000810
        /*01c0*/ 	.word	0x000000ff
        /*01c4*/ 	.word	0x00000058
        /*01c8*/ 	.short	0x0100
        /*01ca*/ 	.byte	0x04
	.zero		1


	//   ....[10]....
        /*01cc*/ 	.word	0x00000820
        /*01d0*/ 	.word	0x000000ff
        /*01d4*/ 	.word	0x00000048
        /*01d8*/ 	.short	0x0100
        /*01da*/ 	.byte	0x04
	.zero		1


	//   ....[11]....
        /*01dc*/ 	.word	0x00000830
        /*01e0*/ 	.word	0x000000ff
        /*01e4*/ 	.word	0x00000060
        /*01e8*/ 	.short	0x0100
        /*01ea*/ 	.byte	0x04
	.zero		1


	//   ....[12]....
        /*01ec*/ 	.word	0x00000840
        /*01f0*/ 	.word	0x000000ff
        /*01f4*/ 	.word	0x00000050
        /*01f8*/ 	.short	0x0100
        /*01fa*/ 	.byte	0x04
	.zero		1


	//   ....[13]....
        /*01fc*/ 	.word	0x00000850
        /*0200*/ 	.word	0x000000ff
        /*0204*/ 	.word	0x00000068
        /*0208*/ 	.short	0x0100
        /*020a*/ 	.byte	0x04
	.zero		1


	//   ....[14]....
        /*020c*/ 	.word	0x00000940
        /*0210*/ 	.word	0x000000ff
        /*0214*/ 	.word	0x00000070
        /*0218*/ 	.short	0x0100
        /*021a*/ 	.byte	0x06
	.zero		1


	//   ....[15]....
        /*021c*/ 	.word	0x00000950
        /*0220*/ 	.word	0x000000ff
        /*0224*/ 	.word	0x00000078
        /*0228*/ 	.short	0x0100
        /*022a*/ 	.byte	0x06
	.zero		1


	//   ....[16]....
        /*022c*/ 	.word	0x00000a90
        /*0230*/ 	.word	0x000000ff
        /*0234*/ 	.word	0x00000080
        /*0238*/ 	.short	0x0100
        /*023a*/ 	.byte	0x06
	.zero		1


	//   ....[17]....
        /*023c*/ 	.word	0x00000aa0
        /*0240*/ 	.word	0x000000ff
        /*0244*/ 	.word	0x00000090
        /*0248*/ 	.short	0x0100
        /*024a*/ 	.byte	0x06
	.zero		1


	//   ....[18]....
        /*024c*/ 	.word	0x00000ab0
        /*0250*/ 	.word	0x000000ff
        /*0254*/ 	.word	0x00000088
        /*0258*/ 	.short	0x0100
        /*025a*/ 	.byte	0x06
	.zero		1


	//   ....[19]....
        /*025c*/ 	.word	0x00000ac0
        /*0260*/ 	.word	0x000000ff
        /*0264*/ 	.word	0x00000098
        /*0268*/ 	.short	0x0100
        /*026a*/ 	.byte	0x06
	.zero		1


	//   ....[20]....
        /*026c*/ 	.word	0x00000bf0
        /*0270*/ 	.word	0x000000ff
        /*0274*/ 	.word	0x000000a0
        /*0278*/ 	.short	0x0100
        /*027a*/ 	.byte	0x04
	.zero		1


	//   ....[21]....
        /*027c*/ 	.word	0x00000c00
        /*0280*/ 	.word	0x000000ff
        /*0284*/ 	.word	0x000000b0
        /*0288*/ 	.short	0x0100
        /*028a*/ 	.byte	0x04
	.zero		1


	//   ....[22]....
        /*028c*/ 	.word	0x00000c10
        /*0290*/ 	.word	0x000000ff
        /*0294*/ 	.word	0x000000a8
        /*0298*/ 	.short	0x0100
        /*029a*/ 	.byte	0x04
	.zero		1


	//   ....[23]....
        /*029c*/ 	.word	0x00000c20
        /*02a0*/ 	.word	0x000000ff
        /*02a4*/ 	.word	0x000000b8
        /*02a8*/ 	.short	0x0100
        /*02aa*/ 	.byte	0x04
	.zero		1


	//   ....[24]....
        /*02ac*/ 	.word	0x00000d10
        /*02b0*/ 	.word	0x000000ff
        /*02b4*/ 	.word	0x000000c0
        /*02b8*/ 	.short	0x0100
        /*02ba*/ 	.byte	0x04
	.zero		1


	//   ....[25]....
        /*02bc*/ 	.word	0x00000d20
        /*02c0*/ 	.word	0x000000ff
        /*02c4*/ 	.word	0x000000d0
        /*02c8*/ 	.short	0x0100
        /*02ca*/ 	.byte	0x04
	.zero		1


	//   ....[26]....
        /*02cc*/ 	.word	0x00000d30
        /*02d0*/ 	.word	0x000000ff
        /*02d4*/ 	.word	0x000000c8
        /*02d8*/ 	.short	0x0100
        /*02da*/ 	.byte	0x04
	.zero		1


	//   ....[27]....
        /*02dc*/ 	.word	0x00000d40
        /*02e0*/ 	.word	0x000000ff
        /*02e4*/ 	.word	0x000000d8
        /*02e8*/ 	.short	0x0100
        /*02ea*/ 	.byte	0x04
	.zero		1


	//   ....[28]....
        /*02ec*/ 	.word	0x000018a0
        /*02f0*/ 	.word	0x00000000
        /*02f4*/ 	.word	0x000000d0
        /*02f8*/ 	.short	0x010a
        /*02fa*/ 	.byte	0xff
	.zero		1


	//   ....[29]....
        /*02fc*/ 	.word	0x000018d0
        /*0300*/ 	.word	0x00000000
        /*0304*/ 	.word	0x000000c0
        /*0308*/ 	.short	0x0101
        /*030a*/ 	.byte	0xff
	.zero		1


	//   ....[30]....
        /*030c*/ 	.word	0x000019b0
        /*0310*/ 	.word	0x000000ff
        /*0314*/ 	.word	0x00000020
        /*0318*/ 	.short	0x010a
        /*031a*/ 	.byte	0x04
	.zero		1


	//   ....[31]....
        /*031c*/ 	.word	0x00001a40
        /*0320*/ 	.word	0x000000ff
        /*0324*/ 	.word	0x00000020
        /*0328*/ 	.short	0x010a
        /*032a*/ 	.byte	0x31
	.zero		1


	//   ....[32]....
        /*032c*/ 	.word	0x00001b80
        /*0330*/ 	.word	0x000000ff
        /*0334*/ 	.word	0x00000020
        /*0338*/ 	.short	0x010a
        /*033a*/ 	.byte	0x04
	.zero		1


	//   ....[33]....
        /*033c*/ 	.word	0x00001f30
        /*0340*/ 	.word	0x000000ff
        /*0344*/ 	.word	0x00000078
        /*0348*/ 	.short	0x0101
        /*034a*/ 	.byte	0x06
	.zero		1


	//   ....[34]....
        /*034c*/ 	.word	0x00001f50
        /*0350*/ 	.word	0x000000ff
        /*0354*/ 	.word	0x00000020
        /*0358*/ 	.short	0x010a
        /*035a*/ 	.byte	0x04
	.zero		1


	//   ....[35]....
        /*035c*/ 	.word	0x00001fd0
        /*0360*/ 	.word	0x000000ff
        /*0364*/ 	.word	0x00000020
        /*0368*/ 	.short	0x010a
        /*036a*/ 	.byte	0x31
	.zero		1


	//   ....[36]....
        /*036c*/ 	.word	0x00002110
        /*0370*/ 	.word	0x000000ff
        /*0374*/ 	.word	0x00000020
        /*0378*/ 	.short	0x010a
        /*037a*/ 	.byte	0x04
	.zero		1


	//   ....[37]....
        /*037c*/ 	.word	0x000024d0
        /*0380*/ 	.word	0x00000003
        /*0384*/ 	.word	0x00000080
        /*0388*/ 	.short	0x010a
        /*038a*/ 	.byte	0xff
	.zero		1


	//   ....[38]....
        /*038c*/ 	.word	0x00002620
        /*0390*/ 	.word	0x00000000
        /*0394*/ 	.word	0x00000000
        /*0398*/ 	.short	0x0101
        /*039a*/ 	.byte	0xff
	.zero		1


	//   ....[39]....
        /*039c*/ 	.word	0x00002be0
        /*03a0*/ 	.word	0x000000ff
        /*03a4*/ 	.word	0x00000000
        /*03a8*/ 	.short	0x010a
        /*03aa*/ 	.byte	0x04
	.zero		1


	//   ....[40]....
        /*03ac*/ 	.word	0x00002c70
        /*03b0*/ 	.word	0x000000ff
        /*03b4*/ 	.word	0x00000000
        /*03b8*/ 	.short	0x010a
        /*03ba*/ 	.byte	0x05
	.zero		1


	//   ....[41]....
        /*03bc*/ 	.word	0x00002d00
        /*03c0*/ 	.word	0x000000ff
        /*03c4*/ 	.word	0x00000000
        /*03c8*/ 	.short	0x010a
        /*03ca*/ 	.byte	0x05
	.zero		1


	//   ....[42]....
        /*03cc*/ 	.word	0x00002da0
        /*03d0*/ 	.word	0x00000000
        /*03d4*/ 	.word	0x00000000
        /*03d8*/ 	.short	0x010a
        /*03da*/ 	.byte	0xff
	.zero		1


	//   ....[43]....
        /*03dc*/ 	.word	0x00002ec0
        /*03e0*/ 	.word	0x00000000
        /*03e4*/ 	.word	0x000000c0
        /*03e8*/ 	.short	0x010a
        /*03ea*/ 	.byte	0xff
	.zero		1


	//   ....[44]....
        /*03ec*/ 	.word	0x00002f30
        /*03f0*/ 	.word	0x00000000
        /*03f4*/ 	.word	0x00000000
        /*03f8*/ 	.short	0x0101
        /*03fa*/ 	.byte	0xff
	.zero		1


	//   ....[45]....
        /*03fc*/ 	.word	0x00002f50
        /*0400*/ 	.word	0x000000ff
        /*0404*/ 	.word	0x00000090
        /*0408*/ 	.short	0x010a
        /*040a*/ 	.byte	0x04
	.zero		1


	//   ....[46]....
        /*040c*/ 	.word	0x00003070
        /*0410*/ 	.word	0x00000000
        /*0414*/ 	.word	0x00000080
        /*0418*/ 	.short	0x010a
        /*041a*/ 	.byte	0xff
	.zero		1


	//   ....[47]....
        /*041c*/ 	.word	0x00003170
        /*0420*/ 	.word	0x00000000
        /*0424*/ 	.word	0x00000000
        /*0428*/ 	.short	0x0101
        /*042a*/ 	.byte	0xff
	.zero		1


	//   ....[48]....
        /*042c*/ 	.word	0x00003200
        /*0430*/ 	.word	0x000000ff
        /*0434*/ 	.word	0x00000090
        /*0438*/ 	.short	0x0106
        /*043a*/ 	.byte	0x04
	.zero		1


	//   ....[49]....
        /*043c*/ 	.word	0x00003220
        /*0440*/ 	.word	0x000000ff
        /*0444*/ 	.word	0x00000090
        /*0448*/ 	.short	0x010a
        /*044a*/ 	.byte	0x04
	.zero		1


	//   ....[50]....
        /*044c*/ 	.word	0x000032b0
        /*0450*/ 	.word	0x000000ff
        /*0454*/ 	.word	0x00000090
        /*0458*/ 	.short	0x0106
        /*045a*/ 	.byte	0x07
	.zero		1


	//   ....[51]....
        /*045c*/ 	.word	0x000032f0
        /*0460*/ 	.word	0x00000000
        /*0464*/ 	.word	0x00000090
        /*0468*/ 	.short	0x010a
        /*046a*/ 	.byte	0xff
	.zero		1


	//   ....[52]....
        /*046c*/ 	.word	0x00003b40
        /*0470*/ 	.word	0x00000002
        /*0474*/ 	.word	0x00000080
        /*0478*/ 	.short	0x010a
        /*047a*/ 	.byte	0xff
	.zero		1


	//   ....[53]....
        /*047c*/ 	.word	0x00003c70
        /*0480*/ 	.word	0x00000000
        /*0484*/ 	.word	0x00000000
        /*0488*/ 	.short	0x0101
        /*048a*/ 	.byte	0xff
	.zero		1


	//   ....[54]....
        /*048c*/ 	.word	0x00004230
        /*0490*/ 	.word	0x000000ff
        /*0494*/ 	.word	0x00000000
        /*0498*/ 	.short	0x010a
        /*049a*/ 	.byte	0x04
	.zero		1


	//   ....[55]....
        /*049c*/ 	.word	0x00004280
        /*04a0*/ 	.word	0x000000ff
        /*04a4*/ 	.word	0x000000b0
        /*04a8*/ 	.short	0x010a
        /*04aa*/ 	.byte	0x07
	.zero		1


	//   ....[56]....
        /*04ac*/ 	.word	0x000046c0
        /*04b0*/ 	.word	0x000000ff
        /*04b4*/ 	.word	0x00000000
        /*04b8*/ 	.short	0x010a
        /*04ba*/ 	.byte	0x07
	.zero		1


	//   ....[57]....
        /*04bc*/ 	.word	0x000047f0
        /*04c0*/ 	.word	0x000000ff
        /*04c4*/ 	.word	0x00000000
        /*04c8*/ 	.short	0x010a
        /*04ca*/ 	.byte	0x04
	.zero		1


	//   ....[58]....
        /*04cc*/ 	.word	0x00004ce0
        /*04d0*/ 	.word	0x000000ff
        /*04d4*/ 	.word	0x00000000
        /*04d8*/ 	.short	0x010a
        /*04da*/ 	.byte	0x04
	.zero		1


	//   ....[59]....
        /*04dc*/ 	.word	0x00004d80
        /*04e0*/ 	.word	0x000000ff
        /*04e4*/ 	.word	0x00000000
        /*04e8*/ 	.short	0x010a
        /*04ea*/ 	.byte	0x04
	.zero		1


	//   ....[60]....
        /*04ec*/ 	.word	0x00005260
        /*04f0*/ 	.word	0x00000008
        /*04f4*/ 	.word	0x00000080
        /*04f8*/ 	.short	0x010a
        /*04fa*/ 	.byte	0xff
	.zero		1


	//   ....[61]....
        /*04fc*/ 	.word	0x000053d0
        /*0500*/ 	.word	0x00000000
        /*0504*/ 	.word	0x00000000
        /*0508*/ 	.short	0x0101
        /*050a*/ 	.byte	0xff
	.zero		1


	//   ....[62]....
        /*050c*/ 	.word	0x000058a0
        /*0510*/ 	.word	0x000000ff
        /*0514*/ 	.word	0x00000078
        /*0518*/ 	.short	0x010a
        /*051a*/ 	.byte	0x15
	.zero		1


	//   ....[63]....
        /*051c*/ 	.word	0x00005a70
        /*0520*/ 	.word	0x000000ff
        /*0524*/ 	.word	0x00000058
        /*0528*/ 	.short	0x010a
        /*052a*/ 	.byte	0x04
	.zero		1


	//   ....[64]....
        /*052c*/ 	.word	0x00005cb0
        /*0530*/ 	.word	0x000000ff
        /*0534*/ 	.word	0x00000040
        /*0538*/ 	.short	0x010b
        /*053a*/ 	.byte	0x04
	.zero		1


	//   ....[65]....
        /*053c*/ 	.word	0x00005cc0
        /*0540*/ 	.word	0x000000ff
        /*0544*/ 	.word	0x00000000
        /*0548*/ 	.short	0x0101
        /*054a*/ 	.byte	0x07
	.zero		1


	//   ....[66]....
        /*054c*/ 	.word	0x00005cd0
        /*0550*/ 	.word	0x000000ff
        /*0554*/ 	.word	0x00000058
        /*0558*/ 	.short	0x010a
        /*055a*/ 	.byte	0x05
	.zero		1


	//   ....[67]....
        /*055c*/ 	.word	0x00005f30
        /*0560*/ 	.word	0x000000ff
        /*0564*/ 	.word	0x00000040
        /*0568*/ 	.short	0x010b
        /*056a*/ 	.byte	0x05
	.zero		1


	//   ....[68]....
        /*056c*/ 	.word	0x00005f40
        /*0570*/ 	.word	0x000000ff
        /*0574*/ 	.word	0x00000000
        /*0578*/ 	.short	0x0101
        /*057a*/ 	.byte	0x07
	.zero		1


	//   ....[69]....
        /*057c*/ 	.word	0x00005f50
        /*0580*/ 	.word	0x000000ff
        /*0584*/ 	.word	0x00000058
        /*0588*/ 	.short	0x010a
        /*058a*/ 	.byte	0x04
	.zero		1


	//   ....[70]....
        /*058c*/ 	.word	0x000061c0
        /*0590*/ 	.word	0x000000ff
        /*0594*/ 	.word	0x00000040
        /*0598*/ 	.short	0x010b
        /*059a*/ 	.byte	0x04
	.zero		1


	//   ....[71]....
        /*059c*/ 	.word	0x000061d0
        /*05a0*/ 	.word	0x000000ff
        /*05a4*/ 	.word	0x00000000
        /*05a8*/ 	.short	0x0101
        /*05aa*/ 	.byte	0x07
	.zero		1


	//   ....[72]....
        /*05ac*/ 	.word	0x000061e0
        /*05b0*/ 	.word	0x000000ff
        /*05b4*/ 	.word	0x00000058
        /*05b8*/ 	.short	0x010a
        /*05ba*/ 	.byte	0x05
	.zero		1


	//   ....[73]....
        /*05bc*/ 	.word	0x00006480
        /*05c0*/ 	.word	0x000000ff
        /*05c4*/ 	.word	0x00000040
        /*05c8*/ 	.short	0x010b
        /*05ca*/ 	.byte	0x05
	.zero		1


	//   ....[74]....
        /*05cc*/ 	.word	0x00006490
        /*05d0*/ 	.word	0x000000ff
        /*05d4*/ 	.word	0x00000000
        /*05d8*/ 	.short	0x0101
        /*05da*/ 	.byte	0x04
	.zero		1


	//   ....[75]....
        /*05dc*/ 	.word	0x00006500
        /*05e0*/ 	.word	0x000000ff
        /*05e4*/ 	.word	0x00000000
        /*05e8*/ 	.short	0x010a
        /*05ea*/ 	.byte	0x04
	.zero		1


	//   ....[76]....
        /*05ec*/ 	.word	0x00006590
        /*05f0*/ 	.word	0x000000ff
        /*05f4*/ 	.word	0x00000000
        /*05f8*/ 	.short	0x010a
        /*05fa*/ 	.byte	0x05
	.zero		1


	//   ....[77]....
        /*05fc*/ 	.word	0x00006630
        /*0600*/ 	.word	0x00000000
        /*0604*/ 	.word	0x00000000
        /*0608*/ 	.short	0x010a
        /*060a*/ 	.byte	0xff
	.zero		1


	//   ....[78]....
        /*060c*/ 	.word	0x000069c0
        /*0610*/ 	.word	0x00000000
        /*0614*/ 	.word	0x00000080
        /*0618*/ 	.short	0x010a
        /*061a*/ 	.byte	0xff
	.zero		1


	//   ....[79]....
        /*061c*/ 	.word	0x00006a90
        /*0620*/ 	.word	0x00000000
        /*0624*/ 	.word	0x00000000
        /*0628*/ 	.short	0x0101
        /*062a*/ 	.byte	0xff
	.zero		1


	//   ....[80]....
        /*062c*/ 	.word	0x00007770
        /*0630*/ 	.word	0x00000000
        /*0634*/ 	.word	0x00000040
        /*0638*/ 	.short	0x010a
        /*063a*/ 	.byte	0xff
	.zero		1


	//   ....[81]....
        /*063c*/ 	.word	0x000077e0
        /*0640*/ 	.word	0x00000068
        /*0644*/ 	.word	0x000000a0
        /*0648*/ 	.short	0x010a
        /*064a*/ 	.byte	0xff
	.zero		1


	//   ....[82]....
        /*064c*/ 	.word	0x000078d0
        /*0650*/ 	.word	0x00000000
        /*0654*/ 	.word	0x00000040
        /*0658*/ 	.short	0x010a
        /*065a*/ 	.byte	0xff
	.zero		1


	//   ....[83]....
        /*065c*/ 	.word	0x000079f0
        /*0660*/ 	.word	0x00000068
        /*0664*/ 	.word	0x000000a0
        /*0668*/ 	.short	0x010a
        /*066a*/ 	.byte	0xff
	.zero		1


	//   ....[84]....
        /*066c*/ 	.word	0x00008870
        /*0670*/ 	.word	0x00000000
        /*0674*/ 	.word	0x00000000
        /*0678*/ 	.short	0x0101
        /*067a*/ 	.byte	0xff
	.zero		1


	//   ....[85]....
        /*067c*/ 	.word	0x00008880
        /*0680*/ 	.word	0x00000014
        /*0684*/ 	.word	0x00000040
        /*0688*/ 	.short	0x010a
        /*068a*/ 	.byte	0xff
	.zero		1


	//   ....[86]....
        /*068c*/ 	.word	0x00008940
        /*0690*/ 	.word	0x00000014
        /*0694*/ 	.word	0x00000040
        /*0698*/ 	.short	0x010a
        /*069a*/ 	.byte	0xff
	.zero		1


	//   ....[87]....
        /*069c*/ 	.word	0x00009850
        /*06a0*/ 	.word	0x0000002f
        /*06a4*/ 	.word	0x00000000
        /*06a8*/ 	.short	0x0101
        /*06aa*/ 	.byte	0xff
	.zero		1


	//   ....[88]....
        /*06ac*/ 	.word	0x00009870
        /*06b0*/ 	.word	0x00000015
        /*06b4*/ 	.word	0x00000040
        /*06b8*/ 	.short	0x010a
        /*06ba*/ 	.byte	0xff
	.zero		1


	//   ....[89]....
        /*06bc*/ 	.word	0x00009930
        /*06c0*/ 	.word	0x00000015
        /*06c4*/ 	.word	0x00000040
        /*06c8*/ 	.short	0x010a
        /*06ca*/ 	.byte	0xff
	.zero		1


	//   ....[90]....
        /*06cc*/ 	.word	0x0000a820
        /*06d0*/ 	.word	0x0000002f
        /*06d4*/ 	.word	0x00000000
        /*06d8*/ 	.short	0x0101
        /*06da*/ 	.byte	0xff
	.zero		1


	//   ....[91]....
        /*06dc*/ 	.word	0x0000a840
        /*06e0*/ 	.word	0x00000002
        /*06e4*/ 	.word	0x00000040
        /*06e8*/ 	.short	0x010a
        /*06ea*/ 	.byte	0xff
	.zero		1


	//   ....[92]....
        /*06ec*/ 	.word	0x0000a8f0
        /*06f0*/ 	.word	0x00000002
        /*06f4*/ 	.word	0x00000040
        /*06f8*/ 	.short	0x010a
        /*06fa*/ 	.byte	0xff
	.zero		1


	//   ....[93]....
        /*06fc*/ 	.word	0x0000b190
        /*0700*/ 	.word	0x000000ff
        /*0704*/ 	.word	0x00000000
        /*0708*/ 	.short	0x0101
        /*070a*/ 	.byte	0x04
	.zero		1


	//   ....[94]....
        /*070c*/ 	.word	0x0000b7f0
        /*0710*/ 	.word	0x00000000
        /*0714*/ 	.word	0x00000000
        /*0718*/ 	.short	0x0101
        /*071a*/ 	.byte	0xff
	.zero		1


	//   ....[95]....
        /*071c*/ 	.word	0x0000ba90
        /*0720*/ 	.word	0x000000ff
        /*0724*/ 	.word	0x00000000
        /*0728*/ 	.short	0x0101
        /*072a*/ 	.byte	0x04
	.zero		1


	//   ....[96]....
        /*072c*/ 	.word	0x0000bab0
        /*0730*/ 	.word	0x00000000
        /*0734*/ 	.word	0x000000d0
        /*0738*/ 	.short	0x010a
        /*073a*/ 	.byte	0xff
	.zero		1


	//   ....[97]....
        /*073c*/ 	.word	0x0000bb10
        /*0740*/ 	.word	0x00000000
        /*0744*/ 	.word	0x00000020
        /*0748*/ 	.short	0x010a
        /*074a*/ 	.byte	0xff
	.zero		1


	//   ....[98]....
        /*074c*/ 	.word	0x0000bb70
        /*0750*/ 	.word	0x00000000
        /*0754*/ 	.word	0x00000020
        /*0758*/ 	.short	0x010a
        /*075a*/ 	.byte	0xff
	.zero		1


	//   ....[99]....
        /*075c*/ 	.word	0x0000bbc0
        /*0760*/ 	.word	0x00000003
        /*0764*/ 	.word	0x00000080
        /*0768*/ 	.short	0x010a
        /*076a*/ 	.byte	0xff
	.zero		1


	//   ....[100]....
        /*076c*/ 	.word	0x0000bc20
        /*0770*/ 	.word	0x00000000
        /*0774*/ 	.word	0x00000000
        /*0778*/ 	.short	0x010a
        /*077a*/ 	.byte	0xff
	.zero		1


	//   ....[101]....
        /*077c*/ 	.word	0x0000bc80
        /*0780*/ 	.word	0x00000000
        /*0784*/ 	.word	0x00000000
        /*0788*/ 	.short	0x010a
        /*078a*/ 	.byte	0xff
	.zero		1


	//   ....[102]....
        /*078c*/ 	.word	0x0000bce0
        /*0790*/ 	.word	0x00000000
        /*0794*/ 	.word	0x00000000
        /*0798*/ 	.short	0x010a
        /*079a*/ 	.byte	0xff
	.zero		1


	//   ....[103]....
        /*079c*/ 	.word	0x0000bd30
        /*07a0*/ 	.word	0x00000000
        /*07a4*/ 	.word	0x000000c0
        /*07a8*/ 	.short	0x010a
        /*07aa*/ 	.byte	0xff
	.zero		1


	//   ....[104]....
        /*07ac*/ 	.word	0x0000bd90
        /*07b0*/ 	.word	0x00000000
        /*07b4*/ 	.word	0x00000090
        /*07b8*/ 	.short	0x010a
        /*07ba*/ 	.byte	0xff
	.zero		1


	//   ....[105]....
        /*07bc*/ 	.word	0x0000bde0
        /*07c0*/ 	.word	0x00000000
        /*07c4*/ 	.word	0x00000080
        /*07c8*/ 	.short	0x010a
        /*07ca*/ 	.byte	0xff
	.zero		1


	//   ....[106]....
        /*07cc*/ 	.word	0x0000be40
        /*07d0*/ 	.word	0x00000000
        /*07d4*/ 	.word	0x00000090
        /*07d8*/ 	.short	0x010a
        /*07da*/ 	.byte	0xff
	.zero		1


	//   ....[107]....
        /*07dc*/ 	.word	0x0000be90
        /*07e0*/ 	.word	0x00000002
        /*07e4*/ 	.word	0x00000080
        /*07e8*/ 	.short	0x010a
        /*07ea*/ 	.byte	0xff
	.zero		1


	//   ....[108]....
        /*07ec*/ 	.word	0x0000bf00
        /*07f0*/ 	.word	0x00000004
        /*07f4*/ 	.word	0x000000b0
        /*07f8*/ 	.short	0x010a
        /*07fa*/ 	.byte	0xff
	.zero		1


	//   ....[109]....
        /*07fc*/ 	.word	0x0000bf60
        /*0800*/ 	.word	0x00000004
        /*0804*/ 	.word	0x00000000
        /*0808*/ 	.short	0x010a
        /*080a*/ 	.byte	0xff
	.zero		1


	//   ....[110]....
        /*080c*/ 	.word	0x0000bfc0
        /*0810*/ 	.word	0x00000000
        /*0814*/ 	.word	0x00000000
        /*0818*/ 	.short	0x010a
        /*081a*/ 	.byte	0xff
	.zero		1


	//   ....[111]....
        /*081c*/ 	.word	0x0000c020
        /*0820*/ 	.word	0x00000000
        /*0824*/ 	.word	0x00000000
        /*0828*/ 	.short	0x010a
        /*082a*/ 	.byte	0xff
	.zero		1


	//   ....[112]....
        /*082c*/ 	.word	0x0000c070
        /*0830*/ 	.word	0x00000008
        /*0834*/ 	.word	0x00000080
        /*0838*/ 	.short	0x010a
        /*083a*/ 	.byte	0xff
	.zero		1


	//   ....[113]....
        /*083c*/ 	.word	0x0000c0d0
        /*0840*/ 	.word	0x00000000
        /*0844*/ 	.word	0x00000078
        /*0848*/ 	.short	0x010a
        /*084a*/ 	.byte	0xff
	.zero		1


	//   ....[114]....
        /*084c*/ 	.word	0x0000c130
        /*0850*/ 	.word	0x00000000
        /*0854*/ 	.word	0x00000058
        /*0858*/ 	.short	0x010a
        /*085a*/ 	.byte	0xff
	.zero		1


	//   ....[115]....
        /*085c*/ 	.word	0x0000c190
        /*0860*/ 	.word	0x00000000
        /*0864*/ 	.word	0x00000058
        /*0868*/ 	.short	0x010a
        /*086a*/ 	.byte	0xff
	.zero		1


	//   ....[116]....
        /*086c*/ 	.word	0x0000c1f0
        /*0870*/ 	.word	0x00000000
        /*0874*/ 	.word	0x00000058
        /*0878*/ 	.short	0x010a
        /*087a*/ 	.byte	0xff
	.zero		1


	//   ....[117]....
        /*087c*/ 	.word	0x0000c250
        /*0880*/ 	.word	0x00000002
        /*0884*/ 	.word	0x00000058
        /*0888*/ 	.short	0x010a
        /*088a*/ 	.byte	0xff
	.zero		1


	//   ....[118]....
        /*088c*/ 	.word	0x0000c2b0
        /*0890*/ 	.word	0x00000000
        /*0894*/ 	.word	0x00000000
        /*0898*/ 	.short	0x010a
        /*089a*/ 	.byte	0xff
	.zero		1


	//   ....[119]....
        /*089c*/ 	.word	0x0000c310
        /*08a0*/ 	.word	0x00000000
        /*08a4*/ 	.word	0x00000000
        /*08a8*/ 	.short	0x010a
        /*08aa*/ 	.byte	0xff
	.zero		1


	//   ....[120]....
        /*08ac*/ 	.word	0x0000c360
        /*08b0*/ 	.word	0x00000000
        /*08b4*/ 	.word	0x00000080
        /*08b8*/ 	.short	0x010a
        /*08ba*/ 	.byte	0xff
	.zero		1


	//   ....[121]....
        /*08bc*/ 	.word	0x0000c3b0
        /*08c0*/ 	.word	0x00000000
        /*08c4*/ 	.word	0x00000040
        /*08c8*/ 	.short	0x010a
        /*08ca*/ 	.byte	0xff
	.zero		1


	//   ....[122]....
        /*08cc*/ 	.word	0x0000c400
        /*08d0*/ 	.word	0x00000068
        /*08d4*/ 	.word	0x000000a0
        /*08d8*/ 	.short	0x010a
        /*08da*/ 	.byte	0xff
	.zero		1


	//   ....[123]....
        /*08dc*/ 	.word	0x0000c450
        /*08e0*/ 	.word	0x00000014
        /*08e4*/ 	.word	0x00000040
        /*08e8*/ 	.short	0x010a
        /*08ea*/ 	.byte	0xff
	.zero		1


	//   ....[124]....
        /*08ec*/ 	.word	0x0000c4a0
        /*08f0*/ 	.word	0x00000015
        /*08f4*/ 	.word	0x00000040
        /*08f8*/ 	.short	0x010a
        /*08fa*/ 	.byte	0xff
	.zero		1


	//   ....[125]....
        /*08fc*/ 	.word	0x0000c4f0
        /*0900*/ 	.word	0x00000002
        /*0904*/ 	.word	0x00000040
        /*0908*/ 	.short	0x010a
        /*090a*/ 	.byte	0xff
	.zero		1


	//----- nvinfo : EIATTR_NUM_MBARRIERS
	.align		4
.L_47:
        /*090c*/ 	.byte	0x03, 0x38
        /*090e*/ 	.short	0x001c


	//----- nvinfo : EIATTR_EXIT_INSTR_OFFSETS
	.align		4
        /*0910*/ 	.byte	0x04, 0x1c
        /*0912*/ 	.short	(.L_49 - .L_48)


	//   ....[0]....
.L_48:
        /*0914*/ 	.word	0x00002dd0


	//   ....[1]....
        /*0918*/ 	.word	0x000032c0


	//   ....[2]....
        /*091c*/ 	.word	0x00003320


	//   ....[3]....
        /*0920*/ 	.word	0x00004fe0


	//   ....[4]....
        /*0924*/ 	.word	0x00006660


	//   ....[5]....
        /*0928*/ 	.word	0x000066a0


	//   ....[6]....
        /*092c*/ 	.word	0x0000b980


	//   ....[7]....
        /*0930*/ 	.word	0x0000ba00


	//   ....[8]....
        /*0934*/ 	.word	0x0000ba30


	//   ....[9]....
        /*0938*/ 	.word	0x0000baa0


	//----- nvinfo : EIATTR_MAX_THREADS
	.align		4
.L_49:
        /*093c*/ 	.byte	0x04, 0x05
        /*093e*/ 	.short	(.L_51 - .L_50)
.L_50:
        /*0940*/ 	.word	0x00000100
        /*0944*/ 	.word	0x00000001
        /*0948*/ 	.word	0x00000001


	//----- nvinfo : EIATTR_CRS_STACK_SIZE
	.align		4
.L_51:
        /*094c*/ 	.byte	0x04, 0x1e
        /*094e*/ 	.short	(.L_53 - .L_52)
.L_52:
        /*0950*/ 	.word	0x00000000


	//----- nvinfo : EIATTR_CBANK_PARAM_SIZE
	.align		4
.L_53:
        /*0954*/ 	.byte	0x03, 0x19
        /*0956*/ 	.short	0x0c00


	//----- nvinfo : EIATTR_PARAM_CBANK
	.align		4
        /*0958*/ 	.byte	0x04, 0x0a
        /*095a*/ 	.short	(.L_55 - .L_54)
	.align		4
.L_54:
        /*095c*/ 	.word	index@(.nv.constant0._ZN7cutlass13device_kernelINS_4gemm6kernel13GemmUniversalIN4cute5tupleIJiiiiEEENS1_10collective13CollectiveMmaINS1_46MainloopSm100TmaUmmaWarpSpecializedBlockScaledILi4ELi2ELi2ENS5_IJNS4_1CILi2EEENSA_ILi1EEESC_EEEEENS5_IJNSA_ILi128EEENSA_ILi64EEENSA_ILi256EEEEEENS5_IJNS_12float_e5m2_tENS_13float_ue8m0_tEEEENS5_IJNS5_IJlSC_lEEENS4_6LayoutINS5_IJNS5_IJNS5_IJNSA_ILi32EEENSA_ILi4EEEEEEiEEESR_NS5_IJSC_iEEEEEENS5_IJNS5_IJNS5_IJNSA_ILi16EEESP_EEEiEEENS5_IJNS5_IJNSA_ILi0EEESC_EEENSA_ILi512EEEEEENS5_IJSX_iEEEEEEEEEEESL_S14_NS4_8TiledMMAINS4_8MMA_AtomIJNS4_21SM100_MMA_MXF8F6F4_SSISJ_SJ_fSK_Li128ELi64ELNS4_4UMMA5MajorE0ELS19_0ELNS18_7ScaleInE0ELS1A_0EEEEEENSN_INS5_IJSC_SC_SC_EEENS5_IJSX_SX_SX_EEEEENS5_IJNS4_10UnderscoreES1G_S1G_EEEEENS5_IJNS4_13SM90_TMA_LOADES1J_EEENS5_IJNS4_14ComposedLayoutINS4_7SwizzleILi3ELi4ELi3EEENS4_18smem_ptr_flag_bitsILi8EEENSN_INS5_IJNSA_ILi8EEESF_EEENS5_IJSF_SC_EEEEEEENSN_INS5_IJNS5_IJNS5_IJSQ_SC_EEENS5_IJSO_SC_EEEEEESC_NS5_IJSP_SB_EEEEEENS5_IJNS5_IJNS5_IJSV_SZ_EEESY_EEESX_NS5_IJSC_SZ_EEEEEEEEEEEvNS4_8identityENS5_IJNS4_23SM90_TMA_LOAD_MULTICASTES27_EEES25_vS26_EENS_8epilogue10collective18CollectiveEpilogueINS2A_23Sm100TmaWarpSpecializedILi3ELi2ELi16ELb1ELb0EEEJNS5_IJSG_SG_SH_EEENS5_IJNSN_ISG_SC_EENSN_INS5_IJSU_SB_EEENS5_IJSC_SO_EEEEEEEENS_10bfloat16_tESM_S2L_SM_NS2A_6fusion15FusionCallbacksIS2E_NS2M_17LinearCombinationIS2L_fS2L_fLNS_15FloatRoundStyleE2EEES2F_S2K_JEEENS4_5SM1004TMEM4LOAD26SM100_TMEM_LOAD_32dp32b16xES1J_NS1L_INS1M_ILi1ELi4ELi3EEENS1O_ILi16EEENSN_INS5_IJS1Q_SU_EEENS5_IJSU_SC_EEEEEEENS4_39AutoVectorizingCopyWithAssumedAlignmentILi128EEENS4_14SM90_TMA_STOREES31_S33_S33_EEEvvEEEEvNT_6ParamsE)
        /*0960*/ 	.short	0x0380
        /*0962*/ 	.short	0x0c00


	//----- nvinfo : EIATTR_SW_WAR
	.align		4
.L_55:
        /*0964*/ 	.byte	0x04, 0x36
        /*0966*/ 	.short	(.L_57 - .L_56)
.L_56:
        /*0968*/ 	.word	0x00000008
.L_57:


//--------------------- .nv.callgraph             --------------------------
	.section	.nv.callgraph,"",@"SHT_CUDA_CALLGRAPH"
	.align	4
	.sectionentsize	8
	.align		4
        /*0000*/ 	.word	0x00000000
	.align		4
        /*0004*/ 	.word	0xffffffff
	.align		4
        /*0008*/ 	.word	index@(_ZN7cutlass13device_kernelINS_4gemm6kernel13GemmUniversalIN4cute5tupleIJiiiiEEENS1_10collective13CollectiveMmaINS1_46MainloopSm100TmaUmmaWarpSpecializedBlockScaledILi4ELi2ELi2ENS5_IJNS4_1CILi2EEENSA_ILi1EEESC_EEEEENS5_IJNSA_ILi128EEENSA_ILi64EEENSA_ILi256EEEEEENS5_IJNS_12float_e5m2_tENS_13float_ue8m0_tEEEENS5_IJNS5_IJlSC_lEEENS4_6LayoutINS5_IJNS5_IJNS5_IJNSA_ILi32EEENSA_ILi4EEEEEEiEEESR_NS5_IJSC_iEEEEEENS5_IJNS5_IJNS5_IJNSA_ILi16EEESP_EEEiEEENS5_IJNS5_IJNSA_ILi0EEESC_EEENSA_ILi512EEEEEENS5_IJSX_iEEEEEEEEEEESL_S14_NS4_8TiledMMAINS4_8MMA_AtomIJNS4_21SM100_MMA_MXF8F6F4_SSISJ_SJ_fSK_Li128ELi64ELNS4_4UMMA5MajorE0ELS19_0ELNS18_7ScaleInE0ELS1A_0EEEEEENSN_INS5_IJSC_SC_SC_EEENS5_IJSX_SX_SX_EEEEENS5_IJNS4_10UnderscoreES1G_S1G_EEEEENS5_IJNS4_13SM90_TMA_LOADES1J_EEENS5_IJNS4_14ComposedLayoutINS4_7SwizzleILi3ELi4ELi3EEENS4_18smem_ptr_flag_bitsILi8EEENSN_INS5_IJNSA_ILi8EEESF_EEENS5_IJSF_SC_EEEEEEENSN_INS5_IJNS5_IJNS5_IJSQ_SC_EEENS5_IJSO_SC_EEEEEESC_NS5_IJSP_SB_EEEEEENS5_IJNS5_IJNS5_IJSV_SZ_EEESY_EEESX_NS5_IJSC_SZ_EEEEEEEEEEEvNS4_8identityENS5_IJNS4_23SM90_TMA_LOAD_MULTICASTES27_EEES25_vS26_EENS_8epilogue10collective18CollectiveEpilogueINS2A_23Sm100TmaWarpSpecializedILi3ELi2ELi16ELb1ELb0EEEJNS5_IJSG_SG_SH_EEENS5_IJNSN_ISG_SC_EENSN_INS5_IJSU_SB_EEENS5_IJSC_SO_EEEEEEEENS_10bfloat16_tESM_S2L_SM_NS2A_6fusion15FusionCallbacksIS2E_NS2M_17LinearCombinationIS2L_fS2L_fLNS_15FloatRoundStyleE2EEES2F_S2K_JEEENS4_5SM1004TMEM4LOAD26SM100_TMEM_LOAD_32dp32b16xES1J_NS1L_INS1M_ILi1ELi4ELi3EEENS1O_ILi16EEENSN_INS5_IJS1Q_SU_EEENS5_IJSU_SC_EEEEEEENS4_39AutoVectorizingCopyWithAssumedAlignmentILi128EEENS4_14SM90_TMA_STOREES31_S33_S33_EEEvvEEEEvNT_6ParamsE)
	.align		4
        /*000c*/ 	.word	index@(__assertfail)
	.align		4
        /*0010*/ 	.word	0x00000000
	.align		4
        /*0014*/ 	.word	0xfffffffe
	.align		4
        /*0018*/ 	.word	0x00000000
	.align		4
        /*001c*/ 	.word	0xfffffffd
	.align		4
        /*0020*/ 	.word	0x00000000
	.align		4
        /*0024*/ 	.word	0xfffffffc


//--------------------- .nv.constant4             --------------------------
	.section	.nv.constant4,"a",@progbits
	.align	8
	.align		8
.nv.constant4:
        /*0000*/ 	.dword	__assertfail
	.align		8
        /*0008*/ 	.dword	__unnamed_1
	.align		8
        /*0010*/ 	.dword	__unnamed_2
	.align		8
        /*0018*/ 	.dword	_ZN40_INTERNAL_24459742_4_k_cu_22181664_188674cuda3std3__45__cpo5beginE
	.align		8
        /*0020*/ 	.dword	_ZN40_INTERNAL_24459742_4_k_cu_22181664_188674cuda3std3__45__cpo3endE
	.align		8
        /*0028*/ 	.dword	_ZN40_INTERNAL_24459742_4_k_cu_22181664_188674cuda3std3__45__cpo6cbeginE
	.align		8
        /*0030*/ 	.dword	_ZN40_INTERNAL_24459742_4_k_cu_22181664_188674cuda3std3__45__cpo4cendE
	.align		8
        /*0038*/ 	.dword	_ZN40_INTERNAL_24459742_4_k_cu_22181664_188674cuda3std3__442_GLOBAL__N__24459742_4_k_cu_22181664_188676ignoreE
	.align		8
        /*0040*/ 	.dword	_ZN40_INTERNAL_24459742_4_k_cu_22181664_188674cuda3std3__419piecewise_constructE
	.align		8
        /*0048*/ 	.dword	_ZN40_INTERNAL_24459742_4_k_cu_22181664_188674cuda3std3__48in_placeE
	.align		8
        /*0050*/ 	.dword	_ZN40_INTERNAL_24459742_4_k_cu_22181664_188674cuda3std6ranges3__45__cpo4swapE
	.align		8
        /*0058*/ 	.dword	_ZN40_INTERNAL_24459742_4_k_cu_22181664_188674cuda3std6ranges3__45__cpo9iter_moveE
	.align		8
        /*0060*/ 	.dword	_ZN40_INTERNAL_24459742_4_k_cu_22181664_188674cute7productE
	.align		8
        /*0068*/ 	.dword	_ZN40_INTERNAL_24459742_4_k_cu_22181664_188674cute1_E
	.align		8
        /*0070*/ 	.dword	$str$25
	.align		8
        /*0078*/ 	.dword	$str$26
	.align		8
        /*0080*/ 	.dword	$str$27
	.align		8
        /*0088*/ 	.dword	$str$28


//--------------------- .text._ZN7cutlass13device_kernelINS_4gemm6kernel13GemmUniversalIN4cute5tupleIJiiiiEEENS1_10collective13CollectiveMmaINS1_46MainloopSm100TmaUmmaWarpSpecializedBlockScaledILi4ELi2ELi2ENS5_IJNS4_1CILi2EEENSA_ILi1EEESC_EEEEENS5_IJNSA_ILi128EEENSA_ILi64EEENSA_ILi256EEEEEENS5_IJNS_12float_e5m2_tENS_13float_ue8m0_tEEEENS5_IJNS5_IJlSC_lEEENS4_6LayoutINS5_IJNS5_IJNS5_IJNSA_ILi32EEENSA_ILi4EEEEEEiEEESR_NS5_IJSC_iEEEEEENS5_IJNS5_IJNS5_IJNSA_ILi16EEESP_EEEiEEENS5_IJNS5_IJNSA_ILi0EEESC_EEENSA_ILi512EEEEEENS5_IJSX_iEEEEEEEEEEESL_S14_NS4_8TiledMMAINS4_8MMA_AtomIJNS4_21SM100_MMA_MXF8F6F4_SSISJ_SJ_fSK_Li128ELi64ELNS4_4UMMA5MajorE0ELS19_0ELNS18_7ScaleInE0ELS1A_0EEEEEENSN_INS5_IJSC_SC_SC_EEENS5_IJSX_SX_SX_EEEEENS5_IJNS4_10UnderscoreES1G_S1G_EEEEENS5_IJNS4_13SM90_TMA_LOADES1J_EEENS5_IJNS4_14ComposedLayoutINS4_7SwizzleILi3ELi4ELi3EEENS4_18smem_ptr_flag_bitsILi8EEENSN_INS5_IJNSA_ILi8EEESF_EEENS5_IJSF_SC_EEEEEEENSN_INS5_IJNS5_IJNS5_IJSQ_SC_EEENS5_IJSO_SC_EEEEEESC_NS5_IJSP_SB_EEEEEENS5_IJNS5_IJNS5_IJSV_SZ_EEESY_EEESX_NS5_IJSC_SZ_EEEEEEEEEEEvNS4_8identityENS5_IJNS4_23SM90_TMA_LOAD_MULTICASTES27_EEES25_vS26_EENS_8epilogue10collective18CollectiveEpilogueINS2A_23Sm100TmaWarpSpecializedILi3ELi2ELi16ELb1ELb0EEEJNS5_IJSG_SG_SH_EEENS5_IJNSN_ISG_SC_EENSN_INS5_IJSU_SB_EEENS5_IJSC_SO_EEEEEEEENS_10bfloat16_tESM_S2L_SM_NS2A_6fusion15FusionCallbacksIS2E_NS2M_17LinearCombinationIS2L_fS2L_fLNS_15FloatRoundStyleE2EEES2F_S2K_JEEENS4_5SM1004TMEM4LOAD26SM100_TMEM_LOAD_32dp32b16xES1J_NS1L_INS1M_ILi1ELi4ELi3EEENS1O_ILi16EEENSN_INS5_IJS1Q_SU_EEENS5_IJSU_SC_EEEEEEENS4_39AutoVectorizingCopyWithAssumedAlignmentILi128EEENS4_14SM90_TMA_STOREES31_S33_S33_EEEvvEEEEvNT_6ParamsE --------------------------
	.section	.text._ZN7cutlass13device_kernelINS_4gemm6kernel13GemmUniversalIN4cute5tupleIJiiiiEEENS1_10collective13CollectiveMmaINS1_46MainloopSm100TmaUmmaWarpSpecializedBlockScaledILi4ELi2ELi2ENS5_IJNS4_1CILi2EEENSA_ILi1EEESC_EEEEENS5_IJNSA_ILi128EEENSA_ILi64EEENSA_ILi256EEEEEENS5_IJNS_12float_e5m2_tENS_13float_ue8m0_tEEEENS5_IJNS5_IJlSC_lEEENS4_6LayoutINS5_IJNS5_IJNS5_IJNSA_ILi32EEENSA_ILi4EEEEEEiEEESR_NS5_IJSC_iEEEEEENS5_IJNS5_IJNS5_IJNSA_ILi16EEESP_EEEiEEENS5_IJNS5_IJNSA_ILi0EEESC_EEENSA_ILi512EEEEEENS5_IJSX_iEEEEEEEEEEESL_S14_NS4_8TiledMMAINS4_8MMA_AtomIJNS4_21SM100_MMA_MXF8F6F4_SSISJ_SJ_fSK_Li128ELi64ELNS4_4UMMA5MajorE0ELS19_0ELNS18_7ScaleInE0ELS1A_0EEEEEENSN_INS5_IJSC_SC_SC_EEENS5_IJSX_SX_SX_EEEEENS5_IJNS4_10UnderscoreES1G_S1G_EEEEENS5_IJNS4_13SM90_TMA_LOADES1J_EEENS5_IJNS4_14ComposedLayoutINS4_7SwizzleILi3ELi4ELi3EEENS4_18smem_ptr_flag_bitsILi8EEENSN_INS5_IJNSA_ILi8EEESF_EEENS5_IJSF_SC_EEEEEEENSN_INS5_IJNS5_IJNS5_IJSQ_SC_EEENS5_IJSO_SC_EEEEEESC_NS5_IJSP_SB_EEEEEENS5_IJNS5_IJNS5_IJSV_SZ_EEESY_EEESX_NS5_IJSC_SZ_EEEEEEEEEEEvNS4_8identityENS5_IJNS4_23SM90_TMA_LOAD_MULTICASTES27_EEES25_vS26_EENS_8epilogue10collective18CollectiveEpilogueINS2A_23Sm100TmaWarpSpecializedILi3ELi2ELi16ELb1ELb0EEEJNS5_IJSG_SG_SH_EEENS5_IJNSN_ISG_SC_EENSN_INS5_IJSU_SB_EEENS5_IJSC_SO_EEEEEEEENS_10bfloat16_tESM_S2L_SM_NS2A_6fusion15FusionCallbacksIS2E_NS2M_17LinearCombinationIS2L_fS2L_fLNS_15FloatRoundStyleE2EEES2F_S2K_JEEENS4_5SM1004TMEM4LOAD26SM100_TMEM_LOAD_32dp32b16xES1J_NS1L_INS1M_ILi1ELi4ELi3EEENS1O_ILi16EEENSN_INS5_IJS1Q_SU_EEENS5_IJSU_SC_EEEEEEENS4_39AutoVectorizingCopyWithAssumedAlignmentILi128EEENS4_14SM90_TMA_STOREES31_S33_S33_EEEvvEEEEvNT_6ParamsE,"ax",@progbits
	.align	128
.text._ZN7cutlass13device_kernelINS_4gemm6kernel13GemmUniversalIN4cute5tupleIJiiiiEEENS1_10collective13CollectiveMmaINS1_46MainloopSm100TmaUmmaWarpSpecializedBlockScaledILi4ELi2ELi2ENS5_IJNS4_1CILi2EEENSA_ILi1EEESC_EEEEENS5_IJNSA_ILi128EEENSA_ILi64EEENSA_ILi256EEEEEENS5_IJNS_12float_e5m2_tENS_13float_ue8m0_tEEEENS5_IJNS5_IJlSC_lEEENS4_6LayoutINS5_IJNS5_IJNS5_IJNSA_ILi32EEENSA_ILi4EEEEEEiEEESR_NS5_IJSC_iEEEEEENS5_IJNS5_IJNS5_IJNSA_ILi16EEESP_EEEiEEENS5_IJNS5_IJNSA_ILi0EEESC_EEENSA_ILi512EEEEEENS5_IJSX_iEEEEEEEEEEESL_S14_NS4_8TiledMMAINS4_8MMA_AtomIJNS4_21SM100_MMA_MXF8F6F4_SSISJ_SJ_fSK_Li128ELi64ELNS4_4UMMA5MajorE0ELS19_0ELNS18_7ScaleInE0ELS1A_0EEEEEENSN_INS5_IJSC_SC_SC_EEENS5_IJSX_SX_SX_EEEEENS5_IJNS4_10UnderscoreES1G_S1G_EEEEENS5_IJNS4_13SM90_TMA_LOADES1J_EEENS5_IJNS4_14ComposedLayoutINS4_7SwizzleILi3ELi4ELi3EEENS4_18smem_ptr_flag_bitsILi8EEENSN_INS5_IJNSA_ILi8EEESF_EEENS5_IJSF_SC_EEEEEEENSN_INS5_IJNS5_IJNS5_IJSQ_SC_EEENS5_IJSO_SC_EEEEEESC_NS5_IJSP_SB_EEEEEENS5_IJNS5_IJNS5_IJSV_SZ_EEESY_EEESX_NS5_IJSC_SZ_EEEEEEEEEEEvNS4_8identityENS5_IJNS4_23SM90_TMA_LOAD_MULTICASTES27_EEES25_vS26_EENS_8epilogue10collective18CollectiveEpilogueINS2A_23Sm100TmaWarpSpecializedILi3ELi2ELi16ELb1ELb0EEEJNS5_IJSG_SG_SH_EEENS5_IJNSN_ISG_SC_EENSN_INS5_IJSU_SB_EEENS5_IJSC_SO_EEEEEEEENS_10bfloat16_tESM_S2L_SM_NS2A_6fusion15FusionCallbacksIS2E_NS2M_17LinearCombinationIS2L_fS2L_fLNS_15FloatRoundStyleE2EEES2F_S2K_JEEENS4_5SM1004TMEM4LOAD26SM100_TMEM_LOAD_32dp32b16xES1J_NS1L_INS1M_ILi1ELi4ELi3EEENS1O_ILi16EEENSN_INS5_IJS1Q_SU_EEENS5_IJSU_SC_EEEEEEENS4_39AutoVectorizingCopyWithAssumedAlignmentILi128EEENS4_14SM90_TMA_STOREES31_S33_S33_EEEvvEEEEvNT_6ParamsE:
        .type           _ZN7cutlass13device_kernelINS_4gemm6kernel13GemmUniversalIN4cute5tupleIJiiiiEEENS1_10collective13CollectiveMmaINS1_46MainloopSm100TmaUmmaWarpSpecializedBlockScaledILi4ELi2ELi2ENS5_IJNS4_1CILi2EEENSA_ILi1EEESC_EEEEENS5_IJNSA_ILi128EEENSA_ILi64EEENSA_ILi256EEEEEENS5_IJNS_12float_e5m2_tENS_13float_ue8m0_tEEEENS5_IJNS5_IJlSC_lEEENS4_6LayoutINS5_IJNS5_IJNS5_IJNSA_ILi32EEENSA_ILi4EEEEEEiEEESR_NS5_IJSC_iEEEEEENS5_IJNS5_IJNS5_IJNSA_ILi16EEESP_EEEiEEENS5_IJNS5_IJNSA_ILi0EEESC_EEENSA_ILi512EEEEEENS5_IJSX_iEEEEEEEEEEESL_S14_NS4_8TiledMMAINS4_8MMA_AtomIJNS4_21SM100_MMA_MXF8F6F4_SSISJ_SJ_fSK_Li128ELi64ELNS4_4UMMA5MajorE0ELS19_0ELNS18_7ScaleInE0ELS1A_0EEEEEENSN_INS5_IJSC_SC_SC_EEENS5_IJSX_SX_SX_EEEEENS5_IJNS4_10UnderscoreES1G_S1G_EEEEENS5_IJNS4_13SM90_TMA_LOADES1J_EEENS5_IJNS4_14ComposedLayoutINS4_7SwizzleILi3ELi4ELi3EEENS4_18smem_ptr_flag_bitsILi8EEENSN_INS5_IJNSA_ILi8EEESF_EEENS5_IJSF_SC_EEEEEEENSN_INS5_IJNS5_IJNS5_IJSQ_SC_EEENS5_IJSO_SC_EEEEEESC_NS5_IJSP_SB_EEEEEENS5_IJNS5_IJNS5_IJSV_SZ_EEESY_EEESX_NS5_IJSC_SZ_EEEEEEEEEEEvNS4_8identityENS5_IJNS4_23SM90_TMA_LOAD_MULTICASTES27_EEES25_vS26_EENS_8epilogue10collective18CollectiveEpilogueINS2A_23Sm100TmaWarpSpecializedILi3ELi2ELi16ELb1ELb0EEEJNS5_IJSG_SG_SH_EEENS5_IJNSN_ISG_SC_EENSN_INS5_IJSU_SB_EEENS5_IJSC_SO_EEEEEEEENS_10bfloat16_tESM_S2L_SM_NS2A_6fusion15FusionCallbacksIS2E_NS2M_17LinearCombinationIS2L_fS2L_fLNS_15FloatRoundStyleE2EEES2F_S2K_JEEENS4_5SM1004TMEM4LOAD26SM100_TMEM_LOAD_32dp32b16xES1J_NS1L_INS1M_ILi1ELi4ELi3EEENS1O_ILi16EEENSN_INS5_IJS1Q_SU_EEENS5_IJSU_SC_EEEEEEENS4_39AutoVectorizingCopyWithAssumedAlignmentILi128EEENS4_14SM90_TMA_STOREES31_S33_S33_EEEvvEEEEvNT_6ParamsE,@function
        .size           _ZN7cutlass13device_kernelINS_4gemm6kernel13GemmUniversalIN4cute5tupleIJiiiiEEENS1_10collective13CollectiveMmaINS1_46MainloopSm100TmaUmmaWarpSpecializedBlockScaledILi4ELi2ELi2ENS5_IJNS4_1CILi2EEENSA_ILi1EEESC_EEEEENS5_IJNSA_ILi128EEENSA_ILi64EEENSA_ILi256EEEEEENS5_IJNS_12float_e5m2_tENS_13float_ue8m0_tEEEENS5_IJNS5_IJlSC_lEEENS4_6LayoutINS5_IJNS5_IJNS5_IJNSA_ILi32EEENSA_ILi4EEEEEEiEEESR_NS5_IJSC_iEEEEEENS5_IJNS5_IJNS5_IJNSA_ILi16EEESP_EEEiEEENS5_IJNS5_IJNSA_ILi0EEESC_EEENSA_ILi512EEEEEENS5_IJSX_iEEEEEEEEEEESL_S14_NS4_8TiledMMAINS4_8MMA_AtomIJNS4_21SM100_MMA_MXF8F6F4_SSISJ_SJ_fSK_Li128ELi64ELNS4_4UMMA5MajorE0ELS19_0ELNS18_7ScaleInE0ELS1A_0EEEEEENSN_INS5_IJSC_SC_SC_EEENS5_IJSX_SX_SX_EEEEENS5_IJNS4_10UnderscoreES1G_S1G_EEEEENS5_IJNS4_13SM90_TMA_LOADES1J_EEENS5_IJNS4_14ComposedLayoutINS4_7SwizzleILi3ELi4ELi3EEENS4_18smem_ptr_flag_bitsILi8EEENSN_INS5_IJNSA_ILi8EEESF_EEENS5_IJSF_SC_EEEEEEENSN_INS5_IJNS5_IJNS5_IJSQ_SC_EEENS5_IJSO_SC_EEEEEESC_NS5_IJSP_SB_EEEEEENS5_IJNS5_IJNS5_IJSV_SZ_EEESY_EEESX_NS5_IJSC_SZ_EEEEEEEEEEEvNS4_8identityENS5_IJNS4_23SM90_TMA_LOAD_MULTICASTES27_EEES25_vS26_EENS_8epilogue10collective18CollectiveEpilogueINS2A_23Sm100TmaWarpSpecializedILi3ELi2ELi16ELb1ELb0EEEJNS5_IJSG_SG_SH_EEENS5_IJNSN_ISG_SC_EENSN_INS5_IJSU_SB_EEENS5_IJSC_SO_EEEEEEEENS_10bfloat16_tESM_S2L_SM_NS2A_6fusion15FusionCallbacksIS2E_NS2M_17LinearCombinationIS2L_fS2L_fLNS_15FloatRoundStyleE2EEES2F_S2K_JEEENS4_5SM1004TMEM4LOAD26SM100_TMEM_LOAD_32dp32b16xES1J_NS1L_INS1M_ILi1ELi4ELi3EEENS1O_ILi16EEENSN_INS5_IJS1Q_SU_EEENS5_IJSU_SC_EEEEEEENS4_39AutoVectorizingCopyWithAssumedAlignmentILi128EEENS4_14SM90_TMA_STOREES31_S33_S33_EEEvvEEEEvNT_6ParamsE,(.L_x_195 - _ZN7cutlass13device_kernelINS_4gemm6kernel13GemmUniversalIN4cute5tupleIJiiiiEEENS1_10collective13CollectiveMmaINS1_46MainloopSm100TmaUmmaWarpSpecializedBlockScaledILi4ELi2ELi2ENS5_IJNS4_1CILi2EEENSA_ILi1EEESC_EEEEENS5_IJNSA_ILi128EEENSA_ILi64EEENSA_ILi256EEEEEENS5_IJNS_12float_e5m2_tENS_13float_ue8m0_tEEEENS5_IJNS5_IJlSC_lEEENS4_6LayoutINS5_IJNS5_IJNS5_IJNSA_ILi32EEENSA_ILi4EEEEEEiEEESR_NS5_IJSC_iEEEEEENS5_IJNS5_IJNS5_IJNSA_ILi16EEESP_EEEiEEENS5_IJNS5_IJNSA_ILi0EEESC_EEENSA_ILi512EEEEEENS5_IJSX_iEEEEEEEEEEESL_S14_NS4_8TiledMMAINS4_8MMA_AtomIJNS4_21SM100_MMA_MXF8F6F4_SSISJ_SJ_fSK_Li128ELi64ELNS4_4UMMA5MajorE0ELS19_0ELNS18_7ScaleInE0ELS1A_0EEEEEENSN_INS5_IJSC_SC_SC_EEENS5_IJSX_SX_SX_EEEEENS5_IJNS4_10UnderscoreES1G_S1G_EEEEENS5_IJNS4_13SM90_TMA_LOADES1J_EEENS5_IJNS4_14ComposedLayoutINS4_7SwizzleILi3ELi4ELi3EEENS4_18smem_ptr_flag_bitsILi8EEENSN_INS5_IJNSA_ILi8EEESF_EEENS5_IJSF_SC_EEEEEEENSN_INS5_IJNS5_IJNS5_IJSQ_SC_EEENS5_IJSO_SC_EEEEEESC_NS5_IJSP_SB_EEEEEENS5_IJNS5_IJNS5_IJSV_SZ_EEESY_EEESX_NS5_IJSC_SZ_EEEEEEEEEEEvNS4_8identityENS5_IJNS4_23SM90_TMA_LOAD_MULTICASTES27_EEES25_vS26_EENS_8epilogue10collective18CollectiveEpilogueINS2A_23Sm100TmaWarpSpecializedILi3ELi2ELi16ELb1ELb0EEEJNS5_IJSG_SG_SH_EEENS5_IJNSN_ISG_SC_EENSN_INS5_IJSU_SB_EEENS5_IJSC_SO_EEEEEEEENS_10bfloat16_tESM_S2L_SM_NS2A_6fusion15FusionCallbacksIS2E_NS2M_17LinearCombinationIS2L_fS2L_fLNS_15FloatRoundStyleE2EEES2F_S2K_JEEENS4_5SM1004TMEM4LOAD26SM100_TMEM_LOAD_32dp32b16xES1J_NS1L_INS1M_ILi1ELi4ELi3EEENS1O_ILi16EEENSN_INS5_IJS1Q_SU_EEENS5_IJSU_SC_EEEEEEENS4_39AutoVectorizingCopyWithAssumedAlignmentILi128EEENS4_14SM90_TMA_STOREES31_S33_S33_EEEvvEEEEvNT_6ParamsE)
        .other          _ZN7cutlass13device_kernelINS_4gemm6kernel13GemmUniversalIN4cute5tupleIJiiiiEEENS1_10collective13CollectiveMmaINS1_46MainloopSm100TmaUmmaWarpSpecializedBlockScaledILi4ELi2ELi2ENS5_IJNS4_1CILi2EEENSA_ILi1EEESC_EEEEENS5_IJNSA_ILi128EEENSA_ILi64EEENSA_ILi256EEEEEENS5_IJNS_12float_e5m2_tENS_13float_ue8m0_tEEEENS5_IJNS5_IJlSC_lEEENS4_6LayoutINS5_IJNS5_IJNS5_IJNSA_ILi32EEENSA_ILi4EEEEEEiEEESR_NS5_IJSC_iEEEEEENS5_IJNS5_IJNS5_IJNSA_ILi16EEESP_EEEiEEENS5_IJNS5_IJNSA_ILi0EEESC_EEENSA_ILi512EEEEEENS5_IJSX_iEEEEEEEEEEESL_S14_NS4_8TiledMMAINS4_8MMA_AtomIJNS4_21SM100_MMA_MXF8F6F4_SSISJ_SJ_fSK_Li128ELi64ELNS4_4UMMA5MajorE0ELS19_0ELNS18_7ScaleInE0ELS1A_0EEEEEENSN_INS5_IJSC_SC_SC_EEENS5_IJSX_SX_SX_EEEEENS5_IJNS4_10UnderscoreES1G_S1G_EEEEENS5_IJNS4_13SM90_TMA_LOADES1J_EEENS5_IJNS4_14ComposedLayoutINS4_7SwizzleILi3ELi4ELi3EEENS4_18smem_ptr_flag_bitsILi8EEENSN_INS5_IJNSA_ILi8EEESF_EEENS5_IJSF_SC_EEEEEEENSN_INS5_IJNS5_IJNS5_IJSQ_SC_EEENS5_IJSO_SC_EEEEEESC_NS5_IJSP_SB_EEEEEENS5_IJNS5_IJNS5_IJSV_SZ_EEESY_EEESX_NS5_IJSC_SZ_EEEEEEEEEEEvNS4_8identityENS5_IJNS4_23SM90_TMA_LOAD_MULTICASTES27_EEES25_vS26_EENS_8epilogue10collective18CollectiveEpilogueINS2A_23Sm100TmaWarpSpecializedILi3ELi2ELi16ELb1ELb0EEEJNS5_IJSG_SG_SH_EEENS5_IJNSN_ISG_SC_EENSN_INS5_IJSU_SB_EEENS5_IJSC_SO_EEEEEEEENS_10bfloat16_tESM_S2L_SM_NS2A_6fusion15FusionCallbacksIS2E_NS2M_17LinearCombinationIS2L_fS2L_fLNS_15FloatRoundStyleE2EEES2F_S2K_JEEENS4_5SM1004TMEM4LOAD26SM100_TMEM_LOAD_32dp32b16xES1J_NS1L_INS1M_ILi1ELi4ELi3EEENS1O_ILi16EEENSN_INS5_IJS1Q_SU_EEENS5_IJSU_SC_EEEEEEENS4_39AutoVectorizingCopyWithAssumedAlignmentILi128EEENS4_14SM90_TMA_STOREES31_S33_S33_EEEvvEEEEvNT_6ParamsE,@"STO_CUDA_ENTRY STV_DEFAULT"
_ZN7cutlass13device_kernelINS_4gemm6kernel13GemmUniversalIN4cute5tupleIJiiiiEEENS1_10collective13CollectiveMmaINS1_46MainloopSm100TmaUmmaWarpSpecializedBlockScaledILi4ELi2ELi2ENS5_IJNS4_1CILi2EEENSA_ILi1EEESC_EEEEENS5_IJNSA_ILi128EEENSA_ILi64EEENSA_ILi256EEEEEENS5_IJNS_12float_e5m2_tENS_13float_ue8m0_tEEEENS5_IJNS5_IJlSC_lEEENS4_6LayoutINS5_IJNS5_IJNS5_IJNSA_ILi32EEENSA_ILi4EEEEEEiEEESR_NS5_IJSC_iEEEEEENS5_IJNS5_IJNS5_IJNSA_ILi16EEESP_EEEiEEENS5_IJNS5_IJNSA_ILi0EEESC_EEENSA_ILi512EEEEEENS5_IJSX_iEEEEEEEEEEESL_S14_NS4_8TiledMMAINS4_8MMA_AtomIJNS4_21SM100_MMA_MXF8F6F4_SSISJ_SJ_fSK_Li128ELi64ELNS4_4UMMA5MajorE0ELS19_0ELNS18_7ScaleInE0ELS1A_0EEEEEENSN_INS5_IJSC_SC_SC_EEENS5_IJSX_SX_SX_EEEEENS5_IJNS4_10UnderscoreES1G_S1G_EEEEENS5_IJNS4_13SM90_TMA_LOADES1J_EEENS5_IJNS4_14ComposedLayoutINS4_7SwizzleILi3ELi4ELi3EEENS4_18smem_ptr_flag_bitsILi8EEENSN_INS5_IJNSA_ILi8EEESF_EEENS5_IJSF_SC_EEEEEEENSN_INS5_IJNS5_IJNS5_IJSQ_SC_EEENS5_IJSO_SC_EEEEEESC_NS5_IJSP_SB_EEEEEENS5_IJNS5_IJNS5_IJSV_SZ_EEESY_EEESX_NS5_IJSC_SZ_EEEEEEEEEEEvNS4_8identityENS5_IJNS4_23SM90_TMA_LOAD_MULTICASTES27_EEES25_vS26_EENS_8epilogue10collective18CollectiveEpilogueINS2A_23Sm100TmaWarpSpecializedILi3ELi2ELi16ELb1ELb0EEEJNS5_IJSG_SG_SH_EEENS5_IJNSN_ISG_SC_EENSN_INS5_IJSU_SB_EEENS5_IJSC_SO_EEEEEEEENS_10bfloat16_tESM_S2L_SM_NS2A_6fusion15FusionCallbacksIS2E_NS2M_17LinearCombinationIS2L_fS2L_fLNS_15FloatRoundStyleE2EEES2F_S2K_JEEENS4_5SM1004TMEM4LOAD26SM100_TMEM_LOAD_32dp32b16xES1J_NS1L_INS1M_ILi1ELi4ELi3EEENS1O_ILi16EEENSN_INS5_IJS1Q_SU_EEENS5_IJSU_SC_EEEEEEENS4_39AutoVectorizingCopyWithAssumedAlignmentILi128EEENS4_14SM90_TMA_STOREES31_S33_S33_EEEvvEEEEvNT_6ParamsE:
[----:B------:R-:W1:Y:S01]  /*0000*/  LDC R1, c[0x0][0x37c] ;  /* 0x0000df00ff017b82 */ /* 0x000e620000000800 */
[----:B------:R-:W2:Y:S01]  /*0010*/  S2R R81, SR_TID.X ;  /* 0x0000000000517919 */ /* 0x000ea20000002100 */
[----:B------:R-:W3:Y:S01]  /*0020*/  LDCU.64 UR12, c[0x0][0xc90] ;  /* 0x00019200ff0c77ac */ /* 0x000ee20008000a00 */
[----:B------:R-:W-:Y:S02]  /*0030*/  PRMT R85, RZ, 0x7610, R85 ;  /* 0x00007610ff557816 */ /* 0x000fe40000000055 */
[----:B------:R-:W-:Y:S01]  /*0040*/  ELECT P4, URZ, PT ;  /* 0x0000000000ff782f */ /* 0x000fe20003880000 */
[----:B---3--:R-:W-:-:S04]  /*0050*/  UISETP.NE.U32.AND UP0, UPT, UR12, URZ, UPT ;  /* 0x000000ff0c00728c */ /* 0x008fc8000bf05070 */
[----:B------:R-:W-:Y:S01]  /*0060*/  UISETP.NE.AND.EX UP0, UPT, UR13, URZ, UPT, UP0 ;  /* 0x000000ff0d00728c */ /* 0x000fe2000bf05300 */
[----:B--2---:R-:W-:-:S05]  /*0070*/  SHF.R.U32.HI R86, RZ, 0x5, R81 ;  /* 0x00000005ff567819 */ /* 0x004fca0000011651 */
[----:B------:R-:W2:Y:S02]  /*0080*/  SHFL.IDX PT, R0, R86, RZ, 0x1f ;  /* 0x00001fff56007589 */ /* 0x000ea400000e0000 */
[----:B--2---:R-:W-:Y:S01]  /*0090*/  R2UR UR18, R0 ;  /* 0x00000000001272ca */ /* 0x004fe200000e0000 */
[----:B-1----:R-:W-:-:S14]  /*00a0*/  BRA.U UP0, `(.L_x_0) ;  /* 0x0000000100307547 */ /* 0x002fdc000b800000 */
[----:B------:R-:W1:Y:S02]  /*00b0*/  LDCU.64 UR4, c[0x0][0xc88] ;  /* 0x00019100ff0477ac */ /* 0x000e640008000a00 */
[----:B-1----:R-:W-:-:S04]  /*00c0*/  UISETP.NE.U32.AND UP0, UPT, UR4, URZ, UPT ;  /* 0x000000ff0400728c */ /* 0x002fc8000bf05070 */
[----:B------:R-:W-:-:S09]  /*00d0*/  UISETP.NE.AND.EX UP0, UPT, UR5, URZ, UPT, UP0 ;  /* 0x000000ff0500728c */ /* 0x000fd2000bf05300 */
[----:B------:R-:W-:Y:S05]  /*00e0*/  BRA.U !UP0, `(.L_x_1) ;  /* 0x0000000108147547 */ /* 0x000fea000b800000 */
[----:B------:R-:W1:Y:S01]  /*00f0*/  LDC.64 R2, c[0x0][0xc88] ;  /* 0x00032200ff027b82 */ /* 0x000e620000000a00 */
[----:B------:R-:W1:Y:S02]  /*0100*/  LDCU.64 UR4, c[0x0][0x358] ;  /* 0x00006b00ff0477ac */ /* 0x000e640008000a00 */
[----:B-1----:R1:W5:Y:S01]  /*0110*/  LDG.E R45, desc[UR4][R2.64] ;  /* 0x00000004022d7981 */ /* 0x002362000c1e1900 */
[----:B------:R-:W-:Y:S01]  /*0120*/  HFMA2 R85, -RZ, RZ, 0, 5.9604644775390625e-08 ;  /* 0x00000001ff557431 */ /* 0x000fe200000001ff */
[----:B------:R-:W-:Y:S05]  /*0130*/  BRA `(.L_x_0) ;  /* 0x00000000000c7947 */ /* 0x000fea0003800000 */
.L_x_1:
[----:B------:R-:W1:Y:S01]  /*0140*/  LDCU UR4, c[0x0][0xc80] ;  /* 0x00019000ff0477ac */ /* 0x000e620008000800 */
[----:B------:R-:W-:Y:S01]  /*0150*/  HFMA2 R85, -RZ, RZ, 0, 5.9604644775390625e-08 ;  /* 0x00000001ff557431 */ /* 0x000fe200000001ff */
[----:B-1----:R-:W-:-:S07]  /*0160*/  MOV R45, UR4 ;  /* 0x00000004002d7c02 */ /* 0x002fce0008000f00 */
.L_x_0:
[----:B------:R-:W2:Y:S02]  /*0170*/  LDCU.64 UR4, c[0x0][0xcb0] ;  /* 0x00019600ff0477ac */ /* 0x000ea40008000a00 */
[----:B--2---:R-:W-:-:S04]  /*0180*/  UISETP.NE.U32.AND UP0, UPT, UR4, URZ, UPT ;  /* 0x000000ff0400728c */ /* 0x004fc8000bf05070 */
[----:B------:R-:W-:-:S09]  /*0190*/  UISETP.NE.AND.EX UP0, UPT, UR5, URZ, UPT, UP0 ;  /* 0x000000ff0500728c */ /* 0x000fd2000bf05300 */
[----:B------:R-:W-:Y:S05]  /*01a0*/  BRA.U UP0, `(.L_x_2) ;  /* 0x0000000100287547 */ /* 0x000fea000b800000 */
[----:B------:R-:W2:Y:S02]  /*01b0*/  LDCU.64 UR4, c[0x0][0xca8] ;  /* 0x00019500ff0477ac */ /* 0x000ea40008000a00 */
[----:B--2---:R-:W-:-:S04]  /*01c0*/  UISETP.NE.U32.AND UP0, UPT, UR4, URZ, UPT ;  /* 0x000000ff0400728c */ /* 0x004fc8000bf05070 */
[----:B------:R-:W-:-:S09]  /*01d0*/  UISETP.NE.AND.EX UP0, UPT, UR5, URZ, UPT, UP0 ;  /* 0x000000ff0500728c */ /* 0x000fd2000bf05300 */
[----:B------:R-:W-:Y:S05]  /*01e0*/  BRA.U !UP0, `(.L_x_3) ;  /* 0x0000000108107547 */ /* 0x000fea000b800000 */
[----:B-1----:R-:W1:Y:S01]  /*01f0*/  LDC.64 R2, c[0x0][0xca8] ;  /* 0x00032a00ff027b82 */ /* 0x002e620000000a00 */
[----:B------:R-:W1:Y:S02]  /*0200*/  LDCU.64 UR4, c[0x0][0x358] ;  /* 0x00006b00ff0477ac */ /* 0x000e640008000a00 */
[----:B-1----:R2:W5:Y:S01]  /*0210*/  LDG.E R43, desc[UR4][R2.64] ;  /* 0x00000004022b7981 */ /* 0x002562000c1e1900 */
[----:B------:R-:W-:Y:S05]  /*0220*/  BRA `(.L_x_2) ;  /* 0x0000000000087947 */ /* 0x000fea0003800000 */
.L_x_3:
[----:B------:R-:W2:Y:S02]  /*0230*/  LDCU UR4, c[0x0][0xca0] ;  /* 0x00019400ff0477ac */ /* 0x000ea40008000800 */
[----:B--2---:R-:W-:Y:S02]  /*0240*/  MOV R43, UR4 ;  /* 0x00000004002b7c02 */ /* 0x004fe40008000f00 */
.L_x_2:
[----:B------:R-:W-:Y:S01]  /*0250*/  IMAD.U32 R0, RZ, RZ, UR18 ;  /* 0x00000012ff007e24 */ /* 0x000fe2000f8e00ff */
[----:B------:R-:W-:Y:S04]  /*0260*/  BSSY.RECONVERGENT B0, `(.L_x_4) ;  /* 0x0000012000007945 */ /* 0x000fe80003800200 */
[C---:B------:R-:W-:Y:S02]  /*0270*/  ISETP.NE.OR P1, PT, R0.reuse, 0x1, !P4 ;  /* 0x000000010000780c */ /* 0x040fe40006725670 */
[----:B------:R-:W-:-:S11]  /*0280*/  ISETP.NE.OR P0, PT, R0, 0x3, !P4 ;  /* 0x000000030000780c */ /* 0x000fd60006705670 */
[----:B------:R-:W-:Y:S05]  /*0290*/  @P1 BRA `(.L_x_5) ;  /* 0x0000000000381947 */ /* 0x000fea0003800000 */
[----:B------:R-:W3:Y:S02]  /*02a0*/  LDCU.64 UR4, c[0x0][0x348] ;  /* 0x00006900ff0477ac */ /* 0x000ee40008000a00 */
[----:B---3--:R-:W-:Y:S02]  /*02b0*/  UIADD3 UR10, UP3, UPT, UR4, 0x80, URZ ;  /* 0x00000080040a7890 */ /* 0x008fe4000ff7e0ff */
[----:B------:R-:W-:Y:S02]  /*02c0*/  UIADD3 UR8, UP2, UPT, UR4, 0x180, URZ ;  /* 0x0000018004087890 */ /* 0x000fe4000ff5e0ff */
[----:B------:R-:W-:Y:S02]  /*02d0*/  UIADD3 UR6, UP1, UPT, UR4, 0x280, URZ ;  /* 0x0000028004067890 */ /* 0x000fe4000ff3e0ff */
[----:B------:R-:W-:Y:S02]  /*02e0*/  UIADD3 UR4, UP0, UPT, UR4, 0x380, URZ ;  /* 0x0000038004047890 */ /* 0x000fe4000ff1e0ff */
[----:B------:R-:W-:-:S02]  /*02f0*/  UIADD3.X UR11, UPT, UPT, URZ, UR5, URZ, UP3, !UPT ;  /* 0x00000005ff0b7290 */ /* 0x000fc40009ffe4ff */
[----:B------:R-:W-:Y:S02]  /*0300*/  UIADD3.X UR9, UPT, UPT, URZ, UR5, URZ, UP2, !UPT ;  /* 0x00000005ff097290 */ /* 0x000fe400097fe4ff */
[----:B------:R-:W-:Y:S02]  /*0310*/  UIADD3.X UR7, UPT, UPT, URZ, UR5, URZ, UP1, !UPT ;  /* 0x00000005ff077290 */ /* 0x000fe40008ffe4ff */
[----:B------:R-:W-:-:S03]  /*0320*/  UIADD3.X UR5, UPT, UPT, URZ, UR5, URZ, UP0, !UPT ;  /* 0x00000005ff057290 */ /* 0x000fc600087fe4ff */
[----:B------:R3:W-:Y:S02]  /*0330*/  UTMACCTL.PF [UR10] ;  /* 0x000000000a0079b9 */ /* 0x0007e40008040000 */
[----:B------:R3:W-:Y:S02]  /*0340*/  UTMACCTL.PF [UR8] ;  /* 0x00000000080079b9 */ /* 0x0007e40008040000 */
[----:B------:R3:W-:Y:S02]  /*0350*/  UTMACCTL.PF [UR6] ;  /* 0x00000000060079b9 */ /* 0x0007e40008040000 */
[----:B------:R3:W-:Y:S02]  /*0360*/  UTMACCTL.PF [UR4] ;  /* 0x00000000040079b9 */ /* 0x0007e40008040000 */
[----:B---3--:R-:W-:Y:S01]  /*0370*/  NOP ;  /* 0x0000000000007918 */ /* 0x008fe20000000000 */
.L_x_5:
[----:B------:R-:W-:Y:S05]  /*0380*/  BSYNC.RECONVERGENT B0 ;  /* 0x0000000000007941 */ /* 0x000fea0003800200 */
.L_x_4:
[----:B------:R-:W-:Y:S04]  /*0390*/  BSSY.RECONVERGENT B0, `(.L_x_6) ;  /* 0x000000a000007945 */ /* 0x000fe80003800200 */
[----:B------:R-:W-:Y:S05]  /*03a0*/  @P0 BRA `(.L_x_7) ;  /* 0x0000000000200947 */ /* 0x000fea0003800000 */
[----:B------:R-:W3:Y:S02]  /*03b0*/  LDCU.64 UR4, c[0x0][0x348] ;  /* 0x00006900ff0477ac */ /* 0x000ee40008000a00 */
[----:B---3--:R-:W-:Y:S02]  /*03c0*/  UIADD3 UR6, UP1, UPT, UR4, 0x980, URZ ;  /* 0x0000098004067890 */ /* 0x008fe4000ff3e0ff */
[----:B------:R-:W-:Y:S02]  /*03d0*/  UIADD3 UR4, UP0, UPT, UR4, 0xa80, URZ ;  /* 0x00000a8004047890 */ /* 0x000fe4000ff1e0ff */
[----:B------:R-:W-:Y:S02]  /*03e0*/  UIADD3.X UR7, UPT, UPT, URZ, UR5, URZ, UP1, !UPT ;  /* 0x00000005ff077290 */ /* 0x000fe40008ffe4ff */
[----:B------:R-:W-:-:S07]  /*03f0*/  UIADD3.X UR5, UPT, UPT, URZ, UR5, URZ, UP0, !UPT ;  /* 0x00000005ff057290 */ /* 0x000fce00087fe4ff */
[----:B------:R3:W-:Y:S02]  /*0400*/  UTMACCTL.PF [UR6] ;  /* 0x00000000060079b9 */ /* 0x0007e40008040000 */
[----:B------:R3:W-:Y:S02]  /*0410*/  UTMACCTL.PF [UR4] ;  /* 0x00000000040079b9 */ /* 0x0007e40008040000 */
[----:B---3--:R-:W-:Y:S01]  /*0420*/  NOP ;  /* 0x0000000000007918 */ /* 0x008fe20000000000 */
.L_x_7:
[----:B------:R-:W-:Y:S05]  /*0430*/  BSYNC.RECONVERGENT B0 ;  /* 0x0000000000007941 */ /* 0x000fea0003800200 */
.L_x_6:
[----:B------:R-:W3:Y:S01]  /*0440*/  LDCU.64 UR4, c[0x0][0xc88] ;  /* 0x00019100ff0477ac */ /* 0x000ee20008000a00 */
[----:B------:R-:W-:Y:S02]  /*0450*/  UISETP.EQ.U32.AND UP2, UPT, UR12, URZ, UPT ;  /* 0x000000ff0c00728c */ /* 0x000fe4000bf42070 */
[----:B------:R-:W-:Y:S02]  /*0460*/  UPLOP3.LUT UP3, UPT, UPT, UPT, UPT, 0x80, 0x8 ;  /* 0x000000000008789c */ /* 0x000fe40003f6f070 */
[----:B---3--:R-:W-:-:S04]  /*0470*/  UISETP.NE.U32.AND UP0, UPT, UR4, URZ, UPT ;  /* 0x000000ff0400728c */ /* 0x008fc8000bf05070 */
[----:B------:R-:W-:-:S04]  /*0480*/  UISETP.NE.AND.EX UP1, UPT, UR5, URZ, UPT, UP0 ;  /* 0x000000ff0500728c */ /* 0x000fc8000bf25300 */
[----:B------:R-:W-:-:S04]  /*0490*/  UISETP.EQ.OR.EX UP4, UPT, UR13, URZ, !UP1, UP2 ;  /* 0x000000ff0d00728c */ /* 0x000fc8000cf82720 */
[----:B------:R-:W-:-:S06]  /*04a0*/  UP2UR UR4, UPR, URZ, 0x10 ;  /* 0x00000010ff047883 */ /* 0x000fcc0008000000 */
[----:B------:R-:W-:Y:S01]  /*04b0*/  MOV R96, UR4 ;  /* 0x0000000400607c02 */ /* 0x000fe20008000f00 */
[----:B------:R-:W-:Y:S06]  /*04c0*/  BRA.U !UP4, `(.L_x_8) ;  /* 0x000000010c207547 */ /* 0x000fec000b800000 */
[----:B------:R-:W-:Y:S01]  /*04d0*/  UISETP.NE.U32.AND UP0, UPT, UR12, URZ, UPT ;  /* 0x000000ff0c00728c */ /* 0x000fe2000bf05070 */
[----:B-----5:R-:W-:Y:S01]  /*04e0*/  FSETP.NEU.AND P0, PT, R45, RZ, PT ;  /* 0x000000ff2d00720b */ /* 0x020fe20003f0d000 */
[----:B------:R-:W-:Y:S02]  /*04f0*/  USEL UR4, URZ, 0xffffffff, UP1 ;  /* 0xffffffffff047887 */ /* 0x000fe40008800000 */
[----:B------:R-:W-:-:S10]  /*0500*/  UISETP.NE.AND.EX UP2, UPT, UR13, URZ, UPT, UP0 ;  /* 0x000000ff0d00728c */ /* 0x000fd4000bf45300 */
[----:B------:R-:W-:Y:S01]  /*0510*/  VOTEU.ANY UP0, P0 ;  /* 0x0000000000ff7886 */ /* 0x000fe20000000100 */
[----:B------:R-:W-:-:S04]  /*0520*/  @!UP2 USEL UR4, URZ, 0xffffffff, UP0 ;  /* 0xffffffffff04a887 */ /* 0x000fc80008000000 */
[----:B------:R-:W-:-:S04]  /*0530*/  ULOP3.LUT UR4, UR4, 0x1, URZ, 0xc0, !UPT ;  /* 0x0000000104047892 */ /* 0x000fc8000f8ec0ff */
[----:B------:R-:W-:-:S11]  /*0540*/  UISETP.NE.U32.AND UP3, UPT, UR4, 0x1, UPT ;  /* 0x000000010400788c */ /* 0x000fd6000bf65070 */
.L_x_8:
[----:B-12---:R-:W1:Y:S01]  /*0550*/  SHFL.IDX PT, R2, R86, RZ, 0x1f ;  /* 0x00001fff56027589 */ /* 0x006e6200000e0000 */
[----:B------:R-:W-:Y:S01]  /*0560*/  UISETP.NE.AND UP5, UPT, UR18, 0x2, UPT ;  /* 0x000000021200788c */ /* 0x000fe2000bfa5270 */
[----:B-1----:R-:W-:-:S13]  /*0570*/  ISETP.NE.AND P0, PT, R2, RZ, PT ;  /* 0x000000ff0200720c */ /* 0x002fda0003f05270 */
[----:B------:R-:W-:Y:S05]  /*0580*/  @P0 BRA `(.L_x_9) ;  /* 0x0000000000580947 */ /* 0x000fea0003800000 */
[----:B------:R-:W1:Y:S01]  /*0590*/  S2UR UR4, SR_CgaCtaId ;  /* 0x00000000000479c3 */ /* 0x000e620000008800 */
[----:B------:R-:W-:Y:S01]  /*05a0*/  UMOV UR5, 0x400 ;  /* 0x0000040000057882 */ /* 0x000fe20000000000 */
[----:B------:R-:W-:Y:S01]  /*05b0*/  UMOV UR8, 0x1 ;  /* 0x0000000100087882 */ /* 0x000fe20000000000 */
[----:B------:R-:W-:Y:S01]  /*05c0*/  UMOV UR6, 0x2 ;  /* 0x0000000200067882 */ /* 0x000fe20000000000 */
[----:B------:R-:W-:-:S04]  /*05d0*/  UIADD3 UR8, UPT, UPT, -UR8, 0x100000, URZ ;  /* 0x0010000008087890 */ /* 0x000fc8000fffe1ff */
[----:B------:R-:W-:Y:S02]  /*05e0*/  USHF.L.U32 UR9, UR8, 0xb, URZ ;  /* 0x0000000b08097899 */ /* 0x000fe400080006ff */
[----:B------:R-:W-:Y:S02]  /*05f0*/  USHF.L.U32 UR8, UR8, 0x1, URZ ;  /* 0x0000000108087899 */ /* 0x000fe400080006ff */
[----:B------:R-:W-:-:S04]  /*0600*/  UIADD3 UR6, UPT, UPT, -UR6, 0x100000, URZ ;  /* 0x0010000006067890 */ /* 0x000fc8000fffe1ff */
[----:B------:R-:W-:Y:S02]  /*0610*/  USHF.L.U32 UR7, UR6, 0xb, URZ ;  /* 0x0000000b06077899 */ /* 0x000fe400080006ff */
[----:B------:R-:W-:Y:S01]  /*0620*/  USHF.L.U32 UR6, UR6, 0x1, URZ ;  /* 0x0000000106067899 */ /* 0x000fe200080006ff */
[----:B------:R-:W-:Y:S01]  /*0630*/  ELECT P0, URZ, PT ;  /* 0x0000000000ff782f */ /* 0x000fe20003800000 */
[----:B-1----:R-:W-:Y:S01]  /*0640*/  ULEA UR4, UR4, UR5, 0x18 ;  /* 0x0000000504047291 */ /* 0x002fe2000f8ec0ff */
[----:B------:R-:W1:Y:S11]  /*0650*/  FENCE.VIEW.ASYNC.S ;  /* 0x00000000000073c6 */ /* 0x000e760000000000 */
[----:B-1----:R1:W2:Y:S01]  /*0660*/  SYNCS.EXCH.64 URZ, [UR4], UR8 ;  /* 0x0000000804ff75b2 */ /* 0x0022a20008000100 */
[----:B------:R1:W3:Y:S01]  /*0670*/  SYNCS.EXCH.64 URZ, [UR4+0x20], UR6 ;  /* 0x0000200604ff75b2 */ /* 0x0002e20008000100 */
[----:B------:R1:W4:Y:S01]  /*0680*/  SYNCS.EXCH.64 URZ, [UR4+0x8], UR8 ;  /* 0x0000080804ff75b2 */ /* 0x0003220008000100 */
[----:B------:R1:W1:Y:S01]  /*0690*/  SYNCS.EXCH.64 URZ, [UR4+0x28], UR6 ;  /* 0x0000280604ff75b2 */ /* 0x0002620008000100 */
[----:B------:R1:W1:Y:S01]  /*06a0*/  SYNCS.EXCH.64 URZ, [UR4+0x10], UR8 ;  /* 0x0000100804ff75b2 */ /* 0x0002620008000100 */
[----:B------:R1:W1:Y:S01]  /*06b0*/  SYNCS.EXCH.64 URZ, [UR4+0x30], UR6 ;  /* 0x0000300604ff75b2 */ /* 0x0002620008000100 */
[----:B------:R1:W1:Y:S01]  /*06c0*/  SYNCS.EXCH.64 URZ, [UR4+0x18], UR8 ;  /* 0x0000180804ff75b2 */ /* 0x0002620008000100 */
[----:B------:R1:W1:Y:S01]  /*06d0*/  SYNCS.EXCH.64 URZ, [UR4+0x38], UR6 ;  /* 0x0000380604ff75b2 */ /* 0x0002620008000100 */
[----:B------:R-:W-:Y:S01]  /*06e0*/  NOP ;  /* 0x0000000000007918 */ /* 0x000fe20000000000 */
.L_x_9:
[----:B------:R-:W2:Y:S01]  /*06f0*/  SHFL.IDX PT, R2, R86, RZ, 0x1f ;  /* 0x00001fff56027589 */ /* 0x000ea200000e0000 */
[----:B------:R-:W-:Y:S01]  /*0700*/  NOP ;  /* 0x0000000000007918 */ /* 0x000fe20000000000 */
[----:B--2---:R-:W-:-:S13]  /*0710*/  ISETP.NE.AND P0, PT, R2, 0x1, PT ;  /* 0x000000010200780c */ /* 0x004fda0003f05270 */
[----:B------:R-:W-:Y:S05]  /*0720*/  @P0 BRA `(.L_x_10) ;  /* 0x0000000000500947 */ /* 0x000fea0003800000 */
[----:B-1----:R-:W1:Y:S01]  /*0730*/  S2UR UR4, SR_CgaCtaId ;  /* 0x00000000000479c3 */ /* 0x002e620000008800 */
        /* <DEDUP_REMOVED lines=12> */
[----:B-1----:R2:W1:Y:S01]  /*0800*/  SYNCS.EXCH.64 URZ, [UR4+0x40], UR8 ;  /* 0x0000400804ff75b2 */ /* 0x0024620008000100 */
[----:B------:R2:W1:Y:S01]  /*0810*/  SYNCS.EXCH.64 URZ, [UR4+0x58], UR6 ;  /* 0x0000580604ff75b2 */ /* 0x0004620008000100 */
[----:B------:R2:W1:Y:S01]  /*0820*/  SYNCS.EXCH.64 URZ, [UR4+0x48], UR8 ;  /* 0x0000480804ff75b2 */ /* 0x0004620008000100 */
[----:B------:R2:W1:Y:S01]  /*0830*/  SYNCS.EXCH.64 URZ, [UR4+0x60], UR6 ;  /* 0x0000600604ff75b2 */ /* 0x0004620008000100 */
[----:B------:R2:W1:Y:S01]  /*0840*/  SYNCS.EXCH.64 URZ, [UR4+0x50], UR8 ;  /* 0x0000500804ff75b2 */ /* 0x0004620008000100 */
[----:B------:R2:W1:Y:S02]  /*0850*/  SYNCS.EXCH.64 URZ, [UR4+0x68], UR6 ;  /* 0x0000680604ff75b2 */ /* 0x0004640008000100 */
[----:B--2---:R-:W-:Y:S01]  /*0860*/  NOP ;  /* 0x0000000000007918 */ /* 0x004fe20000000000 */
.L_x_10:
[----:B------:R-:W2:Y:S01]  /*0870*/  SHFL.IDX PT, R2, R86, RZ, 0x1f ;  /* 0x00001fff56027589 */ /* 0x000ea200000e0000 */
[----:B------:R-:W-:Y:S01]  /*0880*/  NOP ;  /* 0x0000000000007918 */ /* 0x000fe20000000000 */
[----:B--2---:R-:W-:-:S13]  /*0890*/  ISETP.NE.AND P0, PT, R2, 0x3, PT ;  /* 0x000000030200780c */ /* 0x004fda0003f05270 */
[----:B------:R-:W-:Y:S05]  /*08a0*/  @P0 BRA `(.L_x_11) ;  /* 0x0000000000300947 */ /* 0x000fea0003800000 */
[----:B-1----:R-:W1:Y:S01]  /*08b0*/  S2UR UR4, SR_CgaCtaId ;  /* 0x00000000000479c3 */ /* 0x002e620000008800 */
[----:B------:R-:W-:Y:S01]  /*08c0*/  UMOV UR6, 0x400 ;  /* 0x0000040000067882 */ /* 0x000fe20000000000 */
[----:B------:R-:W-:Y:S01]  /*08d0*/  UMOV UR5, 0x20 ;  /* 0x0000002000057882 */ /* 0x000fe20000000000 */
[----:B------:R-:W-:Y:S01]  /*08e0*/  ELECT P0, URZ, PT ;  /* 0x0000000000ff782f */ /* 0x000fe20003800000 */
[----:B-1----:R-:W-:Y:S02]  /*08f0*/  ULEA UR6, UR4, UR6, 0x18 ;  /* 0x0000000604067291 */ /* 0x002fe4000f8ec0ff */
[----:B------:R-:W-:-:S04]  /*0900*/  UIADD3 UR4, UPT, UPT, -UR5, 0x100000, URZ ;  /* 0x0010000005047890 */ /* 0x000fc8000fffe1ff */
[----:B------:R-:W-:Y:S02]  /*0910*/  USHF.L.U32 UR5, UR4, 0xb, URZ ;  /* 0x0000000b04057899 */ /* 0x000fe400080006ff */
[----:B------:R-:W-:Y:S01]  /*0920*/  USHF.L.U32 UR4, UR4, 0x1, URZ ;  /* 0x0000000104047899 */ /* 0x000fe200080006ff */
[----:B------:R-:W1:Y:S11]  /*0930*/  FENCE.VIEW.ASYNC.S ;  /* 0x00000000000073c6 */ /* 0x000e760000000000 */
[----:B-1----:R2:W1:Y:S01]  /*0940*/  SYNCS.EXCH.64 URZ, [UR6+0x70], UR4 ;  /* 0x0000700406ff75b2 */ /* 0x0024620008000100 */
[----:B------:R2:W1:Y:S02]  /*0950*/  SYNCS.EXCH.64 URZ, [UR6+0x78], UR4 ;  /* 0x0000780406ff75b2 */ /* 0x0004640008000100 */
[----:B--2---:R-:W-:Y:S01]  /*0960*/  NOP ;  /* 0x0000000000007918 */ /* 0x004fe20000000000 */
.L_x_11:
[----:B------:R-:W2:Y:S01]  /*0970*/  SHFL.IDX PT, R2, R86, RZ, 0x1f ;  /* 0x00001fff56027589 */ /* 0x000ea200000e0000 */
[----:B------:R-:W-:Y:S01]  /*0980*/  NOP ;  /* 0x0000000000007918 */ /* 0x000fe20000000000 */
[----:B--2---:R-:W-:-:S13]  /*0990*/  ISETP.NE.AND P0, PT, R2, 0x4, PT ;  /* 0x000000040200780c */ /* 0x004fda0003f05270 */
[----:B------:R-:W-:Y:S05]  /*09a0*/  @P0 BRA `(.L_x_12) ;  /* 0x00000000004c0947 */ /* 0x000fea0003800000 */
[----:B-1----:R-:W1:Y:S01]  /*09b0*/  S2UR UR6, SR_CgaCtaId ;  /* 0x00000000000679c3 */ /* 0x002e620000008800 */
[----:B------:R-:W-:Y:S01]  /*09c0*/  UMOV UR4, 0x1e0 ;  /* 0x000001e000047882 */ /* 0x000fe20000000000 */
[----:B------:R-:W-:Y:S01]  /*09d0*/  UMOV UR5, 0x400 ;  /* 0x0000040000057882 */ /* 0x000fe20000000000 */
[----:B------:R-:W-:Y:S01]  /*09e0*/  USEL UR4, UR4, 0x1a0, UP3 ;  /* 0x000001a004047887 */ /* 0x000fe20009800000 */
[----:B------:R-:W-:Y:S01]  /*09f0*/  UMOV UR8, 0x1 ;  /* 0x0000000100087882 */ /* 0x000fe20000000000 */
[----:B------:R-:W-:Y:S01]  /*0a00*/  ELECT P0, URZ, PT ;  /* 0x0000000000ff782f */ /* 0x000fe20003800000 */
[----:B------:R-:W-:-:S04]  /*0a10*/  UIADD3 UR8, UPT, UPT, -UR8, 0x100000, URZ ;  /* 0x0010000008087890 */ /* 0x000fc8000fffe1ff */
[----:B------:R-:W-:Y:S02]  /*0a20*/  USHF.L.U32 UR9, UR8, 0xb, URZ ;  /* 0x0000000b08097899 */ /* 0x000fe400080006ff */
[----:B------:R-:W-:Y:S02]  /*0a30*/  USHF.L.U32 UR8, UR8, 0x1, URZ ;  /* 0x0000000108087899 */ /* 0x000fe400080006ff */
[----:B-1----:R-:W-:Y:S02]  /*0a40*/  ULEA UR6, UR6, UR5, 0x18 ;  /* 0x0000000506067291 */ /* 0x002fe4000f8ec0ff */
[----:B------:R-:W-:-:S04]  /*0a50*/  UIADD3 UR4, UPT, UPT, -UR4, 0x100000, URZ ;  /* 0x0010000004047890 */ /* 0x000fc8000fffe1ff */
[----:B------:R-:W-:Y:S02]  /*0a60*/  USHF.L.U32 UR5, UR4, 0xb, URZ ;  /* 0x0000000b04057899 */ /* 0x000fe400080006ff */
[----:B------:R-:W-:Y:S01]  /*0a70*/  USHF.L.U32 UR4, UR4, 0x1, URZ ;  /* 0x0000000104047899 */ /* 0x000fe200080006ff */
[----:B------:R-:W1:Y:S03]  /*0a80*/  FENCE.VIEW.ASYNC.S ;  /* 0x00000000000073c6 */ /* 0x000e660000000000 */
[----:B-1----:R2:W1:Y:S08]  /*0a90*/  SYNCS.EXCH.64 URZ, [UR6+0x80], UR8 ;  /* 0x0000800806ff75b2 */ /* 0x0024700008000100 */
[----:B------:R2:W1:Y:S01]  /*0aa0*/  SYNCS.EXCH.64 URZ, [UR6+0x90], UR4 ;  /* 0x0000900406ff75b2 */ /* 0x0004620008000100 */
[----:B------:R2:W1:Y:S01]  /*0ab0*/  SYNCS.EXCH.64 URZ, [UR6+0x88], UR8 ;  /* 0x0000880806ff75b2 */ /* 0x0004620008000100 */
[----:B------:R2:W1:Y:S02]  /*0ac0*/  SYNCS.EXCH.64 URZ, [UR6+0x98], UR4 ;  /* 0x0000980406ff75b2 */ /* 0x0004640008000100 */
[----:B--2---:R-:W-:Y:S01]  /*0ad0*/  NOP ;  /* 0x0000000000007918 */ /* 0x004fe20000000000 */
.L_x_12:
        /* <DEDUP_REMOVED lines=20> */
[----:B------:R2:W1:Y:S02]  /*0c20*/  SYNCS.EXCH.64 URZ, [UR4+0xb8], UR6 ;  /* 0x0000b80604ff75b2 */ /* 0x0004640008000100 */
[----:B--2---:R-:W-:Y:S01]  /*0c30*/  NOP ;  /* 0x0000000000007918 */ /* 0x004fe20000000000 */
.L_x_13:
[----:B------:R-:W2:Y:S01]  /*0c40*/  SHFL.IDX PT, R2, R86, RZ, 0x1f ;  /* 0x00001fff56027589 */ /* 0x000ea200000e0000 */
[----:B------:R-:W1:Y:S01]  /*0c50*/  S2UR UR62, SR_CgaCtaId ;  /* 0x00000000003e79c3 */ /* 0x000e620000008800 */
[----:B------:R-:W-:Y:S01]  /*0c60*/  NOP ;  /* 0x0000000000007918 */ /* 0x000fe20000000000 */
[----:B--2---:R-:W-:-:S13]  /*0c70*/  ISETP.NE.AND P0, PT, R2, 0x3, PT ;  /* 0x000000030200780c */ /* 0x004fda0003f05270 */
[----:B-1----:R-:W-:Y:S05]  /*0c80*/  @P0 BRA `(.L_x_14) ;  /* 0x0000000000340947 */ /* 0x002fea0003800000 */
[----:B------:R-:W-:Y:S01]  /*0c90*/  UMOV UR4, 0x400 ;  /* 0x0000040000047882 */ /* 0x000fe20000000000 */
[----:B------:R-:W-:Y:S01]  /*0ca0*/  UMOV UR6, 0x20 ;  /* 0x0000002000067882 */ /* 0x000fe20000000000 */
[----:B------:R-:W-:Y:S02]  /*0cb0*/  ULEA UR4, UR62, UR4, 0x18 ;  /* 0x000000043e047291 */ /* 0x000fe4000f8ec0ff */
[----:B------:R-:W-:-:S04]  /*0cc0*/  UIADD3 UR6, UPT, UPT, -UR6, 0x100000, URZ ;  /* 0x0010000006067890 */ /* 0x000fc8000fffe1ff */
[----:B------:R-:W-:Y:S02]  /*0cd0*/  USHF.L.U32 UR7, UR6, 0xb, URZ ;  /* 0x0000000b06077899 */ /* 0x000fe400080006ff */
[----:B------:R-:W-:Y:S01]  /*0ce0*/  USHF.L.U32 UR6, UR6, 0x1, URZ ;  /* 0x0000000106067899 */ /* 0x000fe200080006ff */
[----:B------:R-:W-:Y:S01]  /*0cf0*/  ELECT P0, URZ, PT ;  /* 0x0000000000ff782f */ /* 0x000fe20003800000 */
[----:B------:R-:W1:Y:S10]  /*0d00*/  FENCE.VIEW.ASYNC.S ;  /* 0x00000000000073c6 */ /* 0x000e740000000000 */
[----:B-1----:R1:W2:Y:S01]  /*0d10*/  SYNCS.EXCH.64 URZ, [UR4+0xc0], UR6 ;  /* 0x0000c00604ff75b2 */ /* 0x0022a20008000100 */
[----:B------:R1:W1:Y:S01]  /*0d20*/  SYNCS.EXCH.64 URZ, [UR4+0xd0], UR6 ;  /* 0x0000d00604ff75b2 */ /* 0x0002620008000100 */
[----:B------:R1:W1:Y:S01]  /*0d30*/  SYNCS.EXCH.64 URZ, [UR4+0xc8], UR6 ;  /* 0x0000c80604ff75b2 */ /* 0x0002620008000100 */
[----:B------:R1:W1:Y:S01]  /*0d40*/  SYNCS.EXCH.64 URZ, [UR4+0xd8], UR6 ;  /* 0x0000d80604ff75b2 */ /* 0x0002620008000100 */
[----:B------:R-:W-:Y:S01]  /*0d50*/  NOP ;  /* 0x0000000000007918 */ /* 0x000fe20000000000 */
.L_x_14:
[----:B-1----:R-:W1:Y:S01]  /*0d60*/  LDCU UR4, c[0x0][0x36c] ;  /* 0x00006d80ff0477ac */ /* 0x002e620008000800 */
[----:B------:R-:W-:Y:S01]  /*0d70*/  ISETP.NE.OR P4, PT, R0, 0x2, !P4 ;  /* 0x000000020000780c */ /* 0x000fe20006785670 */
[----:B------:R-:W-:Y:S01]  /*0d80*/  NOP ;  /* 0x0000000000007918 */ /* 0x000fe20000000000 */
[----:B------:R-:W-:Y:S01]  /*0d90*/  LOP3.LUT R2, R81, 0x1f, RZ, 0xc0, !PT ;  /* 0x0000001f51027812 */ /* 0x000fe200078ec0ff */
[----:B------:R-:W-:Y:S02]  /*0da0*/  UISETP.NE.AND UP4, UPT, UR18, URZ, UPT ;  /* 0x000000ff1200728c */ /* 0x000fe4000bf85270 */
[----:B-1----:R-:W-:-:S09]  /*0db0*/  UISETP.EQ.U32.AND UP6, UPT, UR4, 0x1, UPT ;  /* 0x000000010400788c */ /* 0x002fd2000bfc2070 */
[----:B------:R-:W-:Y:S05]  /*0dc0*/  BRA.U !UP6, `(.L_x_15) ;  /* 0x000000010e087547 */ /* 0x000fea000b800000 */
[----:B--234-:R-:W-:Y:S01]  /*0dd0*/  UCGABAR_ARV ;  /* 0x00000000000079c7 */ /* 0x01cfe20008000000 */
[----:B------:R-:W-:Y:S05]  /*0de0*/  BRA `(.L_x_16) ;  /* 0x0000000000047947 */ /* 0x000fea0003800000 */
.L_x_15:
[----:B--234-:R-:W-:Y:S01]  /*0df0*/  NOP ;  /* 0x0000000000007918 */ /* 0x01cfe20000000000 */
.L_x_16:
[----:B------:R-:W1:Y:S01]  /*0e00*/  S2UR UR20, SR_CTAID.X ;  /* 0x00000000001479c3 */ /* 0x000e620000002500 */
[----:B------:R-:W-:-:S05]  /*0e10*/  CS2R.32 R93, SR_CgaSize ;  /* 0x00000000005d7805 */ /* 0x000fca0000008a00 */
[----:B------:R-:W-:-:S05]  /*0e20*/  IMAD R93, R93, -0xa0, RZ ;  /* 0xffffff605d5d7824 */ /* 0x000fca00078e02ff */
[----:B------:R-:W-:-:S14]  /*0e30*/  R2UR UR5, R93 ;  /* 0x000000005d0572ca */ /* 0x000fdc00000e0000 */
[----:B------:R-:W2:Y:S01]  /*0e40*/  LDCU UR5, c[0x0][UR5+0x2b0] ;  /* 0x00005600050577ac */ /* 0x000ea20008000800 */
[----:B------:R-:W-:-:S05]  /*0e50*/  CS2R.32 R93, SR_CgaSize ;  /* 0x00000000005d7805 */ /* 0x000fca0000008a00 */
[----:B------:R-:W-:-:S05]  /*0e60*/  IMAD R93, R93, -0xa0, RZ ;  /* 0xffffff605d5d7824 */ /* 0x000fca00078e02ff */
[----:B------:R-:W-:-:S14]  /*0e70*/  R2UR UR4, R93 ;  /* 0x000000005d0472ca */ /* 0x000fdc00000e0000 */
[----:B------:R-:W3:Y:S01]  /*0e80*/  LDCU UR4, c[0x0][UR4+0x2b4] ;  /* 0x00005680040477ac */ /* 0x000ee20008000800 */
[----:B------:R-:W4:Y:S01]  /*0e90*/  S2UR UR26, SR_CTAID.Y ;  /* 0x00000000001a79c3 */ /* 0x000f220000002600 */
[----:B------:R-:W-:-:S05]  /*0ea0*/  CS2R.32 R93, SR_CgaSize ;  /* 0x00000000005d7805 */ /* 0x000fca0000008a00 */
[----:B------:R-:W-:-:S05]  /*0eb0*/  IMAD R93, R93, -0xa0, RZ ;  /* 0xffffff605d5d7824 */ /* 0x000fca00078e02ff */
[----:B------:R-:W-:-:S14]  /*0ec0*/  R2UR UR6, R93 ;  /* 0x000000005d0672ca */ /* 0x000fdc00000e0000 */
[----:B------:R-:W3:Y:S01]  /*0ed0*/  LDCU UR6, c[0x0][UR6+0x2a0] ;  /* 0x00005400060677ac */ /* 0x000ee20008000800 */
[----:B------:R-:W-:-:S05]  /*0ee0*/  CS2R.32 R93, SR_CgaSize ;  /* 0x00000000005d7805 */ /* 0x000fca0000008a00 */
[----:B------:R-:W-:-:S05]  /*0ef0*/  IMAD R93, R93, -0xa0, RZ ;  /* 0xffffff605d5d7824 */ /* 0x000fca00078e02ff */
[----:B------:R-:W-:-:S14]  /*0f00*/  R2UR UR7, R93 ;  /* 0x000000005d0772ca */ /* 0x000fdc00000e0000 */
[----:B------:R-:W3:Y:S01]  /*0f10*/  LDCU UR7, c[0x0][UR7+0x2a4] ;  /* 0x00005480070777ac */ /* 0x000ee20008000800 */
[----:B------:R-:W-:Y:S02]  /*0f20*/  USHF.L.U32 UR38, UR62, 0xc, URZ ;  /* 0x0000000c3e267899 */ /* 0x000fe400080006ff */
[----:B------:R-:W-:Y:S01]  /*0f30*/  USHF.L.U32 UR37, UR62, 0x9, URZ ;  /* 0x000000093e257899 */ /* 0x000fe200080006ff */
[----:B------:R-:W3:Y:S01]  /*0f40*/  LDCU UR19, c[0x0][0xf24] ;  /* 0x0001e480ff1377ac */ /* 0x000ee20008000800 */
[----:B-1----:R-:W-:Y:S01]  /*0f50*/  I2FP.F32.U32 R3, UR20 ;  /* 0x0000001400037c45 */ /* 0x002fe20008201000 */
[----:B------:R-:W1:Y:S04]  /*0f60*/  LDCU UR39, c[0x0][0xf24] ;  /* 0x0001e480ff2777ac */ /* 0x000e680008000800 */
[----:B--2---:R-:W-:Y:S01]  /*0f70*/  FMUL R3, R3, UR5 ;  /* 0x0000000503037c20 */ /* 0x004fe20008400000 */
[----:B------:R-:W2:Y:S01]  /*0f80*/  LDCU UR23, c[0x0][0xf30] ;  /* 0x0001e600ff1777ac */ /* 0x000ea20008000800 */
[----:B----4-:R-:W-:Y:S01]  /*0f90*/  I2FP.F32.U32 R0, UR26 ;  /* 0x0000001a00007c45 */ /* 0x010fe20008201000 */
[----:B------:R-:W-:-:S03]  /*0fa0*/  ULOP3.LUT UR38, UR38, 0x1000, URZ, 0xc0, !UPT ;  /* 0x0000100026267892 */ /* 0x000fc6000f8ec0ff */
[----:B------:R-:W4:Y:S01]  /*0fb0*/  F2I.U32.TRUNC.NTZ R3, R3 ;  /* 0x0000000300037305 */ /* 0x000f22000020f000 */
[----:B------:R-:W-:Y:S01]  /*0fc0*/  ULOP3.LUT UR37, UR37, 0x200, URZ, 0xc0, !UPT ;  /* 0x0000020025257892 */ /* 0x000fe2000f8ec0ff */
[----:B---3--:R-:W-:-:S06]  /*0fd0*/  FMUL R0, R0, UR4 ;  /* 0x0000000400007c20 */ /* 0x008fcc0008400000 */
[----:B------:R-:W3:Y:S01]  /*0fe0*/  F2I.U32.TRUNC.NTZ R0, R0 ;  /* 0x0000000000007305 */ /* 0x000ee2000020f000 */
[----:B----4-:R-:W-:Y:S02]  /*0ff0*/  R2UR UR5, R3 ;  /* 0x00000000030572ca */ /* 0x010fe400000e0000 */
[----:B---3--:R-:W-:Y:S02]  /*1000*/  R2UR UR4, R0 ;  /* 0x00000000000472ca */ /* 0x008fe400000e0000 */
[----:B------:R-:W-:-:S09]  /*1010*/  PRMT R0, RZ, 0x7610, R0 ;  /* 0x00007610ff007816 */ /* 0x000fd20000000000 */
[----:B------:R-:W-:-:S04]  /*1020*/  UIADD3 UR5, UPT, UPT, -UR5, URZ, URZ ;  /* 0x000000ff05057290 */ /* 0x000fc8000fffe1ff */
[----:B------:R-:W-:Y:S02]  /*1030*/  UIMAD UR5, UR6, UR5, UR20 ;  /* 0x00000005060572a4 */ /* 0x000fe4000f8e0214 */
[----:B------:R-:W-:-:S04]  /*1040*/  UIADD3 UR4, UPT, UPT, -UR4, URZ, URZ ;  /* 0x000000ff04047290 */ /* 0x000fc8000fffe1ff */
[----:B------:R-:W-:Y:S01]  /*1050*/  IMAD.U32 R93, RZ, RZ, UR5 ;  /* 0x00000005ff5d7e24 */ /* 0x000fe2000f8e00ff */
[----:B------:R-:W-:-:S06]  /*1060*/  UIMAD UR4, UR7, UR4, UR26 ;  /* 0x00000004070472a4 */ /* 0x000fcc000f8e021a */
[----:B------:R-:W-:Y:S01]  /*1070*/  IMAD.U32 R92, RZ, RZ, UR4 ;  /* 0x00000004ff5c7e24 */ /* 0x000fe2000f8e00ff */
[----:B-12---:R-:W-:Y:S06]  /*1080*/  BRA.U UP4, `(.L_x_17) ;  /* 0x00000001042c7547 */ /* 0x006fec000b800000 */
[----:B------:R-:W-:Y:S02]  /*1090*/  R2UR UR4, R92 ;  /* 0x000000005c0472ca */ /* 0x000fe400000e0000 */
[----:B------:R-:W-:-:S11]  /*10a0*/  R2UR UR6, R93 ;  /* 0x000000005d0672ca */ /* 0x000fd600000e0000 */
[----:B------:R-:W-:-:S04]  /*10b0*/  UISETP.NE.AND UP0, UPT, UR4, URZ, UPT ;  /* 0x000000ff0400728c */ /* 0x000fc8000bf05270 */
[----:B------:R-:W-:-:S04]  /*10c0*/  UISETP.EQ.OR UP0, UPT, UR6, URZ, !UP0 ;  /* 0x000000ff0600728c */ /* 0x000fc8000c702670 */
[----:B------:R-:W-:Y:S02]  /*10d0*/  USEL UR5, URZ, 0x1, !UP0 ;  /* 0x00000001ff057887 */ /* 0x000fe4000c000000 */
[----:B------:R-:W-:-:S04]  /*10e0*/  UISETP.NE.AND UP0, UPT, UR4, URZ, UPT ;  /* 0x000000ff0400728c */ /* 0x000fc8000bf05270 */
[----:B------:R-:W-:Y:S02]  /*10f0*/  USEL UR4, URZ, 0x2, UP0 ;  /* 0x00000002ff047887 */ /* 0x000fe40008000000 */
[----:B------:R-:W-:-:S04]  /*1100*/  UISETP.NE.AND UP0, UPT, UR6, 0x1, UPT ;  /* 0x000000010600788c */ /* 0x000fc8000bf05270 */
[----:B------:R-:W-:-:S04]  /*1110*/  USEL UR4, UR4, 0x2, UP0 ;  /* 0x0000000204047887 */ /* 0x000fc80008000000 */
[----:B------:R-:W-:-:S06]  /*1120*/  UIADD3 UR4, UPT, UPT, UR5, UR4, URZ ;  /* 0x0000000405047290 */ /* 0x000fcc000fffe0ff */
[----:B------:R-:W-:-:S07]  /*1130*/  IMAD.U32 R0, RZ, RZ, UR4 ;  /* 0x00000004ff007e24 */ /* 0x000fce000f8e00ff */
.L_x_17:
[----:B------:R-:W1:Y:S01]  /*1140*/  S2UR UR52, SR_CTAID.Z ;  /* 0x00000000003479c3 */ /* 0x000e620000002700 */
[----:B------:R-:W-:-:S09]  /*1150*/  UISETP.GE.AND UP0, UPT, UR19, 0x1, UPT ;  /* 0x000000011300788c */ /* 0x000fd2000bf06270 */
[----:B------:R-:W-:Y:S05]  /*1160*/  BRA.U !UP0, `(.L_x_18) ;  /* 0x0000000108d07547 */ /* 0x000fea000b800000 */
[----:B------:R-:W2:Y:S01]  /*1170*/  LDCU UR21, c[0x0][0xf0c] ;  /* 0x0001e180ff1577ac */ /* 0x000ea20008000800 */
[----:B------:R-:W3:Y:S01]  /*1180*/  LDCU.128 UR12, c[0x0][0xf10] ;  /* 0x0001e200ff0c77ac */ /* 0x000ee20008000c00 */
[----:B------:R-:W4:Y:S01]  /*1190*/  LDCU UR6, c[0x0][0x370] ;  /* 0x00006e00ff0677ac */ /* 0x000f220008000800 */
[----:B------:R-:W1:Y:S01]  /*11a0*/  LDCU UR7, c[0x0][0x374] ;  /* 0x00006e80ff0777ac */ /* 0x000e620008000800 */
[----:B------:R-:W1:Y:S01]  /*11b0*/  LDCU UR22, c[0x0][0xf20] ;  /* 0x0001e400ff1677ac */ /* 0x000e620008000800 */
[----:B--2---:R-:W-:Y:S02]  /*11c0*/  UISETP.NE.AND UP0, UPT, UR21, 0x1, UPT ;  /* 0x000000011500788c */ /* 0x004fe4000bf05270 */
[----:B---3--:R-:W-:Y:S01]  /*11d0*/  UIMAD.WIDE.U32 UR4, UR20, UR12, URZ ;  /* 0x0000000c140472a5 */ /* 0x008fe2000f8e00ff */
[----:B------:R-:W2:Y:S01]  /*11e0*/  LDCU.64 UR8, c[0x0][0xf28] ;  /* 0x0001e500ff0877ac */ /* 0x000ea20008000a00 */
[----:B----4-:R-:W-:Y:S02]  /*11f0*/  UIMAD.WIDE.U32 UR10, UR6, UR12, URZ ;  /* 0x0000000c060a72a5 */ /* 0x010fe4000f8e00ff */
[----:B------:R-:W-:-:S02]  /*1200*/  USHF.R.U32.HI UR5, URZ, UR13, UR5 ;  /* 0x0000000dff057299 */ /* 0x000fc40008011605 */
[----:B------:R-:W-:Y:S02]  /*1210*/  UISETP.NE.AND UP2, UPT, UR19, 0x1, UPT ;  /* 0x000000011300788c */ /* 0x000fe4000bf45270 */
[----:B------:R-:W-:Y:S01]  /*1220*/  USEL UR5, UR20, UR5, !UP0 ;  /* 0x0000000514057287 */ /* 0x000fe2000c000000 */
[----:B------:R-:W-:Y:S01]  /*1230*/  UMOV UR10, UR11 ;  /* 0x0000000b000a7c82 */ /* 0x000fe20008000000 */
[----:B------:R-:W-:Y:S02]  /*1240*/  UIMAD.WIDE.U32 UR16, UR26, UR15, URZ ;  /* 0x0000000f1a1072a5 */ /* 0x000fe4000f8e00ff */
[----:B------:R-:W-:Y:S02]  /*1250*/  @UP0 USHF.R.U32.HI UR6, URZ, UR13, UR10 ;  /* 0x0000000dff060299 */ /* 0x000fe4000801160a */
[----:B------:R-:W-:Y:S02]  /*1260*/  UISETP.NE.AND UP0, UPT, UR14, 0x1, UPT ;  /* 0x000000010e00788c */ /* 0x000fe4000bf05270 */
[----:B-1----:R-:W-:-:S02]  /*1270*/  UIMAD.WIDE.U32 UR10, UR7, UR15, URZ ;  /* 0x0000000f070a72a5 */ /* 0x002fc4000f8e00ff */
[----:B--2---:R-:W-:Y:S01]  /*1280*/  UIMAD.WIDE.U32 UR12, UR6, UR8, URZ ;  /* 0x00000008060c72a5 */ /* 0x004fe2000f8e00ff */
[----:B------:R-:W-:Y:S02]  /*1290*/  UMOV UR4, UR17 ;  /* 0x0000001100047c82 */ /* 0x000fe40008000000 */
[----:B------:R-:W-:Y:S02]  /*12a0*/  USHF.R.U32.HI UR4, URZ, UR22, UR4 ;  /* 0x00000016ff047299 */ /* 0x000fe40008011604 */
[----:B------:R-:W-:Y:S02]  /*12b0*/  UMOV UR10, UR11 ;  /* 0x0000000b000a7c82 */ /* 0x000fe40008000000 */
[----:B------:R-:W-:Y:S01]  /*12c0*/  UMOV UR12, UR13 ;  /* 0x0000000d000c7c82 */ /* 0x000fe20008000000 */
[----:B------:R-:W-:Y:S02]  /*12d0*/  @UP0 USHF.R.U32.HI UR7, URZ, UR22, UR10 ;  /* 0x00000016ff070299 */ /* 0x000fe4000801160a */
[----:B------:R-:W-:-:S02]  /*12e0*/  USEL UR4, UR26, UR4, !UP0 ;  /* 0x000000041a047287 */ /* 0x000fc4000c000000 */
[----:B------:R-:W-:Y:S02]  /*12f0*/  UIMAD.WIDE.U32 UR10, UR7, UR8, URZ ;  /* 0x00000008070a72a5 */ /* 0x000fe4000f8e00ff */
[----:B------:R-:W-:Y:S02]  /*1300*/  @UP2 USHF.R.U32.HI UR6, URZ, UR9, UR12 ;  /* 0x00000009ff062299 */ /* 0x000fe4000801160c */
[----:B------:R-:W-:-:S03]  /*1310*/  UIMAD.WIDE.U32 UR12, UR4, UR8, URZ ;  /* 0x00000008040c72a5 */ /* 0x000fc6000f8e00ff */
[----:B------:R-:W-:Y:S02]  /*1320*/  UMOV UR10, UR11 ;  /* 0x0000000b000a7c82 */ /* 0x000fe40008000000 */
[----:B------:R-:W-:Y:S02]  /*1330*/  @UP2 USHF.R.U32.HI UR7, URZ, UR9, UR10 ;  /* 0x00000009ff072299 */ /* 0x000fe4000801160a */
[----:B------:R-:W-:Y:S02]  /*1340*/  UIMAD UR10, UR6, UR19, URZ ;  /* 0x00000013060a72a4 */ /* 0x000fe4000f8e02ff */
[----:B------:R-:W-:-:S04]  /*1350*/  UIMAD UR7, UR7, UR19, URZ ;  /* 0x00000013070772a4 */ /* 0x000fc8000f8e02ff */
[----:B------:R-:W-:-:S03]  /*1360*/  UISETP.GE.AND UP0, UPT, UR4, UR7, UPT ;  /* 0x000000070400728c */ /* 0x000fc6000bf06270 */
[----:B------:R-:W-:Y:S01]  /*1370*/  UMOV UR7, UR13 ;  /* 0x0000000d00077c82 */ /* 0x000fe20008000000 */
[----:B------:R-:W-:Y:S02]  /*1380*/  UISETP.GE.OR UP0, UPT, UR5, UR10, UP0 ;  /* 0x0000000a0500728c */ /* 0x000fe40008706670 */
[----:B------:R-:W-:Y:S02]  /*1390*/  UIMAD.WIDE.U32 UR10, UR5, UR8, URZ ;  /* 0x00000008050a72a5 */ /* 0x000fe4000f8e00ff */
[----:B------:R-:W-:Y:S02]  /*13a0*/  USHF.R.U32.HI UR7, URZ, UR9, UR7 ;  /* 0x00000009ff077299 */ /* 0x000fe40008011607 */
[----:B------:R-:W-:Y:S02]  /*13b0*/  UIADD3 UR10, UPT, UPT, -UR4, URZ, URZ ;  /* 0x000000ff040a7290 */ /* 0x000fe4000fffe1ff */
[----:B------:R-:W-:Y:S02]  /*13c0*/  USEL UR7, UR4, UR7, !UP2 ;  /* 0x0000000704077287 */ /* 0x000fe4000d000000 */
[----:B------:R-:W-:Y:S01]  /*13d0*/  UIMAD UR10, UR14, UR10, UR26 ;  /* 0x0000000a0e0a72a4 */ /* 0x000fe2000f8e021a */
[----:B------:R-:W-:Y:S01]  /*13e0*/  @!UP0 UMOV UR8, UR11 ;  /* 0x0000000b00088c82 */ /* 0x000fe20008000000 */
[----:B------:R-:W-:-:S02]  /*13f0*/  UIADD3 UR11, UPT, UPT, -UR5, URZ, URZ ;  /* 0x000000ff050b7290 */ /* 0x000fc4000fffe1ff */
[----:B------:R-:W-:Y:S02]  /*1400*/  @!UP0 USHF.R.U32.HI UR8, URZ, UR9, UR8 ;  /* 0x00000009ff088299 */ /* 0x000fe40008011608 */
[----:B------:R-:W-:Y:S02]  /*1410*/  UIADD3 UR9, UPT, UPT, -UR7, URZ, URZ ;  /* 0x000000ff07097290 */ /* 0x000fe4000fffe1ff */
[----:B------:R-:W-:Y:S02]  /*1420*/  @!UP0 USEL UR8, UR5, UR8, !UP2 ;  /* 0x0000000805088287 */ /* 0x000fe4000d000000 */
[----:B------:R-:W-:Y:S02]  /*1430*/  UIMAD UR9, UR19, UR9, UR4 ;  /* 0x00000009130972a4 */ /* 0x000fe4000f8e0204 */
[----:B------:R-:W-:Y:S02]  /*1440*/  @!UP0 UIADD3 UR7, UPT, UPT, UR7, -UR8, URZ ;  /* 0x8000000807078290 */ /* 0x000fe4000fffe0ff */
[----:B------:R-:W-:-:S02]  /*1450*/  @!UP0 UIMAD UR6, UR9, UR6, UR8 ;  /* 0x00000006090682a4 */ /* 0x000fc4000f8e0208 */
[----:B------:R-:W-:Y:S02]  /*1460*/  @!UP0 UIMAD UR4, UR7, UR19, UR5 ;  /* 0x00000013070482a4 */ /* 0x000fe4000f8e0205 */
[----:B------:R-:W-:Y:S02]  /*1470*/  UIMAD UR20, UR21, UR11, UR20 ;  /* 0x0000000b151472a4 */ /* 0x000fe4000f8e0214 */
[----:B------:R-:W-:Y:S01]  /*1480*/  UIMAD UR26, UR4, UR14, UR10 ;  /* 0x0000000e041a72a4 */ /* 0x000fe2000f8e020a */
[----:B------:R-:W-:Y:S02]  /*1490*/  @!UP0 UMOV UR5, UR6 ;  /* 0x0000000600058c82 */ /* 0x000fe40008000000 */
[----:B------:R-:W-:-:S12]  /*14a0*/  UIMAD UR20, UR5, UR21, UR20 ;  /* 0x00000015051472a4 */ /* 0x000fd8000f8e0214 */
.L_x_18:
[----:B------:R-:W-:-:S09]  /*14b0*/  UISETP.NE.AND UP0, UPT, UR23, 0x1, UPT ;  /* 0x000000011700788c */ /* 0x000fd2000bf05270 */
[----:B------:R-:W-:Y:S05]  /*14c0*/  BRA.U UP0, `(.L_x_19) ;  /* 0x0000000100407547 */ /* 0x000fea000b800000 */
[----:B------:R-:W2:Y:S01]  /*14d0*/  LDCU.128 UR8, c[0x0][0xf10] ;  /* 0x0001e200ff0877ac */ /* 0x000ea20008000c00 */
[----:B------:R-:W3:Y:S01]  /*14e0*/  LDCU UR12, c[0x0][0xf0c] ;  /* 0x0001e180ff0c77ac */ /* 0x000ee20008000800 */
[----:B------:R-:W4:Y:S01]  /*14f0*/  LDCU UR13, c[0x0][0xf20] ;  /* 0x0001e400ff0d77ac */ /* 0x000f220008000800 */
[----:B--2---:R-:W-:Y:S02]  /*1500*/  UIMAD.WIDE.U32 UR4, UR20, UR8, URZ ;  /* 0x00000008140472a5 */ /* 0x004fe4000f8e00ff */
[----:B------:R-:W-:Y:S02]  /*1510*/  UIMAD.WIDE.U32 UR6, UR26, UR11, URZ ;  /* 0x0000000b1a0672a5 */ /* 0x000fe4000f8e00ff */
[----:B---3--:R-:W-:Y:S02]  /*1520*/  UISETP.NE.AND UP0, UPT, UR12, 0x1, UPT ;  /* 0x000000010c00788c */ /* 0x008fe4000bf05270 */
[----:B------:R-:W-:-:S03]  /*1530*/  USHF.R.U32.HI UR5, URZ, UR9, UR5 ;  /* 0x00000009ff057299 */ /* 0x000fc60008011605 */
[----:B------:R-:W-:Y:S01]  /*1540*/  UMOV UR4, UR7 ;  /* 0x0000000700047c82 */ /* 0x000fe20008000000 */
[----:B------:R-:W-:Y:S02]  /*1550*/  USEL UR5, UR20, UR5, !UP0 ;  /* 0x0000000514057287 */ /* 0x000fe4000c000000 */
[----:B------:R-:W-:Y:S02]  /*1560*/  UISETP.NE.AND UP0, UPT, UR10, 0x1, UPT ;  /* 0x000000010a00788c */ /* 0x000fe4000bf05270 */
[----:B----4-:R-:W-:-:S04]  /*1570*/  USHF.R.U32.HI UR4, URZ, UR13, UR4 ;  /* 0x0000000dff047299 */ /* 0x010fc80008011604 */
[----:B------:R-:W-:-:S04]  /*1580*/  USEL UR4, UR26, UR4, !UP0 ;  /* 0x000000041a047287 */ /* 0x000fc8000c000000 */
[----:B------:R-:W-:Y:S02]  /*1590*/  UIADD3 UR6, UPT, UPT, UR5, -UR4, URZ ;  /* 0x8000000405067290 */ /* 0x000fe4000fffe0ff */
[----:B------:R-:W-:Y:S02]  /*15a0*/  UIADD3 UR4, UPT, UPT, -UR5, UR4, URZ ;  /* 0x0000000405047290 */ /* 0x000fe4000fffe1ff */
[----:B------:R-:W-:Y:S02]  /*15b0*/  UIMAD UR26, UR6, UR10, UR26 ;  /* 0x0000000a061a72a4 */ /* 0x000fe4000f8e021a */
[----:B------:R-:W-:-:S12]  /*15c0*/  UIMAD UR20, UR4, UR12, UR20 ;  /* 0x0000000c041472a4 */ /* 0x000fd8000f8e0214 */
.L_x_19:
[----:B------:R-:W-:Y:S01]  /*15d0*/  UISETP.NE.AND UP0, UPT, UR18, 0x2, UPT ;  /* 0x000000021200788c */ /* 0x000fe2000bf05270 */
[----:B------:R-:W-:Y:S09]  /*15e0*/  BRA.U !UP6, `(.L_x_20) ;  /* 0x000000010e0c7547 */ /* 0x000ff2000b800000 */
[----:B------:R-:W-:Y:S01]  /*15f0*/  UCGABAR_WAIT ;  /* 0x0000000000007dc7 */ /* 0x000fe20008000000 */
[----:B------:R-:W-:Y:S01]  /*1600*/  CCTL.IVALL ;  /* 0x00000000ff00798f */ /* 0x000fe20002000000 */
[----:B------:R-:W-:Y:S05]  /*1610*/  BRA `(.L_x_21) ;  /* 0x0000000000047947 */ /* 0x000fea0003800000 */
.L_x_20:
[----:B------:R-:W-:Y:S06]  /*1620*/  BAR.SYNC.DEFER_BLOCKING 0x0 ;  /* 0x0000000000007b1d */ /* 0x000fec0000010000 */
.L_x_21:
[----:B------:R-:W-:Y:S05]  /*1630*/  BRA.U UP0, `(.L_x_22) ;  /* 0x0000001500ec7547 */ /* 0x000fea000b800000 */
[----:B------:R-:W2:Y:S01]  /*1640*/  LDCU UR6, c[0x0][0x38c] ;  /* 0x00007180ff0677ac */ /* 0x000ea20008000800 */
[----:B------:R-:W-:Y:S01]  /*1650*/  PLOP3.LUT P2, PT, PT, PT, UP3, 0x80, 0x8 ;  /* 0x000000000008781c */ /* 0x000fe20003f4f038 */
[----:B------:R-:W-:Y:S01]  /*1660*/  IMAD.MOV.U32 R12, RZ, RZ, 0x1 ;  /* 0x00000001ff0c7424 */ /* 0x000fe200078e00ff */
[----:B------:R-:W-:Y:S01]  /*1670*/  ISETP.EQ.OR P3, PT, R2, RZ, P4 ;  /* 0x000000ff0200720c */ /* 0x000fe20002762670 */
[----:B------:R-:W-:Y:S01]  /*1680*/  UISETP.NE.AND UP1, UPT, UR18, URZ, UPT ;  /* 0x000000ff1200728c */ /* 0x000fe2000bf25270 */
[----:B------:R-:W-:Y:S01]  /*1690*/  PLOP3.LUT P2, PT, P2, PT, PT, 0x8, 0x80 ;  /* 0x000000000080781c */ /* 0x000fe2000174e170 */
[----:B------:R-:W-:Y:S01]  /*16a0*/  USEL UR53, URZ, 0x1, UP5 ;  /* 0x00000001ff357887 */ /* 0x000fe2000a800000 */
[----:B------:R-:W-:Y:S01]  /*16b0*/  CS2R R10, SRZ ;  /* 0x00000000000a7805 */ /* 0x000fe2000001ff00 */
[----:B------:R-:W-:Y:S01]  /*16c0*/  IMAD.MOV.U32 R9, RZ, RZ, RZ ;  /* 0x000000ffff097224 */ /* 0x000fe200078e00ff */
[----:B------:R-:W3:Y:S01]  /*16d0*/  LDCU UR64, c[0x0][0x370] ;  /* 0x00006e00ff4077ac */ /* 0x000ee20008000800 */
[----:B------:R-:W-:Y:S01]  /*16e0*/  IMAD.MOV.U32 R8, RZ, RZ, 0x1 ;  /* 0x00000001ff087424 */ /* 0x000fe200078e00ff */
[----:B------:R-:W4:Y:S01]  /*16f0*/  LDCU.64 UR56, c[0x0][0x348] ;  /* 0x00006900ff3877ac */ /* 0x000f220008000a00 */
[----:B------:R-:W1:Y:S01]  /*1700*/  LDCU UR63, c[0x0][0x374] ;  /* 0x00006e80ff3f77ac */ /* 0x000e620008000800 */
[----:B--2---:R-:W-:-:S02]  /*1710*/  UIADD3 UR5, UPT, UPT, UR6, 0xff, URZ ;  /* 0x000000ff06057890 */ /* 0x004fc4000fffe0ff */
[----:B------:R-:W-:Y:S02]  /*1720*/  UIADD3 UR69, UPT, UPT, UR6, 0x1fe, URZ ;  /* 0x000001fe06457890 */ /* 0x000fe4000fffe0ff */
[----:B------:R-:W-:Y:S02]  /*1730*/  USHF.R.S32.HI UR4, URZ, 0x1f, UR5 ;  /* 0x0000001fff047899 */ /* 0x000fe40008011405 */
[----:B------:R-:W-:Y:S02]  /*1740*/  USEL UR53, UR53, 0x2, UP1 ;  /* 0x0000000235357887 */ /* 0x000fe40008800000 */
[----:B------:R-:W-:Y:S02]  /*1750*/  ULEA.HI UR5, UR4, UR5, URZ, 0x8 ;  /* 0x0000000504057291 */ /* 0x000fe4000f8f40ff */
[----:B------:R-:W-:Y:S02]  /*1760*/  USHF.L.U32 UR4, UR62, 0x5, URZ ;  /* 0x000000053e047899 */ /* 0x000fe400080006ff */
[----:B------:R-:W-:-:S02]  /*1770*/  USHF.R.S32.HI UR66, URZ, 0x8, UR5 ;  /* 0x00000008ff427899 */ /* 0x000fc40008011405 */
[----:B------:R-:W-:Y:S02]  /*1780*/  UIADD3 UR5, UPT, UPT, UR6, -0x1, URZ ;  /* 0xffffffff06057890 */ /* 0x000fe4000fffe0ff */
[----:B------:R-:W-:Y:S02]  /*1790*/  UISETP.LT.U32.AND UP0, UPT, UR66, 0x4, UPT ;  /* 0x000000044200788c */ /* 0x000fe4000bf01070 */
[----:B------:R-:W-:Y:S02]  /*17a0*/  UISETP.GE.U32.AND UP2, UPT, UR5, -0x1ff, UPT ;  /* 0xfffffe010500788c */ /* 0x000fe4000bf46070 */
[----:B------:R-:W-:Y:S02]  /*17b0*/  USEL UR65, UR66, 0x4, UP0 ;  /* 0x0000000442417887 */ /* 0x000fe40008000000 */
[----:B------:R-:W-:Y:S02]  /*17c0*/  ULOP3.LUT UR68, UR4, 0x20, URZ, 0xe2, !UPT ;  /* 0x0000002004447892 */ /* 0x000fe4000f8ee2ff */
[----:B------:R-:W-:-:S02]  /*17d0*/  UIADD3 UR45, UPT, UPT, UR65, -0x1, URZ ;  /* 0xffffffff412d7890 */ /* 0x000fc4000fffe0ff */
[----:B------:R-:W-:Y:S01]  /*17e0*/  UIADD3 UR67, UPT, UPT, UR66, -UR65, URZ ;  /* 0x8000004142437290 */ /* 0x000fe2000fffe0ff */
[----:B------:R-:W-:Y:S02]  /*17f0*/  UMOV UR29, URZ ;  /* 0x000000ff001d7c82 */ /* 0x000fe40008000000 */
[----:B------:R-:W-:-:S04]  /*1800*/  @UP2 UIADD3 UR45, UPT, UPT, UR65, URZ, URZ ;  /* 0x000000ff412d2290 */ /* 0x000fc8000fffe0ff */
[----:B-1-34-:R-:W-:-:S12]  /*1810*/  UIADD3 UR45, UPT, UPT, UR45, 0x1, URZ ;  /* 0x000000012d2d7890 */ /* 0x01afd8000fffe0ff */
.L_x_46:
[----:B------:R-:W-:Y:S01]  /*1820*/  UISETP.NE.AND UP0, UPT, UR62, URZ, UPT ;  /* 0x000000ff3e00728c */ /* 0x000fe2000bf05270 */
[----:B------:R-:W1:Y:S08]  /*1830*/  S2UR UR62, SR_CgaCtaId ;  /* 0x00000000003e79c3 */ /* 0x000e700000008800 */
[----:B---3--:R-:W-:Y:S05]  /*1840*/  BRA.U UP0, `(.L_x_23) ;  /* 0x0000000100347547 */ /* 0x008fea000b800000 */
[----:B------:R-:W2:Y:S01]  /*1850*/  S2R R0, SR_CgaCtaId ;  /* 0x0000000000007919 */ /* 0x000ea20000008800 */
[----:B------:R-:W-:-:S04]  /*1860*/  MOV R2, 0x400 ;  /* 0x0000040000027802 */ /* 0x000fc80000000f00 */
[----:B--2---:R-:W-:Y:S02]  /*1870*/  LEA R0, R0, R2, 0x18 ;  /* 0x0000000200007211 */ /* 0x004fe400078ec0ff */
[----:B------:R-:W-:-:S03]  /*1880*/  SHF.L.U32 R2, R8, 0x1f, RZ ;  /* 0x0000001f08027819 */ /* 0x000fc600000006ff */
[----:B------:R-:W-:-:S04]  /*1890*/  IMAD R0, R9, 0x8, R0 ;  /* 0x0000000809007824 */ /* 0x000fc800078e0200 */
[----:B------:R-:W2:Y:S02]  /*18a0*/  SYNCS.PHASECHK.TRANS64.TRYWAIT P0, [R0+URZ+0xd0], R2 ;  /* 0x0000d002000075a7 */ /* 0x000ea400080011ff */
[----:B--2---:R-:W-:Y:S05]  /*18b0*/  @!P0 BRA `(.L_x_24) ;  /* 0x000000a0007c8947 */ /* 0x004fea0003800000 */
.L_x_156:
[----:B------:R-:W-:Y:S01]  /*18c0*/  VIADD R9, R9, 0x1 ;  /* 0x0000000109097836 */ /* 0x000fe20000000000 */
[----:B------:R2:W-:Y:S04]  /*18d0*/  SYNCS.ARRIVE.TRANS64.A1T0 RZ, [R0+URZ+0xc0], RZ ;  /* 0x0000c0ff00ff79a7 */ /* 0x0005e800081000ff */
[----:B------:R-:W-:-:S04]  /*18e0*/  ISETP.NE.AND P0, PT, R9, 0x2, PT ;  /* 0x000000020900780c */ /* 0x000fc80003f05270 */
[----:B------:R-:W-:Y:S02]  /*18f0*/  SEL R9, R9, RZ, P0 ;  /* 0x000000ff09097207 */ /* 0x000fe40000000000 */
[----:B--2---:R-:W-:-:S04]  /*1900*/  SEL R0, RZ, 0x1, P0 ;  /* 0x00000001ff007807 */ /* 0x004fc80000000000 */
[----:B------:R-:W-:-:S07]  /*1910*/  LOP3.LUT R8, R8, R0, RZ, 0x3c, !PT ;  /* 0x0000000008087212 */ /* 0x000fce00078e3cff */
.L_x_23:
[----:B------:R-:W-:Y:S01]  /*1920*/  UMOV UR6, 0x400 ;  /* 0x0000040000067882 */ /* 0x000fe20000000000 */
[----:B------:R-:W-:Y:S01]  /*1930*/  SHF.L.U32 R0, R12, 0x1f, RZ ;  /* 0x0000001f0c007819 */ /* 0x000fe200000006ff */
[----:B-1----:R-:W-:Y:S02]  /*1940*/  ULEA UR6, UR62, UR6, 0x18 ;  /* 0x000000063e067291 */ /* 0x002fe4000f8ec0ff */
[----:B------:R-:W-:Y:S02]  /*1950*/  UISETP.GE.U32.AND UP0, UPT, UR69, 0x1ff, UPT ;  /* 0x000001ff4500788c */ /* 0x000fe4000bf06070 */
[----:B------:R-:W-:Y:S02]  /*1960*/  ULEA UR4, UR29, UR6, 0x3 ;  /* 0x000000061d047291 */ /* 0x000fe4000f8e18ff */
[----:B------:R-:W-:Y:S02]  /*1970*/  ULEA.HI UR12, UR26, UR26, URZ, 0x1 ;  /* 0x0000001a1a0c7291 */ /* 0x000fe4000f8f08ff */
[----:B------:R-:W-:-:S02]  /*1980*/  USHF.L.U32 UR51, UR20, 0x7, URZ ;  /* 0x0000000714337899 */ /* 0x000fc400080006ff */
[----:B------:R-:W-:Y:S02]  /*1990*/  ULEA UR35, UR26, UR68, 0x6 ;  /* 0x000000441a237291 */ /* 0x000fe4000f8e30ff */
[----:B------:R-:W-:Y:S01]  /*19a0*/  USHF.R.S32.HI UR12, URZ, 0x1, UR12 ;  /* 0x00000001ff0c7899 */ /* 0x000fe2000801140c */
[----:B------:R1:W2:Y:S01]  /*19b0*/  SYNCS.PHASECHK.TRANS64.TRYWAIT P1, [UR4+0x20], R0 ;  /* 0x00002000ff0075a7 */ /* 0x0002a20008021104 */
[----:B------:R-:W-:Y:S01]  /*19c0*/  UMOV UR14, URZ ;  /* 0x000000ff000e7c82 */ /* 0x000fe20008000000 */
[----:B------:R-:W-:Y:S09]  /*19d0*/  BRA.U !UP0, `(.L_x_25) ;  /* 0x00000005084c7547 */ /* 0x000ff2000b800000 */
[----:B------:R-:W-:Y:S01]  /*19e0*/  UMOV UR7, URZ ;  /* 0x000000ff00077c82 */ /* 0x000fe20008000000 */
[----:B------:R-:W-:-:S05]  /*19f0*/  UMOV UR5, UR29 ;  /* 0x0000001d00057c82 */ /* 0x000fca0008000000 */
.L_x_33:
[----:B------:R-:W-:Y:S01]  /*1a00*/  ULEA UR49, UR5, UR6, 0x3 ;  /* 0x0000000605317291 */ /* 0x000fe2000f8e18ff */
[----:B--2---:R-:W-:Y:S01]  /*1a10*/  @!P4 MOV R2, 0xc800 ;  /* 0x0000c8000002c802 */ /* 0x004fe20000000f00 */
[----:B--23--:R-:W-:Y:S10]  /*1a20*/  @P1 BRA `(.L_x_26) ;  /* 0x00000000000c1947 */ /* 0x00cff40003800000 */
[----:B------:R-:W-:-:S04]  /*1a30*/  SHF.L.U32 R3, R12, 0x1f, RZ ;  /* 0x0000001f0c037819 */ /* 0x000fc800000006ff */
[----:B------:R-:W2:Y:S02]  /*1a40*/  SYNCS.PHASECHK.TRANS64.TRYWAIT P0, [UR49+0x20], R3 ;  /* 0x00002003ff0075a7 */ /* 0x000ea40008001131 */
[----:B--2---:R-:W-:Y:S05]  /*1a50*/  @!P0 BRA `(.L_x_27) ;  /* 0x000000a000288947 */ /* 0x004fea0003800000 */
.L_x_26:
[----:B------:R2:W-:Y:S01]  /*1a60*/  @!P4 SYNCS.ARRIVE.TRANS64 RZ, [UR49], R2 ;  /* 0x00000002ffffc9a7 */ /* 0x0005e20008000031 */
[----:B------:R-:W-:-:S04]  /*1a70*/  ULOP3.LUT UR4, UR53, 0x2, URZ, 0xfc, !UPT ;  /* 0x0000000235047892 */ /* 0x000fc8000f8efcff */
[----:B------:R-:W-:-:S09]  /*1a80*/  UISETP.NE.AND UP0, UPT, UR4, 0x2, UPT ;  /* 0x000000020400788c */ /* 0x000fd2000bf05270 */
[----:B------:R-:W-:Y:S05]  /*1a90*/  BRA.U UP0, `(.L_x_28) ;  /* 0x0000000100047547 */ /* 0x000fea000b800000 */
[----:B------:R-:W-:Y:S05]  /*1aa0*/  BPT.TRAP 0x1 ;  /* 0x000000040000795c */ /* 0x000fea0000300000 */
.L_x_28:
[----:B------:R-:W-:Y:S04]  /*1ab0*/  BSSY.RECONVERGENT B0, `(.L_x_29) ;  /* 0x0000003000007945 */ /* 0x000fe80003800200 */
[----:B------:R-:W-:Y:S05]  /*1ac0*/  @P3 BRA `(.L_x_30) ;  /* 0x0000000000043947 */ /* 0x000fea0003800000 */
[----:B------:R-:W-:Y:S05]  /*1ad0*/  BPT.TRAP 0x1 ;  /* 0x000000040000795c */ /* 0x000fea0000300000 */
.L_x_30:
[----:B------:R-:W-:Y:S05]  /*1ae0*/  BSYNC.RECONVERGENT B0 ;  /* 0x0000000000007941 */ /* 0x000fea0003800200 */
.L_x_29:
[----:B------:R-:W-:Y:S01]  /*1af0*/  UIADD3 UR4, UPT, UPT, UR5, 0x1, URZ ;  /* 0x0000000105047890 */ /* 0x000fe2000fffe0ff */
[----:B------:R-:W-:Y:S01]  /*1b00*/  BSSY.RECONVERGENT B0, `(.L_x_31) ;  /* 0x000003b000007945 */ /* 0x000fe20003800200 */
[----:B------:R-:W-:Y:S02]  /*1b10*/  ELECT P0, URZ, PT ;  /* 0x0000000000ff782f */ /* 0x000fe40003800000 */
[----:B------:R-:W-:-:S04]  /*1b20*/  UISETP.NE.AND UP0, UPT, UR4, 0x4, UPT ;  /* 0x000000040400788c */ /* 0x000fc8000bf05270 */
[----:B------:R-:W-:Y:S02]  /*1b30*/  USEL UR8, URZ, 0x1, UP0 ;  /* 0x00000001ff087887 */ /* 0x000fe40008000000 */
[----:B------:R-:W-:-:S04]  /*1b40*/  USEL UR29, UR4, URZ, UP0 ;  /* 0x000000ff041d7287 */ /* 0x000fc80008000000 */
[----:B------:R-:W-:Y:S01]  /*1b50*/  ULEA UR4, UR29, UR6, 0x3 ;  /* 0x000000061d047291 */ /* 0x000fe2000f8e18ff */
[----:B------:R-:W-:-:S04]  /*1b60*/  LOP3.LUT R12, R12, UR8, RZ, 0x3c, !PT ;  /* 0x000000080c0c7c12 */ /* 0x000fc8000f8e3cff */
[----:B-1----:R-:W-:-:S04]  /*1b70*/  SHF.L.U32 R0, R12, 0x1f, RZ ;  /* 0x0000001f0c007819 */ /* 0x002fc800000006ff */
[----:B------:R1:W3:Y:S01]  /*1b80*/  SYNCS.PHASECHK.TRANS64.TRYWAIT P1, [UR4+0x20], R0 ;  /* 0x00002000ff0075a7 */ /* 0x0002e20008021104 */
[----:B------:R-:W-:Y:S05]  /*1b90*/  @!P0 BRA `(.L_x_32) ;  /* 0x0000000000c48947 */ /* 0x000fea0003800000 */
[----:B------:R-:W-:Y:S02]  /*1ba0*/  ULEA UR40, UR5, UR6, 0xf ;  /* 0x0000000605287291 */ /* 0x000fe4000f8e78ff */
[----:B------:R-:W-:Y:S02]  /*1bb0*/  UIADD3 UR8, UP3, UPT, UR56, 0x80, URZ ;  /* 0x0000008038087890 */ /* 0x000fe4000ff7e0ff */
[----:B------:R-:W-:Y:S02]  /*1bc0*/  USHF.L.U32 UR50, UR7, 0x8, URZ ;  /* 0x0000000807327899 */ /* 0x000fe400080006ff */
[----:B------:R-:W-:Y:S02]  /*1bd0*/  ULEA UR24, UR5, UR38, 0xe ;  /* 0x0000002605187291 */ /* 0x000fe4000f8e70ff */
[----:B------:R-:W-:Y:S02]  /*1be0*/  UIADD3.X UR9, UPT, UPT, URZ, UR57, URZ, UP3, !UPT ;  /* 0x00000039ff097290 */ /* 0x000fe40009ffe4ff */
[----:B------:R-:W-:-:S02]  /*1bf0*/  UIADD3 UR48, UPT, UPT, UR40, 0x3300, URZ ;  /* 0x0000330028307890 */ /* 0x000fc4000fffe0ff */
[----:B------:R-:W-:Y:S02]  /*1c00*/  UIADD3 UR42, UPT, UPT, UR50, 0x80, URZ ;  /* 0x00000080322a7890 */ /* 0x000fe4000fffe0ff */
[----:B------:R-:W-:Y:S02]  /*1c10*/  UIADD3 UR40, UPT, UPT, UR40, 0x7300, URZ ;  /* 0x0000730028287890 */ /* 0x000fe4000fffe0ff */
[----:B------:R-:W-:Y:S02]  /*1c20*/  USHF.L.U32 UR16, UR5, 0xa, URZ ;  /* 0x0000000a05107899 */ /* 0x000fe400080006ff */
[----:B------:R-:W-:Y:S02]  /*1c30*/  UIADD3 UR14, UP2, UPT, UR56, 0x180, URZ ;  /* 0x00000180380e7890 */ /* 0x000fe4000ff5e0ff */
[----:B------:R-:W-:Y:S02]  /*1c40*/  UIADD3 UR24, UPT, UPT, UR6, UR24, URZ ;  /* 0x0000001806187290 */ /* 0x000fe4000fffe0ff */
[----:B------:R-:W-:Y:S01]  /*1c50*/  UIADD3 UR30, UP1, UPT, UR56, 0x280, URZ ;  /* 0x00000280381e7890 */ /* 0x000fe2000ff3e0ff */
[----:B------:R-:W-:Y:S01]  /*1c60*/  UMOV UR46, 0x0 ;  /* 0x00000000002e7882 */ /* 0x000fe20000000000 */
[----:B------:R-:W-:Y:S01]  /*1c70*/  UMOV UR47, 0x10000000 ;  /* 0x10000000002f7882 */ /* 0x000fe20000000000 */
[----:B------:R-:W-:Y:S01]  /*1c80*/  UIADD3 UR22, UP0, UPT, UR56, 0x380, URZ ;  /* 0x0000038038167890 */ /* 0x000fe2000ff1e0ff */
[----:B------:R-:W-:Y:S01]  /*1c90*/  UTMALDG.3D [UR48], [UR8], desc[UR46] ;  /* 0x00002e30080075b4 */ /* 0x000fe20008011000 */
[----:B------:R-:W-:-:S02]  /*1ca0*/  USHF.L.U32 UR19, UR7, 0x1, URZ ;  /* 0x0000000107137899 */ /* 0x000fc400080006ff */
[----:B------:R-:W-:Y:S01]  /*1cb0*/  ULOP3.LUT UR4, UR16, UR37, URZ, 0xfc, !UPT ;  /* 0x0000002510047292 */ /* 0x000fe2000f8efcff */
[----:B------:R-:W-:Y:S01]  /*1cc0*/  UMOV UR41, UR49 ;  /* 0x0000003100297c82 */ /* 0x000fe20008000000 */
[----:B------:R-:W-:Y:S01]  /*1cd0*/  UMOV UR43, UR51 ;  /* 0x00000033002b7c82 */ /* 0x000fe20008000000 */
[----:B------:R-:W-:Y:S01]  /*1ce0*/  UMOV UR44, UR52 ;  /* 0x00000034002c7c82 */ /* 0x000fe20008000000 */
[----:B------:R-:W-:Y:S01]  /*1cf0*/  UIADD3.X UR15, UPT, UPT, URZ, UR57, URZ, UP2, !UPT ;  /* 0x00000039ff0f7290 */ /* 0x000fe200097fe4ff */
[----:B------:R4:W-:Y:S01]  /*1d00*/  UTMALDG.3D [UR40], [UR8], desc[UR46] ;  /* 0x00002e28080075b4 */ /* 0x0009e20008011000 */
[----:B------:R-:W-:Y:S02]  /*1d10*/  UIADD3 UR32, UPT, UPT, UR24, 0x23300, URZ ;  /* 0x0002330018207890 */ /* 0x000fe4000fffe0ff */
[----:B------:R-:W-:Y:S02]  /*1d20*/  UIADD3 UR24, UPT, UPT, UR24, 0x25300, URZ ;  /* 0x0002530018187890 */ /* 0x000fe4000fffe0ff */
[----:B------:R-:W-:-:S02]  /*1d30*/  UIADD3.X UR31, UPT, UPT, URZ, UR57, URZ, UP1, !UPT ;  /* 0x00000039ff1f7290 */ /* 0x000fc40008ffe4ff */
[----:B------:R-:W-:Y:S02]  /*1d40*/  UIADD3 UR16, UPT, UPT, UR6, 0x33300, UR16 ;  /* 0x0003330006107890 */ /* 0x000fe4000fffe010 */
[----:B------:R-:W-:Y:S02]  /*1d50*/  ULEA.HI UR11, UR37, UR19, URZ, 0x17 ;  /* 0x00000013250b7291 */ /* 0x000fe4000f8fb8ff */
[----:B------:R-:W-:Y:S01]  /*1d60*/  UIADD3.X UR23, UPT, UPT, URZ, UR57, URZ, UP0, !UPT ;  /* 0x00000039ff177290 */ /* 0x000fe200087fe4ff */
[----:B------:R-:W-:Y:S01]  /*1d70*/  UMOV UR54, 0x30000 ;  /* 0x0003000000367882 */ /* 0x000fe20000000000 */
[----:B------:R-:W-:Y:S01]  /*1d80*/  UMOV UR33, UR49 ;  /* 0x0000003100217c82 */ /* 0x000fe20008000000 */
[----:B------:R-:W-:Y:S01]  /*1d90*/  UMOV UR36, UR52 ;  /* 0x0000003400247c82 */ /* 0x000fe20008000000 */
[----:B------:R-:W-:Y:S01]  /*1da0*/  UMOV UR34, UR50 ;  /* 0x0000003200227c82 */ /* 0x000fe20008000000 */
[----:B------:R-:W-:Y:S01]  /*1db0*/  UMOV UR25, UR49 ;  /* 0x0000003100197c82 */ /* 0x000fe20008000000 */
[----:B------:R-:W-:Y:S01]  /*1dc0*/  UMOV UR27, UR35 ;  /* 0x00000023001b7c82 */ /* 0x000fe20008000000 */
[----:B------:R-:W-:Y:S01]  /*1dd0*/  UMOV UR28, UR52 ;  /* 0x00000034001c7c82 */ /* 0x000fe20008000000 */
[----:B------:R-:W-:Y:S01]  /*1de0*/  UMOV UR18, URZ ;  /* 0x000000ff00127c82 */ /* 0x000fe20008000000 */
[----:B------:R-:W-:Y:S01]  /*1df0*/  UMOV UR26, UR42 ;  /* 0x0000002a001a7c82 */ /* 0x000fe20008000000 */
[----:B------:R-:W-:Y:S01]  /*1e00*/  UMOV UR17, UR49 ;  /* 0x0000003100117c82 */ /* 0x000fe20008000000 */
[----:B------:R1:W-:Y:S01]  /*1e10*/  UTMALDG.3D.MULTICAST [UR32], [UR14], UR54, desc[UR46] ;  /* 0x00002e200e0073b4 */ /* 0x0003e20008011836 */
[----:B------:R-:W-:Y:S01]  /*1e20*/  UMOV UR21, UR52 ;  /* 0x0000003400157c82 */ /* 0x000fe20008000000 */
[----:B------:R-:W-:Y:S01]  /*1e30*/  UMOV UR13, UR52 ;  /* 0x00000034000d7c82 */ /* 0x000fe20008000000 */
[----:B------:R-:W-:Y:S01]  /*1e40*/  UMOV UR10, UR18 ;  /* 0x00000012000a7c82 */ /* 0x000fe20008000000 */
[----:B------:R1:W-:Y:S01]  /*1e50*/  UTMALDG.3D.MULTICAST [UR24], [UR14], UR54, desc[UR46] ;  /* 0x00002e180e0073b4 */ /* 0x0003e20008011836 */
[----:B----4-:R-:W-:Y:S01]  /*1e60*/  UIADD3 UR8, UPT, UPT, UR6, 0x34300, UR4 ;  /* 0x0003430006087890 */ /* 0x010fe2000fffe004 */
[----:B------:R1:W-:Y:S01]  /*1e70*/  UTMALDG.4D [UR16], [UR30], desc[UR46] ;  /* 0x00002e101e0075b4 */ /* 0x0003e20008019000 */
[----:B------:R-:W-:-:S07]  /*1e80*/  UMOV UR9, UR49 ;  /* 0x0000003100097c82 */ /* 0x000fce0008000000 */
[----:B------:R1:W-:Y:S02]  /*1e90*/  UTMALDG.4D.MULTICAST [UR8], [UR22], UR54, desc[UR46] ;  /* 0x00002e08160073b4 */ /* 0x0003e40008019836 */
[----:B-1----:R-:W-:Y:S01]  /*1ea0*/  NOP ;  /* 0x0000000000007918 */ /* 0x002fe20000000000 */
.L_x_32:
[----:B------:R-:W-:Y:S05]  /*1eb0*/  BSYNC.RECONVERGENT B0 ;  /* 0x0000000000007941 */ /* 0x000fea0003800200 */
.L_x_31:
[----:B------:R-:W-:Y:S01]  /*1ec0*/  UIADD3 UR7, UPT, UPT, UR7, 0x1, URZ ;  /* 0x0000000107077890 */ /* 0x000fe2000fffe0ff */
[----:B------:R-:W-:Y:S01]  /*1ed0*/  UMOV UR5, UR29 ;  /* 0x0000001d00057c82 */ /* 0x000fe20008000000 */
[----:B------:R-:W-:Y:S02]  /*1ee0*/  UMOV UR14, UR45 ;  /* 0x0000002d000e7c82 */ /* 0x000fe40008000000 */
[----:B------:R-:W-:-:S09]  /*1ef0*/  UISETP.NE.AND UP0, UPT, UR7, UR45, UPT ;  /* 0x0000002d0700728c */ /* 0x000fd2000bf05270 */
[----:B------:R-:W-:Y:S05]  /*1f00*/  BRA.U UP0, `(.L_x_33) ;  /* 0xfffffff900bc7547 */ /* 0x000fea000b83ffff */
.L_x_25:
[----:B------:R-:W-:Y:S01]  /*1f10*/  ULEA UR4, UR29, UR6, 0x3 ;  /* 0x000000061d047291 */ /* 0x000fe2000f8e18ff */
[----:B-1----:R-:W-:Y:S01]  /*1f20*/  SHF.L.U32 R0, R12, 0x1f, RZ ;  /* 0x0000001f0c007819 */ /* 0x002fe200000006ff */
[----:B------:R-:W-:Y:S01]  /*1f30*/  @!P2 SYNCS.ARRIVE.TRANS64.A1T0 RZ, [UR6+0x78], RZ ;  /* 0x000078ffffffa9a7 */ /* 0x000fe20008100006 */
[----:B------:R-:W-:-:S06]  /*1f40*/  UISETP.GT.AND UP0, UPT, UR66, UR65, UPT ;  /* 0x000000414200728c */ /* 0x000fcc000bf04270 */
[----:B--23--:R1:W2:Y:S03]  /*1f50*/  SYNCS.PHASECHK.TRANS64.TRYWAIT P1, [UR4+0x20], R0 ;  /* 0x00002000ff0075a7 */ /* 0x00c2a60008021104 */
[----:B------:R-:W-:Y:S05]  /*1f60*/  BRA.U !UP0, `(.L_x_34) ;  /* 0x0000000508487547 */ /* 0x000fea000b800000 */
[----:B------:R-:W-:Y:S01]  /*1f70*/  UIADD3 UR15, UPT, UPT, UR67, UR14, URZ ;  /* 0x0000000e430f7290 */ /* 0x000fe2000fffe0ff */
[----:B------:R-:W-:-:S11]  /*1f80*/  UMOV UR5, UR29 ;  /* 0x0000001d00057c82 */ /* 0x000fd60008000000 */
.L_x_42:
[----:B------:R-:W-:Y:S01]  /*1f90*/  ULEA UR49, UR5, UR6, 0x3 ;  /* 0x0000000605317291 */ /* 0x000fe2000f8e18ff */
[----:B--2---:R-:W-:Y:S01]  /*1fa0*/  @!P4 MOV R2, 0xc800 ;  /* 0x0000c8000002c802 */ /* 0x004fe20000000f00 */
[----:B--23--:R-:W-:Y:S10]  /*1fb0*/  @P1 BRA `(.L_x_35) ;  /* 0x00000000000c1947 */ /* 0x00cff40003800000 */
[----:B------:R-:W-:-:S04]  /*1fc0*/  SHF.L.U32 R3, R12, 0x1f, RZ ;  /* 0x0000001f0c037819 */ /* 0x000fc800000006ff */
[----:B------:R-:W2:Y:S02]  /*1fd0*/  SYNCS.PHASECHK.TRANS64.TRYWAIT P0, [UR49+0x20], R3 ;  /* 0x00002003ff0075a7 */ /* 0x000ea40008001131 */
[----:B--2---:R-:W-:Y:S05]  /*1fe0*/  @!P0 BRA `(.L_x_36) ;  /* 0x0000009800dc8947 */ /* 0x004fea0003800000 */
.L_x_35:
[----:B------:R2:W-:Y:S01]  /*1ff0*/  @!P4 SYNCS.ARRIVE.TRANS64 RZ, [UR49], R2 ;  /* 0x00000002ffffc9a7 */ /* 0x0005e20008000031 */
[----:B------:R-:W-:-:S04]  /*2000*/  ULOP3.LUT UR4, UR53, 0x2, URZ, 0xfc, !UPT ;  /* 0x0000000235047892 */ /* 0x000fc8000f8efcff */
[----:B------:R-:W-:-:S09]  /*2010*/  UISETP.NE.AND UP0, UPT, UR4, 0x2, UPT ;  /* 0x000000020400788c */ /* 0x000fd2000bf05270 */
[----:B------:R-:W-:Y:S05]  /*2020*/  BRA.U UP0, `(.L_x_37) ;  /* 0x0000000100047547 */ /* 0x000fea000b800000 */
[----:B------:R-:W-:Y:S05]  /*2030*/  BPT.TRAP 0x1 ;  /* 0x000000040000795c */ /* 0x000fea0000300000 */
.L_x_37:
[----:B------:R-:W-:Y:S04]  /*2040*/  BSSY.RECONVERGENT B0, `(.L_x_38) ;  /* 0x0000003000007945 */ /* 0x000fe80003800200 */
[----:B------:R-:W-:Y:S05]  /*2050*/  @P3 BRA `(.L_x_39) ;  /* 0x0000000000043947 */ /* 0x000fea0003800000 */
[----:B------:R-:W-:Y:S05]  /*2060*/  BPT.TRAP 0x1 ;  /* 0x000000040000795c */ /* 0x000fea0000300000 */
.L_x_39:
[----:B------:R-:W-:Y:S05]  /*2070*/  BSYNC.RECONVERGENT B0 ;  /* 0x0000000000007941 */ /* 0x000fea0003800200 */
.L_x_38:
        /* <DEDUP_REMOVED lines=12> */
[----:B------:R-:W-:Y:S02]  /*2140*/  ULEA UR40, UR5, UR6, 0xf ;  /* 0x0000000605287291 */ /* 0x000fe4000f8e78ff */
[----:B------:R-:W-:Y:S02]  /*2150*/  UIADD3 UR22, UP3, UPT, UR56, 0x80, URZ ;  /* 0x0000008038167890 */ /* 0x000fe4000ff7e0ff */
[----:B------:R-:W-:Y:S02]  /*2160*/  USHF.L.U32 UR16, UR5, 0xa, URZ ;  /* 0x0000000a05107899 */ /* 0x000fe400080006ff */
[----:B------:R-:W-:Y:S02]  /*2170*/  USHF.L.U32 UR50, UR14, 0x8, URZ ;  /* 0x000000080e327899 */ /* 0x000fe400080006ff */
[----:B------:R-:W-:-:S02]  /*2180*/  UIADD3 UR30, UP2, UPT, UR56, 0x180, URZ ;  /* 0x00000180381e7890 */ /* 0x000fc4000ff5e0ff */
[----:B------:R-:W-:Y:S02]  /*2190*/  UIADD3 UR24, UPT, UPT, UR6, UR24, URZ ;  /* 0x0000001806187290 */ /* 0x000fe4000fffe0ff */
[----:B------:R-:W-:Y:S02]  /*21a0*/  UIADD3 UR46, UP1, UPT, UR56, 0x280, URZ ;  /* 0x00000280382e7890 */ /* 0x000fe4000ff3e0ff */
[----:B------:R-:W-:Y:S02]  /*21b0*/  UIADD3.X UR23, UPT, UPT, URZ, UR57, URZ, UP3, !UPT ;  /* 0x00000039ff177290 */ /* 0x000fe40009ffe4ff */
[----:B------:R-:W-:Y:S02]  /*21c0*/  UIADD3 UR48, UPT, UPT, UR40, 0x3300, URZ ;  /* 0x0000330028307890 */ /* 0x000fe4000fffe0ff */
[----:B------:R-:W-:Y:S02]  /*21d0*/  UIADD3 UR54, UP0, UPT, UR56, 0x380, URZ ;  /* 0x0000038038367890 */ /* 0x000fe4000ff1e0ff */
[----:B------:R-:W-:-:S02]  /*21e0*/  USHF.L.U32 UR19, UR14, 0x1, URZ ;  /* 0x000000010e137899 */ /* 0x000fc400080006ff */
[----:B------:R-:W-:Y:S02]  /*21f0*/  ULOP3.LUT UR8, UR16, UR37, URZ, 0xfc, !UPT ;  /* 0x0000002510087292 */ /* 0x000fe4000f8efcff */
[----:B------:R-:W-:Y:S02]  /*2200*/  UIADD3 UR42, UPT, UPT, UR50, 0x80, URZ ;  /* 0x00000080322a7890 */ /* 0x000fe4000fffe0ff */
[----:B------:R-:W-:Y:S02]  /*2210*/  UIADD3 UR40, UPT, UPT, UR40, 0x7300, URZ ;  /* 0x0000730028287890 */ /* 0x000fe4000fffe0ff */
[----:B------:R-:W-:Y:S02]  /*2220*/  UIADD3.X UR31, UPT, UPT, URZ, UR57, URZ, UP2, !UPT ;  /* 0x00000039ff1f7290 */ /* 0x000fe400097fe4ff */
[----:B------:R-:W-:Y:S02]  /*2230*/  UIADD3 UR32, UPT, UPT, UR24, 0x23300, URZ ;  /* 0x0002330018207890 */ /* 0x000fe4000fffe0ff */
[----:B------:R-:W-:-:S02]  /*2240*/  UIADD3 UR24, UPT, UPT, UR24, 0x25300, URZ ;  /* 0x0002530018187890 */ /* 0x000fc4000fffe0ff */
[----:B------:R-:W-:Y:S02]  /*2250*/  UIADD3.X UR47, UPT, UPT, URZ, UR57, URZ, UP1, !UPT ;  /* 0x00000039ff2f7290 */ /* 0x000fe40008ffe4ff */
[----:B------:R-:W-:Y:S02]  /*2260*/  UIADD3 UR16, UPT, UPT, UR6, 0x33300, UR16 ;  /* 0x0003330006107890 */ /* 0x000fe4000fffe010 */
[----:B------:R-:W-:Y:S02]  /*2270*/  ULEA.HI UR11, UR37, UR19, URZ, 0x17 ;  /* 0x00000013250b7291 */ /* 0x000fe4000f8fb8ff */
[----:B------:R-:W-:Y:S02]  /*2280*/  UIADD3 UR8, UPT, UPT, UR6, 0x34300, UR8 ;  /* 0x0003430006087890 */ /* 0x000fe4000fffe008 */
[----:B------:R-:W-:Y:S01]  /*2290*/  UIADD3.X UR55, UPT, UPT, URZ, UR57, URZ, UP0, !UPT ;  /* 0x00000039ff377290 */ /* 0x000fe200087fe4ff */
[----:B------:R-:W-:Y:S01]  /*22a0*/  UMOV UR58, 0x0 ;  /* 0x00000000003a7882 */ /* 0x000fe20000000000 */
[----:B------:R-:W-:Y:S01]  /*22b0*/  UMOV UR59, 0x10000000 ;  /* 0x10000000003b7882 */ /* 0x000fe20000000000 */
[----:B------:R-:W-:Y:S01]  /*22c0*/  UMOV UR41, UR49 ;  /* 0x0000003100297c82 */ /* 0x000fe20008000000 */
[----:B------:R-:W-:Y:S01]  /*22d0*/  UMOV UR43, UR51 ;  /* 0x00000033002b7c82 */ /* 0x000fe20008000000 */
[----:B------:R-:W-:Y:S01]  /*22e0*/  UMOV UR44, UR52 ;  /* 0x00000034002c7c82 */ /* 0x000fe20008000000 */
[----:B------:R-:W-:Y:S01]  /*22f0*/  UMOV UR4, 0x30000 ;  /* 0x0003000000047882 */ /* 0x000fe20000000000 */
[----:B------:R-:W-:Y:S01]  /*2300*/  UMOV UR33, UR49 ;  /* 0x0000003100217c82 */ /* 0x000fe20008000000 */
[----:B------:R-:W-:Y:S01]  /*2310*/  UMOV UR36, UR52 ;  /* 0x0000003400247c82 */ /* 0x000fe20008000000 */
[----:B------:R-:W-:Y:S01]  /*2320*/  UMOV UR34, UR50 ;  /* 0x0000003200227c82 */ /* 0x000fe20008000000 */
[----:B------:R4:W-:Y:S01]  /*2330*/  UTMALDG.3D [UR48], [UR22], desc[UR58] ;  /* 0x00003a30160075b4 */ /* 0x0009e20008011000 */
[----:B------:R-:W-:Y:S01]  /*2340*/  UMOV UR25, UR49 ;  /* 0x0000003100197c82 */ /* 0x000fe20008000000 */
[----:B------:R-:W-:Y:S01]  /*2350*/  UMOV UR27, UR35 ;  /* 0x00000023001b7c82 */ /* 0x000fe20008000000 */
[----:B------:R-:W-:Y:S01]  /*2360*/  UMOV UR28, UR52 ;  /* 0x00000034001c7c82 */ /* 0x000fe20008000000 */
[----:B------:R-:W-:Y:S01]  /*2370*/  UMOV UR18, URZ ;  /* 0x000000ff00127c82 */ /* 0x000fe20008000000 */
[----:B------:R-:W-:Y:S01]  /*2380*/  UMOV UR26, UR42 ;  /* 0x0000002a001a7c82 */ /* 0x000fe20008000000 */
[----:B------:R-:W-:Y:S01]  /*2390*/  UMOV UR17, UR49 ;  /* 0x0000003100117c82 */ /* 0x000fe20008000000 */
[----:B------:R-:W-:Y:S01]  /*23a0*/  UMOV UR21, UR52 ;  /* 0x0000003400157c82 */ /* 0x000fe20008000000 */
[----:B------:R4:W-:Y:S01]  /*23b0*/  UTMALDG.3D [UR40], [UR22], desc[UR58] ;  /* 0x00003a28160075b4 */ /* 0x0009e20008011000 */
[----:B------:R-:W-:Y:S01]  /*23c0*/  UMOV UR9, UR49 ;  /* 0x0000003100097c82 */ /* 0x000fe20008000000 */
[----:B------:R-:W-:Y:S01]  /*23d0*/  UMOV UR13, UR52 ;  /* 0x00000034000d7c82 */ /* 0x000fe20008000000 */
[----:B------:R-:W-:Y:S01]  /*23e0*/  UMOV UR10, UR18 ;  /* 0x00000012000a7c82 */ /* 0x000fe20008000000 */
[----:B------:R4:W-:Y:S01]  /*23f0*/  UTMALDG.3D.MULTICAST [UR32], [UR30], UR4, desc[UR58] ;  /* 0x00003a201e0073b4 */ /* 0x0009e20008011804 */
[----:B------:R4:W-:Y:S01]  /*2400*/  UTMALDG.3D.MULTICAST [UR24], [UR30], UR4, desc[UR58] ;  /* 0x00003a181e0073b4 */ /* 0x0009e20008011804 */
[----:B------:R4:W-:Y:S01]  /*2410*/  UTMALDG.4D [UR16], [UR46], desc[UR58] ;  /* 0x00003a102e0075b4 */ /* 0x0009e20008019000 */
[----:B------:R4:W-:Y:S02]  /*2420*/  UTMALDG.4D.MULTICAST [UR8], [UR54], UR4, desc[UR58] ;  /* 0x00003a08360073b4 */ /* 0x0009e40008019804 */
[----:B----4-:R-:W-:Y:S01]  /*2430*/  NOP ;  /* 0x0000000000007918 */ /* 0x010fe20000000000 */
.L_x_41:
[----:B------:R-:W-:Y:S05]  /*2440*/  BSYNC.RECONVERGENT B0 ;  /* 0x0000000000007941 */ /* 0x000fea0003800200 */
.L_x_40:
[----:B------:R-:W-:Y:S01]  /*2450*/  UIADD3 UR14, UPT, UPT, UR14, 0x1, URZ ;  /* 0x000000010e0e7890 */ /* 0x000fe2000fffe0ff */
[----:B------:R-:W-:-:S03]  /*2460*/  UMOV UR5, UR29 ;  /* 0x0000001d00057c82 */ /* 0x000fc60008000000 */
[----:B------:R-:W-:-:S09]  /*2470*/  UISETP.NE.AND UP0, UPT, UR14, UR15, UPT ;  /* 0x0000000f0e00728c */ /* 0x000fd2000bf05270 */
[----:B------:R-:W-:Y:S05]  /*2480*/  BRA.U UP0, `(.L_x_42) ;  /* 0xfffffff900c07547 */ /* 0x000fea000b83ffff */
.L_x_34:
[C---:B------:R-:W-:Y:S01]  /*2490*/  LEA R3, R11.reuse, UR6, 0x3 ;  /* 0x000000060b037c11 */ /* 0x040fe2000f8e18ff */
[----:B------:R-:W-:Y:S01]  /*24a0*/  NOP ;  /* 0x0000000000007918 */ /* 0x000fe20000000000 */
[----:B-1----:R-:W-:Y:S02]  /*24b0*/  SHF.L.U32 R0, R10, 0x1f, RZ ;  /* 0x0000001f0a007819 */ /* 0x002fe400000006ff */
[----:B------:R-:W-:Y:S02]  /*24c0*/  LEA R4, R11, UR6, 0x4 ;  /* 0x000000060b047c11 */ /* 0x000fe4000f8e20ff */
[----:B------:R-:W1:Y:S02]  /*24d0*/  SYNCS.PHASECHK.TRANS64.TRYWAIT P0, [R3+URZ+0x80], R0 ;  /* 0x00008000030075a7 */ /* 0x000e6400080011ff */
[----:B-1----:R-:W-:Y:S05]  /*24e0*/  @!P0 BRA `(.L_x_43) ;  /* 0x0000009400b48947 */ /* 0x002fea0003800000 */
.L_x_159:
[----:B------:R-:W4:Y:S01]  /*24f0*/  LDS.128 R4, [R4+0xf0] ;  /* 0x0000f00004047984 */ /* 0x000f220000000c00 */
[----:B------:R-:W-:Y:S01]  /*2500*/  UISETP.GE.AND UP0, UPT, UR39, 0x1, UPT ;  /* 0x000000012700788c */ /* 0x000fe2000bf06270 */
[----:B------:R-:W-:Y:S01]  /*2510*/  @!PT LDS RZ, [RZ] ;  /* 0x00000000fffff984 */ /* 0x000fe20000000800 */
[----:B------:R-:W-:Y:S01]  /*2520*/  @!PT LDS RZ, [RZ] ;  /* 0x00000000fffff984 */ /* 0x000fe20000000800 */
[----:B------:R-:W-:Y:S01]  /*2530*/  @!PT LDS RZ, [RZ] ;  /* 0x00000000fffff984 */ /* 0x000fe20000000800 */
[----:B------:R-:W-:Y:S01]  /*2540*/  @!PT LDS RZ, [RZ] ;  /* 0x00000000fffff984 */ /* 0x000fe20000000800 */
[----:B------:R1:W-:Y:S06]  /*2550*/  MEMBAR.ALL.CTA ;  /* 0x0000000000007992 */ /* 0x0003ec0000008000 */
[----:B-1----:R-:W1:Y:S01]  /*2560*/  FENCE.VIEW.ASYNC.S ;  /* 0x00000000000073c6 */ /* 0x002e620000000000 */
[----:B----4-:R-:W-:-:S13]  /*2570*/  LOP3.LUT P0, RZ, R6, 0x1, RZ, 0xc0, !PT ;  /* 0x0000000106ff7812 */ /* 0x010fda000780c0ff */
[----:B-1----:R-:W-:Y:S01]  /*2580*/  VOTEU.ANY UP1, P0 ;  /* 0x0000000000ff7886 */ /* 0x002fe20000020100 */
[----:B------:R-:W-:-:S13]  /*2590*/  PLOP3.LUT P0, PT, PT, PT, UP1, 0x80, 0x8 ;  /* 0x000000000008781c */ /* 0x000fda0003f0f018 */
[----:B------:R-:W-:Y:S02]  /*25a0*/  @P0 LOP3.LUT R0, R5, 0xffff, RZ, 0xc0, !PT ;  /* 0x0000ffff05000812 */ /* 0x000fe400078ec0ff */
[----:B--2---:R-:W-:Y:S02]  /*25b0*/  @P0 MOV R2, R4 ;  /* 0x0000000400020202 */ /* 0x004fe40000000f00 */
[----:B------:R-:W-:Y:S01]  /*25c0*/  @P0 R2UR UR5, R0 ;  /* 0x00000000000502ca */ /* 0x000fe200000e0000 */
[----:B------:R-:W-:Y:S01]  /*25d0*/  VIADD R0, R3, 0x90 ;  /* 0x0000009003007836 */ /* 0x000fe20000000000 */
[----:B------:R-:W-:Y:S02]  /*25e0*/  @P0 SHF.R.U32.HI R4, RZ, 0x10, R5 ;  /* 0x00000010ff040819 */ /* 0x000fe40000011605 */
[----:B------:R-:W-:Y:S02]  /*25f0*/  @P0 R2UR UR7, R2 ;  /* 0x00000000020702ca */ /* 0x000fe400000e0000 */
[----:B------:R-:W-:-:S02]  /*2600*/  PRMT R0, RZ, 0x654, R0 ;  /* 0x00000654ff007816 */ /* 0x000fc40000000000 */
[----:B------:R-:W-:Y:S02]  /*2610*/  @P0 R2UR UR4, R4 ;  /* 0x00000000040402ca */ /* 0x000fe400000e0000 */
[----:B------:R1:W-:Y:S03]  /*2620*/  SYNCS.ARRIVE.TRANS64.RED.A1T0 RZ, [R0+URZ], RZ ;  /* 0x000000ff00ff79a7 */ /* 0x0003e600081004ff */
[----:B------:R-:W-:-:S04]  /*2630*/  @UP1 UMOV UR60, UR5 ;  /* 0x00000005003c1c82 */ /* 0x000fc80008000000 */
[----:B------:R-:W-:-:S04]  /*2640*/  @UP1 UMOV UR61, UR7 ;  /* 0x00000007003d1c82 */ /* 0x000fc80008000000 */
[----:B------:R-:W-:Y:S01]  /*2650*/  @UP1 UMOV UR52, UR4 ;  /* 0x0000000400341c82 */ /* 0x000fe20008000000 */
[----:B------:R-:W-:Y:S05]  /*2660*/  BRA.U !UP0, `(.L_x_44) ;  /* 0x0000000108d47547 */ /* 0x000fea000b800000 */
[----:B------:R-:W2:Y:S01]  /*2670*/  LDCU.128 UR12, c[0x0][0xf10] ;  /* 0x0001e200ff0c77ac */ /* 0x000ea20008000c00 */
[----:B------:R-:W4:Y:S01]  /*2680*/  LDCU UR21, c[0x0][0xf20] ;  /* 0x0001e400ff1577ac */ /* 0x000f220008000800 */
[----:B------:R-:W3:Y:S01]  /*2690*/  LDCU UR20, c[0x0][0xf0c] ;  /* 0x0001e180ff1477ac */ /* 0x000ee20008000800 */
[----:B------:R-:W1:Y:S01]  /*26a0*/  LDCU.64 UR8, c[0x0][0xf28] ;  /* 0x0001e500ff0877ac */ /* 0x000e620008000a00 */
[----:B------:R-:W-:Y:S02]  /*26b0*/  UISETP.NE.AND UP3, UPT, UR39, 0x1, UPT ;  /* 0x000000012700788c */ /* 0x000fe4000bf65270 */
[----:B--2---:R-:W-:Y:S02]  /*26c0*/  UIMAD.WIDE.U32 UR10, UR63, UR15, URZ ;  /* 0x0000000f3f0a72a5 */ /* 0x004fe4000f8e00ff */
[----:B------:R-:W-:Y:S02]  /*26d0*/  UIMAD.WIDE.U32 UR4, UR64, UR12, URZ ;  /* 0x0000000c400472a5 */ /* 0x000fe4000f8e00ff */
[----:B------:R-:W-:-:S02]  /*26e0*/  UISETP.NE.AND UP0, UPT, UR14, 0x1, UPT ;  /* 0x000000010e00788c */ /* 0x000fc4000bf05270 */
[----:B------:R-:W-:Y:S01]  /*26f0*/  UIMAD.WIDE.U32 UR18, UR60, UR15, URZ ;  /* 0x0000000f3c1272a5 */ /* 0x000fe2000f8e00ff */
[----:B------:R-:W-:Y:S02]  /*2700*/  UMOV UR10, UR11 ;  /* 0x0000000b000a7c82 */ /* 0x000fe40008000000 */
[----:B------:R-:W-:Y:S01]  /*2710*/  UMOV UR4, UR5 ;  /* 0x0000000500047c82 */ /* 0x000fe20008000000 */
[----:B----4-:R-:W-:Y:S02]  /*2720*/  USHF.R.U32.HI UR10, URZ, UR21, UR10 ;  /* 0x00000015ff0a7299 */ /* 0x010fe4000801160a */
[----:B---3--:R-:W-:Y:S02]  /*2730*/  UISETP.NE.AND UP2, UPT, UR20, 0x1, UPT ;  /* 0x000000011400788c */ /* 0x008fe4000bf45270 */
[----:B------:R-:W-:Y:S02]  /*2740*/  USHF.R.U32.HI UR4, URZ, UR13, UR4 ;  /* 0x0000000dff047299 */ /* 0x000fe40008011604 */
[----:B------:R-:W-:-:S02]  /*2750*/  USEL UR5, UR63, UR10, !UP0 ;  /* 0x0000000a3f057287 */ /* 0x000fc4000c000000 */
[----:B------:R-:W-:Y:S02]  /*2760*/  USEL UR7, UR64, UR4, !UP2 ;  /* 0x0000000440077287 */ /* 0x000fe4000d000000 */
[----:B-1----:R-:W-:Y:S01]  /*2770*/  UIMAD.WIDE.U32 UR10, UR5, UR8, URZ ;  /* 0x00000008050a72a5 */ /* 0x002fe2000f8e00ff */
[----:B------:R-:W-:Y:S01]  /*2780*/  UMOV UR4, UR19 ;  /* 0x0000001300047c82 */ /* 0x000fe20008000000 */
[----:B------:R-:W-:Y:S02]  /*2790*/  UIMAD.WIDE.U32 UR16, UR61, UR12, URZ ;  /* 0x0000000c3d1072a5 */ /* 0x000fe4000f8e00ff */
[----:B------:R-:W-:-:S03]  /*27a0*/  UIMAD.WIDE.U32 UR18, UR7, UR8, URZ ;  /* 0x00000008071272a5 */ /* 0x000fc6000f8e00ff */
[----:B------:R-:W-:Y:S01]  /*27b0*/  UMOV UR10, UR11 ;  /* 0x0000000b000a7c82 */ /* 0x000fe20008000000 */
[----:B------:R-:W-:Y:S02]  /*27c0*/  USHF.R.U32.HI UR4, URZ, UR21, UR4 ;  /* 0x00000015ff047299 */ /* 0x000fe40008011604 */
[----:B------:R-:W-:Y:S01]  /*27d0*/  @UP3 USHF.R.U32.HI UR5, URZ, UR9, UR10 ;  /* 0x00000009ff053299 */ /* 0x000fe2000801160a */
[----:B------:R-:W-:Y:S01]  /*27e0*/  UMOV UR16, UR17 ;  /* 0x0000001100107c82 */ /* 0x000fe20008000000 */
[----:B------:R-:W-:Y:S01]  /*27f0*/  UMOV UR18, UR19 ;  /* 0x0000001300127c82 */ /* 0x000fe20008000000 */
[----:B------:R-:W-:Y:S02]  /*2800*/  USHF.R.U32.HI UR13, URZ, UR13, UR16 ;  /* 0x0000000dff0d7299 */ /* 0x000fe40008011610 */
[----:B------:R-:W-:Y:S02]  /*2810*/  USEL UR4, UR60, UR4, !UP0 ;  /* 0x000000043c047287 */ /* 0x000fe4000c000000 */
[----:B------:R-:W-:-:S02]  /*2820*/  @UP3 USHF.R.U32.HI UR7, URZ, UR9, UR18 ;  /* 0x00000009ff073299 */ /* 0x000fc40008011612 */
[----:B------:R-:W-:Y:S02]  /*2830*/  UIMAD UR10, UR39, UR5, URZ ;  /* 0x00000005270a72a4 */ /* 0x000fe4000f8e02ff */
[----:B------:R-:W-:Y:S02]  /*2840*/  USEL UR5, UR61, UR13, !UP2 ;  /* 0x0000000d3d057287 */ /* 0x000fe4000d000000 */
[----:B------:R-:W-:Y:S02]  /*2850*/  UIMAD UR12, UR39, UR7, URZ ;  /* 0x00000007270c72a4 */ /* 0x000fe4000f8e02ff */
[----:B------:R-:W-:Y:S02]  /*2860*/  UISETP.GE.AND UP0, UPT, UR4, UR10, UPT ;  /* 0x0000000a0400728c */ /* 0x000fe4000bf06270 */
[----:B------:R-:W-:Y:S02]  /*2870*/  UIMAD.WIDE.U32 UR10, UR4, UR8, URZ ;  /* 0x00000008040a72a5 */ /* 0x000fe4000f8e00ff */
[----:B------:R-:W-:-:S02]  /*2880*/  UISETP.GE.OR UP0, UPT, UR5, UR12, UP0 ;  /* 0x0000000c0500728c */ /* 0x000fc40008706670 */
[----:B------:R-:W-:Y:S02]  /*2890*/  UIMAD.WIDE.U32 UR12, UR5, UR8, URZ ;  /* 0x00000008050c72a5 */ /* 0x000fe4000f8e00ff */
[----:B------:R-:W-:Y:S01]  /*28a0*/  UIADD3 UR12, UPT, UPT, -UR5, URZ, URZ ;  /* 0x000000ff050c7290 */ /* 0x000fe2000fffe1ff */
[----:B------:R-:W-:Y:S01]  /*28b0*/  UMOV UR10, UR11 ;  /* 0x0000000b000a7c82 */ /* 0x000fe20008000000 */
[----:B------:R-:W-:Y:S02]  /*28c0*/  UIADD3 UR11, UPT, UPT, -UR4, URZ, URZ ;  /* 0x000000ff040b7290 */ /* 0x000fe4000fffe1ff */
[----:B------:R-:W-:-:S03]  /*28d0*/  USHF.R.U32.HI UR10, URZ, UR9, UR10 ;  /* 0x00000009ff0a7299 */ /* 0x000fc6000801160a */
[----:B------:R-:W-:Y:S01]  /*28e0*/  @!UP0 UMOV UR8, UR13 ;  /* 0x0000000d00088c82 */ /* 0x000fe20008000000 */
[----:B------:R-:W-:Y:S02]  /*28f0*/  UIMAD UR11, UR14, UR11, UR60 ;  /* 0x0000000b0e0b72a4 */ /* 0x000fe4000f8e023c */
[----:B------:R-:W-:Y:S02]  /*2900*/  USEL UR10, UR4, UR10, !UP3 ;  /* 0x0000000a040a7287 */ /* 0x000fe4000d800000 */
[----:B------:R-:W-:Y:S02]  /*2910*/  @!UP0 USHF.R.U32.HI UR8, URZ, UR9, UR8 ;  /* 0x00000009ff088299 */ /* 0x000fe40008011608 */
[----:B------:R-:W-:Y:S02]  /*2920*/  UIADD3 UR9, UPT, UPT, -UR10, URZ, URZ ;  /* 0x000000ff0a097290 */ /* 0x000fe4000fffe1ff */
[----:B------:R-:W-:Y:S02]  /*2930*/  @!UP0 USEL UR8, UR5, UR8, !UP3 ;  /* 0x0000000805088287 */ /* 0x000fe4000d800000 */
[----:B------:R-:W-:-:S02]  /*2940*/  UIMAD UR9, UR39, UR9, UR4 ;  /* 0x00000009270972a4 */ /* 0x000fc4000f8e0204 */
[----:B------:R-:W-:Y:S02]  /*2950*/  @!UP0 UIADD3 UR10, UPT, UPT, UR10, -UR8, URZ ;  /* 0x800000080a0a8290 */ /* 0x000fe4000fffe0ff */
[----:B------:R-:W-:Y:S02]  /*2960*/  @!UP0 UIMAD UR8, UR9, UR7, UR8 ;  /* 0x00000007090882a4 */ /* 0x000fe4000f8e0208 */
[----:B------:R-:W-:Y:S02]  /*2970*/  @!UP0 UIMAD UR4, UR39, UR10, UR5 ;  /* 0x0000000a270482a4 */ /* 0x000fe4000f8e0205 */
[----:B------:R-:W-:Y:S02]  /*2980*/  UIMAD UR7, UR20, UR12, UR61 ;  /* 0x0000000c140772a4 */ /* 0x000fe4000f8e023d */
[----:B------:R-:W-:Y:S01]  /*2990*/  UIMAD UR60, UR4, UR14, UR11 ;  /* 0x0000000e043c72a4 */ /* 0x000fe2000f8e020b */
[----:B------:R-:W-:Y:S02]  /*29a0*/  @!UP0 UMOV UR5, UR8 ;  /* 0x0000000800058c82 */ /* 0x000fe40008000000 */
[----:B------:R-:W-:-:S12]  /*29b0*/  UIMAD UR61, UR5, UR20, UR7 ;  /* 0x00000014053d72a4 */ /* 0x000fd8000f8e0207 */
.L_x_44:
[----:B------:R-:W2:Y:S02]  /*29c0*/  LDCU UR4, c[0x0][0xf30] ;  /* 0x0001e600ff0477ac */ /* 0x000ea40008000800 */
[----:B--2---:R-:W-:-:S09]  /*29d0*/  UISETP.NE.AND UP0, UPT, UR4, 0x1, UPT ;  /* 0x000000010400788c */ /* 0x004fd2000bf05270 */
[----:B------:R-:W-:Y:S05]  /*29e0*/  BRA.U UP0, `(.L_x_45) ;  /* 0x0000000100447547 */ /* 0x000fea000b800000 */
[----:B------:R-:W2:Y:S01]  /*29f0*/  LDCU.128 UR12, c[0x0][0xf10] ;  /* 0x0001e200ff0c77ac */ /* 0x000ea20008000c00 */
[----:B------:R-:W4:Y:S01]  /*2a00*/  LDCU UR10, c[0x0][0xf0c] ;  /* 0x0001e180ff0a77ac */ /* 0x000f220008000800 */
[----:B------:R-:W1:Y:S01]  /*2a10*/  LDCU UR7, c[0x0][0xf20] ;  /* 0x0001e400ff0777ac */ /* 0x000e620008000800 */
[----:B--2---:R-:W-:Y:S02]  /*2a20*/  UIMAD.WIDE.U32 UR8, UR61, UR12, URZ ;  /* 0x0000000c3d0872a5 */ /* 0x004fe4000f8e00ff */
[----:B------:R-:W-:Y:S02]  /*2a30*/  UIMAD.WIDE.U32 UR4, UR60, UR15, URZ ;  /* 0x0000000f3c0472a5 */ /* 0x000fe4000f8e00ff */
[----:B----4-:R-:W-:Y:S02]  /*2a40*/  UISETP.NE.AND UP2, UPT, UR10, 0x1, UPT ;  /* 0x000000010a00788c */ /* 0x010fe4000bf45270 */
[----:B------:R-:W-:Y:S01]  /*2a50*/  UISETP.NE.AND UP0, UPT, UR14, 0x1, UPT ;  /* 0x000000010e00788c */ /* 0x000fe2000bf05270 */
[----:B------:R-:W-:-:S02]  /*2a60*/  UMOV UR8, UR9 ;  /* 0x0000000900087c82 */ /* 0x000fc40008000000 */
[----:B------:R-:W-:Y:S01]  /*2a70*/  UMOV UR4, UR5 ;  /* 0x0000000500047c82 */ /* 0x000fe20008000000 */
[----:B------:R-:W-:Y:S02]  /*2a80*/  USHF.R.U32.HI UR13, URZ, UR13, UR8 ;  /* 0x0000000dff0d7299 */ /* 0x000fe40008011608 */
[----:B-1----:R-:W-:Y:S02]  /*2a90*/  USHF.R.U32.HI UR4, URZ, UR7, UR4 ;  /* 0x00000007ff047299 */ /* 0x002fe40008011604 */
[----:B------:R-:W-:Y:S02]  /*2aa0*/  USEL UR5, UR61, UR13, !UP2 ;  /* 0x0000000d3d057287 */ /* 0x000fe4000d000000 */
[----:B------:R-:W-:-:S04]  /*2ab0*/  USEL UR4, UR60, UR4, !UP0 ;  /* 0x000000043c047287 */ /* 0x000fc8000c000000 */
[----:B------:R-:W-:Y:S02]  /*2ac0*/  UIADD3 UR7, UPT, UPT, UR5, -UR4, URZ ;  /* 0x8000000405077290 */ /* 0x000fe4000fffe0ff */
[----:B------:R-:W-:Y:S02]  /*2ad0*/  UIADD3 UR4, UPT, UPT, -UR5, UR4, URZ ;  /* 0x0000000405047290 */ /* 0x000fe4000fffe1ff */
[----:B------:R-:W-:Y:S02]  /*2ae0*/  UIMAD UR60, UR7, UR14, UR60 ;  /* 0x0000000e073c72a4 */ /* 0x000fe4000f8e023c */
[----:B------:R-:W-:-:S12]  /*2af0*/  UIMAD UR61, UR4, UR10, UR61 ;  /* 0x0000000a043d72a4 */ /* 0x000fd8000f8e023d */
.L_x_45:
[----:B------:R-:W-:Y:S01]  /*2b00*/  VIADD R11, R11, 0x1 ;  /* 0x000000010b0b7836 */ /* 0x000fe20000000000 */
[----:B------:R-:W-:Y:S02]  /*2b10*/  R2UR UR5, R92 ;  /* 0x000000005c0572ca */ /* 0x000fe400000e0000 */
[----:B------:R-:W-:Y:S02]  /*2b20*/  R2UR UR4, R93 ;  /* 0x000000005d0472ca */ /* 0x000fe400000e0000 */
[C---:B------:R-:W-:Y:S02]  /*2b30*/  ISETP.NE.AND P0, PT, R11.reuse, 0x2, PT ;  /* 0x000000020b00780c */ /* 0x040fe40003f05270 */
[----:B------:R-:W-:Y:S02]  /*2b40*/  PLOP3.LUT P2, PT, PT, PT, PT, 0x80, 0x8 ;  /* 0x000000000008781c */ /* 0x000fe40003f4f070 */
[----:B-1----:R-:W-:Y:S02]  /*2b50*/  SEL R0, RZ, 0x1, P0 ;  /* 0x00000001ff007807 */ /* 0x002fe40000000000 */
[----:B------:R-:W-:-:S02]  /*2b60*/  SEL R11, R11, RZ, P0 ;  /* 0x000000ff0b0b7207 */ /* 0x000fc40000000000 */
[----:B------:R-:W-:Y:S01]  /*2b70*/  LOP3.LUT R10, R10, R0, RZ, 0x3c, !PT ;  /* 0x000000000a0a7212 */ /* 0x000fe200078e3cff */
[----:B------:R-:W-:Y:S02]  /*2b80*/  UIADD3 UR26, UPT, UPT, UR60, UR5, URZ ;  /* 0x000000053c1a7290 */ /* 0x000fe4000fffe0ff */
[----:B------:R-:W-:Y:S01]  /*2b90*/  UIADD3 UR20, UPT, UPT, UR61, UR4, URZ ;  /* 0x000000043d147290 */ /* 0x000fe2000fffe0ff */
[----:B------:R-:W-:Y:S11]  /*2ba0*/  BRA.U UP1, `(.L_x_46) ;  /* 0xffffffed011c7547 */ /* 0x000ff6000b83ffff */
[----:B------:R-:W-:Y:S01]  /*2bb0*/  UIADD3 UR7, UPT, UPT, UR6, 0x20, URZ ;  /* 0x0000002006077890 */ /* 0x000fe2000fffe0ff */
[----:B------:R-:W-:-:S03]  /*2bc0*/  SHF.L.U32 R2, R12, 0x1f, RZ ;  /* 0x0000001f0c027819 */ /* 0x000fc600000006ff */
[----:B------:R-:W-:-:S09]  /*2bd0*/  ULEA UR4, UR29, UR7, 0x3 ;  /* 0x000000071d047291 */ /* 0x000fd2000f8e18ff */
[----:B------:R-:W1:Y:S02]  /*2be0*/  SYNCS.PHASECHK.TRANS64.TRYWAIT P0, [UR4], R2 ;  /* 0x00000002ff0075a7 */ /* 0x000e640008001104 */
[----:B-1----:R-:W-:Y:S05]  /*2bf0*/  @!P0 BRA `(.L_x_47) ;  /* 0x0000009000048947 */ /* 0x002fea0003800000 */
.L_x_161:
[----:B------:R-:W-:-:S04]  /*2c00*/  UIADD3 UR4, UPT, UPT, UR29, 0x1, URZ ;  /* 0x000000011d047890 */ /* 0x000fc8000fffe0ff */
[----:B------:R-:W-:-:S04]  /*2c10*/  UISETP.NE.AND UP0, UPT, UR4, 0x4, UPT ;  /* 0x000000040400788c */ /* 0x000fc8000bf05270 */
[----:B------:R-:W-:Y:S02]  /*2c20*/  USEL UR6, URZ, 0x1, UP0 ;  /* 0x00000001ff067887 */ /* 0x000fe40008000000 */
[----:B------:R-:W-:-:S04]  /*2c30*/  USEL UR4, UR4, URZ, UP0 ;  /* 0x000000ff04047287 */ /* 0x000fc80008000000 */
[----:B------:R-:W-:Y:S01]  /*2c40*/  ULEA UR5, UR4, UR7, 0x3 ;  /* 0x0000000704057291 */ /* 0x000fe2000f8e18ff */
[----:B-1----:R-:W-:-:S04]  /*2c50*/  LOP3.LUT R2, R12, UR6, RZ, 0x3c, !PT ;  /* 0x000000060c027c12 */ /* 0x002fc8000f8e3cff */
[----:B------:R-:W-:-:S04]  /*2c60*/  SHF.L.U32 R3, R2, 0x1f, RZ ;  /* 0x0000001f02037819 */ /* 0x000fc800000006ff */
[----:B------:R-:W1:Y:S02]  /*2c70*/  SYNCS.PHASECHK.TRANS64.TRYWAIT P0, [UR5], R3 ;  /* 0x00000003ff0075a7 */ /* 0x000e640008001105 */
[----:B-1----:R-:W-:Y:S05]  /*2c80*/  @!P0 BRA `(.L_x_48) ;  /* 0x0000008c00f88947 */ /* 0x002fea0003800000 */
.L_x_163:
[----:B------:R-:W-:-:S04]  /*2c90*/  UIADD3 UR4, UPT, UPT, UR4, 0x1, URZ ;  /* 0x0000000104047890 */ /* 0x000fc8000fffe0ff */
[----:B------:R-:W-:-:S04]  /*2ca0*/  UISETP.NE.AND UP0, UPT, UR4, 0x4, UPT ;  /* 0x000000040400788c */ /* 0x000fc8000bf05270 */
[----:B------:R-:W-:Y:S02]  /*2cb0*/  USEL UR6, URZ, 0x1, UP0 ;  /* 0x00000001ff067887 */ /* 0x000fe40008000000 */
[----:B------:R-:W-:-:S04]  /*2cc0*/  USEL UR4, UR4, URZ, UP0 ;  /* 0x000000ff04047287 */ /* 0x000fc80008000000 */
[----:B------:R-:W-:Y:S01]  /*2cd0*/  ULEA UR5, UR4, UR7, 0x3 ;  /* 0x0000000704057291 */ /* 0x000fe2000f8e18ff */
[----:B------:R-:W-:-:S04]  /*2ce0*/  LOP3.LUT R2, R2, UR6, RZ, 0x3c, !PT ;  /* 0x0000000602027c12 */ /* 0x000fc8000f8e3cff */
[----:B-1----:R-:W-:-:S04]  /*2cf0*/  SHF.L.U32 R3, R2, 0x1f, RZ ;  /* 0x0000001f02037819 */ /* 0x002fc800000006ff */
[----:B------:R-:W1:Y:S02]  /*2d00*/  SYNCS.PHASECHK.TRANS64.TRYWAIT P0, [UR5], R3 ;  /* 0x00000003ff0075a7 */ /* 0x000e640008001105 */
[----:B-1----:R-:W-:Y:S05]  /*2d10*/  @!P0 BRA `(.L_x_49) ;  /* 0x0000008c00ec8947 */ /* 0x002fea0003800000 */
.L_x_165:
[----:B------:R-:W-:-:S04]  /*2d20*/  UIADD3 UR4, UPT, UPT, UR4, 0x1, URZ ;  /* 0x0000000104047890 */ /* 0x000fc8000fffe0ff */
[----:B------:R-:W-:-:S04]  /*2d30*/  UISETP.NE.AND UP0, UPT, UR4, 0x4, UPT ;  /* 0x000000040400788c */ /* 0x000fc8000bf05270 */
[----:B------:R-:W-:Y:S02]  /*2d40*/  USEL UR5, URZ, 0x1, UP0 ;  /* 0x00000001ff057887 */ /* 0x000fe40008000000 */
[----:B------:R-:W-:-:S04]  /*2d50*/  USEL UR4, UR4, URZ, UP0 ;  /* 0x000000ff04047287 */ /* 0x000fc80008000000 */
[----:B------:R-:W-:Y:S01]  /*2d60*/  ULEA UR4, UR4, UR7, 0x3 ;  /* 0x0000000704047291 */ /* 0x000fe2000f8e18ff */
[----:B------:R-:W-:-:S04]  /*2d70*/  LOP3.LUT R2, R2, UR5, RZ, 0x3c, !PT ;  /* 0x0000000502027c12 */ /* 0x000fc8000f8e3cff */
[----:B------:R-:W-:Y:S01]  /*2d80*/  SHF.L.U32 R2, R2, 0x1f, RZ ;  /* 0x0000001f02027819 */ /* 0x000fe200000006ff */
[----:B-1----:R-:W-:-:S07]  /*2d90*/  IMAD.U32 R0, RZ, RZ, UR4 ;  /* 0x00000004ff007e24 */ /* 0x002fce000f8e00ff */
.L_x_50:
[----:B-1----:R1:W2:Y:S02]  /*2da0*/  SYNCS.PHASECHK.TRANS64.TRYWAIT P0, [R0+URZ], R2 ;  /* 0x00000002000075a7 */ /* 0x0022a400080011ff */
[----:B--2---:R-:W-:Y:S05]  /*2db0*/  @!P0 NANOSLEEP.SYNCS 0x989680 ;  /* 0x009896800000895d */ /* 0x004fea0003900000 */
[----:B------:R-:W2:Y:S02]  /*2dc0*/  @!P0 SYNCS.PHASECHK.TRANS64 P0, [R0+URZ], R2 ;  /* 0x00000002000085a7 */ /* 0x000ea400080010ff */
[----:B--2---:R-:W-:Y:S05]  /*2dd0*/  @P0 EXIT ;  /* 0x000000000000094d */ /* 0x004fea0003800000 */
[----:B------:R-:W-:Y:S05]  /*2de0*/  BRA `(.L_x_50) ;  /* 0xfffffffc00ec7947 */ /* 0x000fea000383ffff */
.L_x_22:
[----:B------:R-:W-:-:S04]  /*2df0*/  UISETP.NE.AND UP0, UPT, UR62, URZ, UPT ;  /* 0x000000ff3e00728c */ /* 0x000fc8000bf05270 */
[----:B------:R-:W-:-:S09]  /*2e00*/  UISETP.NE.OR UP0, UPT, UR18, 0x1, UP0 ;  /* 0x000000011200788c */ /* 0x000fd20008705670 */
[----:B------:R-:W-:Y:S05]  /*2e10*/  BRA.U UP0, `(.L_x_51) ;  /* 0x0000000500487547 */ /* 0x000fea000b800000 */
[----:B------:R-:W-:Y:S01]  /*2e20*/  ISETP.GE.U32.AND P2, PT, R2, 0x2, PT ;  /* 0x000000020200780c */ /* 0x000fe20003f46070 */
[----:B------:R-:W-:Y:S01]  /*2e30*/  IMAD.MOV.U32 R12, RZ, RZ, 0x1 ;  /* 0x00000001ff0c7424 */ /* 0x000fe200078e00ff */
[----:B------:R-:W-:Y:S02]  /*2e40*/  CS2R R10, SRZ ;  /* 0x00000000000a7805 */ /* 0x000fe4000001ff00 */
[----:B------:R-:W-:Y:S01]  /*2e50*/  CS2R R8, SRZ ;  /* 0x0000000000087805 */ /* 0x000fe2000001ff00 */
[----:B------:R-:W-:Y:S01]  /*2e60*/  UMOV UR6, 0x400 ;  /* 0x0000040000067882 */ /* 0x000fe20000000000 */
[----:B------:R-:W-:Y:S01]  /*2e70*/  UMOV UR5, URZ ;  /* 0x000000ff00057c82 */ /* 0x000fe20008000000 */
[----:B------:R-:W-:-:S12]  /*2e80*/  ULEA UR6, UR62, UR6, 0x18 ;  /* 0x000000063e067291 */ /* 0x000fd8000f8ec0ff */
.L_x_55:
[----:B------:R-:W-:Y:S02]  /*2e90*/  LEA R0, R8, UR6, 0x3 ;  /* 0x0000000608007c11 */ /* 0x000fe4000f8e18ff */
[----:B------:R-:W-:-:S03]  /*2ea0*/  SHF.L.U32 R4, R9, 0x1f, RZ ;  /* 0x0000001f09047819 */ /* 0x000fc600000006ff */
[----:B------:R-:W-:Y:S01]  /*2eb0*/  VIADD R5, R0, 0xd0 ;  /* 0x000000d000057836 */ /* 0x000fe20000000000 */
[----:B------:R-:W2:Y:S02]  /*2ec0*/  SYNCS.PHASECHK.TRANS64.TRYWAIT P0, [R0+URZ+0xc0], R4 ;  /* 0x0000c004000075a7 */ /* 0x000ea400080011ff */
[----:B--2---:R-:W-:Y:S05]  /*2ed0*/  @!P0 BRA `(.L_x_52) ;  /* 0x0000008c00948947 */ /* 0x004fea0003800000 */
.L_x_166:
[----:B------:R-:W-:Y:S01]  /*2ee0*/  ULEA UR4, UR5, UR6, 0x3 ;  /* 0x0000000605047291 */ /* 0x000fe2000f8e18ff */
[----:B--2---:R-:W-:Y:S01]  /*2ef0*/  PRMT R0, RZ, 0x654, R5 ;  /* 0x00000654ff007816 */ /* 0x004fe20000000005 */
[----:B------:R-:W-:Y:S01]  /*2f00*/  @!P2 IMAD.MOV.U32 R4, RZ, RZ, 0x10 ;  /* 0x00000010ff04a424 */ /* 0x000fe200078e00ff */
[----:B------:R-:W-:Y:S01]  /*2f10*/  SHF.L.U32 R5, R12, 0x1f, RZ ;  /* 0x0000001f0c057819 */ /* 0x000fe200000006ff */
[----:B------:R-:W-:Y:S01]  /*2f20*/  UIADD3 UR7, UPT, UPT, UR4, 0x80, URZ ;  /* 0x0000008004077890 */ /* 0x000fe2000fffe0ff */
[----:B------:R2:W-:Y:S05]  /*2f30*/  SYNCS.ARRIVE.TRANS64.RED.A1T0 RZ, [R0+URZ], RZ ;  /* 0x000000ff00ff79a7 */ /* 0x0005ea00081004ff */
[----:B------:R-:W-:Y:S01]  /*2f40*/  IMAD.U32 R6, RZ, RZ, UR7 ;  /* 0x00000007ff067e24 */ /* 0x000fe2000f8e00ff */
[----:B------:R-:W3:Y:S04]  /*2f50*/  SYNCS.PHASECHK.TRANS64.TRYWAIT P0, [UR4+0x90], R5 ;  /* 0x00009005ff0075a7 */ /* 0x000ee80008001104 */
[----:B------:R-:W-:Y:S01]  /*2f60*/  PRMT R6, R2, 0x654, R6 ;  /* 0x0000065402067816 */ /* 0x000fe20000000006 */
[----:B--23--:R-:W-:Y:S06]  /*2f70*/  @!P0 BRA `(.L_x_53) ;  /* 0x0000008c00808947 */ /* 0x00cfec0003800000 */
.L_x_168:
[----:B------:R-:W-:Y:S01]  /*2f80*/  ULEA UR8, UR5, UR6, 0x4 ;  /* 0x0000000605087291 */ /* 0x000fe2000f8e20ff */
[----:B------:R-:W-:Y:S01]  /*2f90*/  SEL R3, R6, R3, !P2 ;  /* 0x0000000306037207 */ /* 0x000fe20005000000 */
[----:B------:R-:W-:Y:S01]  /*2fa0*/  UIADD3 UR9, UPT, UPT, UR4, 0x80, URZ ;  /* 0x0000008004097890 */ /* 0x000fe2000fffe0ff */
[----:B--2---:R-:W-:Y:S01]  /*2fb0*/  LEA R0, R11, UR6, 0x3 ;  /* 0x000000060b007c11 */ /* 0x004fe2000f8e18ff */
[----:B------:R-:W-:Y:S01]  /*2fc0*/  UIADD3 UR8, UPT, UPT, UR8, 0xf0, URZ ;  /* 0x000000f008087890 */ /* 0x000fe2000fffe0ff */
[----:B------:R2:W-:Y:S01]  /*2fd0*/  @!P2 SYNCS.ARRIVE.TRANS64.RED RZ, [R3+URZ], R4 ;  /* 0x0000000403ffa9a7 */ /* 0x0005e200080004ff */
[----:B------:R-:W-:Y:S01]  /*2fe0*/  UIADD3 UR4, UPT, UPT, UR5, 0x1, URZ ;  /* 0x0000000105047890 */ /* 0x000fe2000fffe0ff */
[----:B------:R-:W-:-:S03]  /*2ff0*/  VIADD R8, R8, 0x1 ;  /* 0x0000000108087836 */ /* 0x000fc60000000000 */
[----:B------:R-:W-:Y:S02]  /*3000*/  UISETP.NE.AND UP0, UPT, UR4, 0x2, UPT ;  /* 0x000000020400788c */ /* 0x000fe4000bf05270 */
[----:B------:R-:W-:Y:S01]  /*3010*/  ISETP.NE.AND P0, PT, R8, 0x2, PT ;  /* 0x000000020800780c */ /* 0x000fe20003f05270 */
[----:B------:R-:W-:Y:S06]  /*3020*/  UGETNEXTWORKID.BROADCAST [UR8], [UR9] ;  /* 0x00000000080073ca */ /* 0x000fec0008000100 */
[----:B------:R-:W-:Y:S02]  /*3030*/  USEL UR7, URZ, 0x1, UP0 ;  /* 0x00000001ff077887 */ /* 0x000fe40008000000 */
[----:B------:R-:W-:-:S04]  /*3040*/  USEL UR5, UR4, URZ, UP0 ;  /* 0x000000ff04057287 */ /* 0x000fc80008000000 */
[----:B------:R-:W-:Y:S02]  /*3050*/  LOP3.LUT R12, R12, UR7, RZ, 0x3c, !PT ;  /* 0x000000070c0c7c12 */ /* 0x000fe4000f8e3cff */
[----:B--2---:R-:W-:-:S04]  /*3060*/  SHF.L.U32 R4, R10, 0x1f, RZ ;  /* 0x0000001f0a047819 */ /* 0x004fc800000006ff */
[----:B------:R-:W2:Y:S02]  /*3070*/  SYNCS.PHASECHK.TRANS64.TRYWAIT P1, [R0+URZ+0x80], R4 ;  /* 0x00008004000075a7 */ /* 0x000ea400080211ff */
[----:B--2---:R-:W-:Y:S05]  /*3080*/  @!P1 BRA `(.L_x_54) ;  /* 0x0000008c00549947 */ /* 0x004fea0003800000 */
.L_x_169:
[C---:B--2---:R-:W-:Y:S01]  /*3090*/  LEA R4, R11.reuse, UR6, 0x4 ;  /* 0x000000060b047c11 */ /* 0x044fe2000f8e20ff */
[----:B------:R-:W-:Y:S01]  /*30a0*/  VIADD R0, R0, 0x90 ;  /* 0x0000009000007836 */ /* 0x000fe20000000000 */
[----:B------:R-:W-:Y:S01]  /*30b0*/  SEL R8, R8, RZ, P0 ;  /* 0x000000ff08087207 */ /* 0x000fe20000000000 */
[----:B------:R-:W-:-:S03]  /*30c0*/  VIADD R11, R11, 0x1 ;  /* 0x000000010b0b7836 */ /* 0x000fc60000000000 */
[----:B------:R-:W2:Y:S01]  /*30d0*/  LDS.128 R4, [R4+0xf0] ;  /* 0x0000f00004047984 */ /* 0x000ea20000000c00 */
[----:B------:R-:W-:Y:S02]  /*30e0*/  PRMT R0, RZ, 0x654, R0 ;  /* 0x00000654ff007816 */ /* 0x000fe40000000000 */
[C---:B------:R-:W-:Y:S01]  /*30f0*/  ISETP.NE.AND P1, PT, R11.reuse, 0x2, PT ;  /* 0x000000020b00780c */ /* 0x040fe20003f25270 */
[----:B------:R-:W-:Y:S01]  /*3100*/  @!PT LDS RZ, [RZ] ;  /* 0x00000000fffff984 */ /* 0x000fe20000000800 */
[----:B------:R-:W-:Y:S01]  /*3110*/  @!PT LDS RZ, [RZ] ;  /* 0x00000000fffff984 */ /* 0x000fe20000000800 */
[----:B------:R-:W-:Y:S01]  /*3120*/  @!PT LDS RZ, [RZ] ;  /* 0x00000000fffff984 */ /* 0x000fe20000000800 */
[----:B------:R-:W-:Y:S01]  /*3130*/  @!PT LDS RZ, [RZ] ;  /* 0x00000000fffff984 */ /* 0x000fe20000000800 */
[----:B------:R3:W-:Y:S06]  /*3140*/  MEMBAR.ALL.CTA ;  /* 0x0000000000007992 */ /* 0x0007ec0000008000 */
[----:B---3--:R-:W3:Y:S01]  /*3150*/  FENCE.VIEW.ASYNC.S ;  /* 0x00000000000073c6 */ /* 0x008ee20000000000 */
[----:B------:R-:W-:Y:S01]  /*3160*/  SEL R11, R11, RZ, P1 ;  /* 0x000000ff0b0b7207 */ /* 0x000fe20000800000 */
[----:B---3--:R3:W-:Y:S01]  /*3170*/  SYNCS.ARRIVE.TRANS64.RED.A1T0 RZ, [R0+URZ], RZ ;  /* 0x000000ff00ff79a7 */ /* 0x0087e200081004ff */
[----:B--2---:R-:W-:-:S02]  /*3180*/  LOP3.LUT P3, RZ, R6, 0x1, RZ, 0xc0, !PT ;  /* 0x0000000106ff7812 */ /* 0x004fc4000786c0ff */
[----:B------:R-:W-:-:S04]  /*3190*/  SEL R4, RZ, 0x1, P1 ;  /* 0x00000001ff047807 */ /* 0x000fc80000800000 */
[----:B------:R-:W-:Y:S02]  /*31a0*/  LOP3.LUT R10, R10, R4, RZ, 0x3c, !PT ;  /* 0x000000040a0a7212 */ /* 0x000fe400078e3cff */
[----:B---3--:R-:W-:-:S04]  /*31b0*/  SEL R0, RZ, 0x1, P0 ;  /* 0x00000001ff007807 */ /* 0x008fc80000000000 */
[----:B------:R-:W-:Y:S01]  /*31c0*/  LOP3.LUT R9, R9, R0, RZ, 0x3c, !PT ;  /* 0x0000000009097212 */ /* 0x000fe200078e3cff */
[----:B------:R-:W-:Y:S06]  /*31d0*/  @P3 BRA `(.L_x_55) ;  /* 0xfffffffc002c3947 */ /* 0x000fec000383ffff */
[----:B------:R-:W-:Y:S01]  /*31e0*/  ULEA UR4, UR5, UR6, 0x3 ;  /* 0x0000000605047291 */ /* 0x000fe2000f8e18ff */
[----:B------:R-:W-:-:S08]  /*31f0*/  SHF.L.U32 R2, R12, 0x1f, RZ ;  /* 0x0000001f0c027819 */ /* 0x000fd000000006ff */
[----:B------:R-:W2:Y:S02]  /*3200*/  SYNCS.PHASECHK.TRANS64 P0, [UR4+0x90], R2 ;  /* 0x00009002ff0075a7 */ /* 0x000ea40008001004 */
[----:B--2---:R-:W-:Y:S05]  /*3210*/  @P0 BRA `(.L_x_56) ;  /* 0x0000000000080947 */ /* 0x004fea0003800000 */
[----:B------:R-:W2:Y:S02]  /*3220*/  SYNCS.PHASECHK.TRANS64.TRYWAIT P0, [UR4+0x90], R2 ;  /* 0x00009002ff0075a7 */ /* 0x000ea40008001104 */
[----:B--2---:R-:W-:Y:S05]  /*3230*/  @!P0 BRA `(.L_x_57) ;  /* 0x0000008800fc8947 */ /* 0x004fea0003800000 */
.L_x_56:
[----:B------:R-:W-:-:S04]  /*3240*/  UIADD3 UR7, UPT, UPT, UR5, 0x1, URZ ;  /* 0x0000000105077890 */ /* 0x000fc8000fffe0ff */
[----:B------:R-:W-:-:S04]  /*3250*/  UISETP.NE.AND UP0, UPT, UR7, 0x2, UPT ;  /* 0x000000020700788c */ /* 0x000fc8000bf05270 */
[----:B------:R-:W-:Y:S02]  /*3260*/  USEL UR8, URZ, 0x1, UP0 ;  /* 0x00000001ff087887 */ /* 0x000fe40008000000 */
[----:B------:R-:W-:-:S04]  /*3270*/  USEL UR7, UR7, URZ, UP0 ;  /* 0x000000ff07077287 */ /* 0x000fc80008000000 */
[----:B------:R-:W-:Y:S01]  /*3280*/  ULEA UR7, UR7, UR6, 0x3 ;  /* 0x0000000607077291 */ /* 0x000fe2000f8e18ff */
[----:B--2---:R-:W-:-:S04]  /*3290*/  LOP3.LUT R2, R12, UR8, RZ, 0x3c, !PT ;  /* 0x000000080c027c12 */ /* 0x004fc8000f8e3cff */
[----:B------:R-:W-:-:S04]  /*32a0*/  SHF.L.U32 R0, R2, 0x1f, RZ ;  /* 0x0000001f02007819 */ /* 0x000fc800000006ff */
[----:B------:R-:W2:Y:S02]  /*32b0*/  SYNCS.PHASECHK.TRANS64 P0, [UR7+0x90], R0 ;  /* 0x00009000ff0075a7 */ /* 0x000ea40008001007 */
[----:B-12---:R-:W-:Y:S05]  /*32c0*/  @P0 EXIT ;  /* 0x000000000000094d */ /* 0x006fea0003800000 */
[----:B------:R-:W-:Y:S02]  /*32d0*/  SHF.L.U32 R2, R2, 0x1f, RZ ;  /* 0x0000001f02027819 */ /* 0x000fe400000006ff */
[----:B------:R-:W-:-:S07]  /*32e0*/  MOV R0, UR7 ;  /* 0x0000000700007c02 */ /* 0x000fce0008000f00 */
.L_x_58:
[----:B-1----:R1:W2:Y:S02]  /*32f0*/  SYNCS.PHASECHK.TRANS64.TRYWAIT P0, [R0+URZ+0x90], R2 ;  /* 0x00009002000075a7 */ /* 0x0022a400080011ff */
[----:B--2---:R-:W-:Y:S05]  /*3300*/  @!P0 NANOSLEEP.SYNCS 0x989680 ;  /* 0x009896800000895d */ /* 0x004fea0003900000 */
[----:B------:R-:W2:Y:S02]  /*3310*/  @!P0 SYNCS.PHASECHK.TRANS64 P0, [R0+URZ+0x90], R2 ;  /* 0x00009002000085a7 */ /* 0x000ea400080010ff */
[----:B--2---:R-:W-:Y:S05]  /*3320*/  @P0 EXIT ;  /* 0x000000000000094d */ /* 0x004fea0003800000 */
[----:B------:R-:W-:Y:S05]  /*3330*/  BRA `(.L_x_58) ;  /* 0xfffffffc00ec7947 */ /* 0x000fea000383ffff */
.L_x_51:
[----:B------:R-:W-:Y:S05]  /*3340*/  BRA.U UP4, `(.L_x_59) ;  /* 0x0000001d04287547 */ /* 0x000fea000b800000 */
[----:B------:R-:W-:Y:S01]  /*3350*/  UMOV UR5, 0x40 ;  /* 0x0000004000057882 */ /* 0x000fe20000000000 */
[----:B------:R-:W-:Y:S01]  /*3360*/  NOP ;  /* 0x0000000000007918 */ /* 0x000fe20000000000 */
[----:B------:R-:W-:Y:S01]  /*3370*/  ULEA UR5, UR62, UR5, 0x18 ;  /* 0x000000053e057291 */ /* 0x000fe2000f8ec0ff */
[----:B------:R-:W-:Y:S02]  /*3380*/  UMOV UR6, 0x400 ;  /* 0x0000040000067882 */ /* 0x000fe40000000000 */
[----:B------:R-:W-:-:S06]  /*3390*/  ULEA UR6, UR62, UR6, 0x18 ;  /* 0x000000063e067291 */ /* 0x000fcc000f8ec0ff */
[----:B------:R-:W2:Y:S02]  /*33a0*/  LDS.U8 R2, [UR5+0x1c] ;  /* 0x00001c05ff027984 */ /* 0x000ea40008000000 */
[----:B--2---:R-:W-:-:S13]  /*33b0*/  ISETP.NE.AND P0, PT, R2, RZ, PT ;  /* 0x000000ff0200720c */ /* 0x004fda0003f05270 */
[----:B------:R-:W-:Y:S05]  /*33c0*/  @P0 BRA `(.L_x_60) ;  /* 0x0000000000580947 */ /* 0x000fea0003800000 */
[----:B------:R-:W-:-:S13]  /*33d0*/  ELECT P0, URZ, PT ;  /* 0x0000000000ff782f */ /* 0x000fda0003800000 */
[----:B------:R-:W-:Y:S05]  /*33e0*/  @!P0 BRA `(.L_x_61) ;  /* 0x0000000000608947 */ /* 0x000fea0003800000 */
[----:B------:R-:W-:Y:S01]  /*33f0*/  UMOV UR4, 0x10 ;  /* 0x0000001000047882 */ /* 0x000fe20000000000 */
[----:B------:R-:W-:Y:S01]  /*3400*/  HFMA2 R2, -RZ, RZ, 0, 5.9604644775390625e-08 ;  /* 0x00000001ff027431 */ /* 0x000fe200000001ff */
[----:B------:R-:W-:-:S03]  /*3410*/  MOV R3, 0xffff ;  /* 0x0000ffff00037802 */ /* 0x000fc60000000f00 */
[----:B------:R-:W-:Y:S04]  /*3420*/  DEPBAR.LE SB2, 0x36 ;  /* 0x0000ad800000791a */ /* 0x000fe80000000000 */
[----:B------:R-:W2:Y:S02]  /*3430*/  UTCATOMSWS.FIND_AND_SET.ALIGN UP0, UR4, UR4 ;  /* 0x00000004000475e3 */ /* 0x000ea40008000800 */
[----:B--2---:R-:W-:Y:S01]  /*3440*/  MOV R4, UR4 ;  /* 0x0000000400047c02 */ /* 0x004fe20008000f00 */
[----:B------:R-:W-:Y:S06]  /*3450*/  BRA.U UP0, `(.L_x_62) ;  /* 0x0000000100187547 */ /* 0x000fec000b800000 */
.L_x_63:
[----:B------:R-:W-:Y:S05]  /*3460*/  NANOSLEEP 0x64 ;  /* 0x000000640000795d */ /* 0x000fea0003800000 */
[----:B------:R-:W-:-:S05]  /*3470*/  UMOV UR4, 0x10 ;  /* 0x0000001000047882 */ /* 0x000fca0000000000 */
[----:B------:R-:W-:Y:S04]  /*3480*/  DEPBAR.LE SB2, 0x36 ;  /* 0x0000ad800000791a */ /* 0x000fe80000000000 */
[----:B------:R-:W2:Y:S02]  /*3490*/  UTCATOMSWS.FIND_AND_SET.ALIGN UP0, UR4, UR4 ;  /* 0x00000004000475e3 */ /* 0x000ea40008000800 */
[----:B--2---:R-:W-:Y:S01]  /*34a0*/  MOV R4, UR4 ;  /* 0x0000000400047c02 */ /* 0x004fe20008000f00 */
[----:B------:R-:W-:Y:S05]  /*34b0*/  BRA.U !UP0, `(.L_x_63) ;  /* 0xfffffffd08e87547 */ /* 0x000fea000b83ffff */
.L_x_62:
[-C--:B------:R-:W-:Y:S02]  /*34c0*/  SHF.L.U32 R3, R3, R4.reuse, RZ ;  /* 0x0000000403037219 */ /* 0x080fe400000006ff */
[----:B------:R-:W-:Y:S01]  /*34d0*/  SHF.L.U32 R2, R2, R4, RZ ;  /* 0x0000000402027219 */ /* 0x000fe200000006ff */
[----:B------:R-:W-:Y:S02]  /*34e0*/  IMAD.SHL.U32 R4, R4, 0x20, RZ ;  /* 0x0000002004047824 */ /* 0x000fe400078e00ff */
[----:B------:R2:W-:Y:S04]  /*34f0*/  ATOMS.OR RZ, [UR5+0x14], R3 ;  /* 0x00001403ffff798c */ /* 0x0005e8000b000005 */
[----:B------:R2:W-:Y:S04]  /*3500*/  ATOMS.OR RZ, [UR5+0x18], R2 ;  /* 0x00001802ffff798c */ /* 0x0005e8000b000005 */
[----:B------:R2:W-:Y:S01]  /*3510*/  STS [UR6+0x110], R4 ;  /* 0x00011004ff007988 */ /* 0x0005e20008000806 */
[----:B------:R-:W-:Y:S05]  /*3520*/  BRA `(.L_x_61) ;  /* 0x0000000000107947 */ /* 0x000fea0003800000 */
.L_x_60:
[----:B------:R-:W-:-:S05]  /*3530*/  MOV R2, 0xffffffff ;  /* 0xffffffff00027802 */ /* 0x000fca0000000f00 */
[----:B------:R2:W-:Y:S02]  /*3540*/  STS [UR6+0x110], R2 ;  /* 0x00011002ff007988 */ /* 0x0005e40008000806 */
[----:B--2---:R-:W-:Y:S02]  /*3550*/  MOV R2, 0x3570 ;  /* 0x0000357000027802 */ /* 0x004fe40000000f00 */
[----:B-1---5:R-:W-:Y:S05]  /*3560*/  CALL.REL.NOINC `($__internal_1_$__cuda_sm10x_tcgen05_guardrail_trap_phase_invalid_during_alloc) ;  /* 0x0000009000007944 */ /* 0x022fea0003c00000 */
.L_x_61:
[----:B------:R-:W-:Y:S05]  /*3570*/  WARPSYNC.ALL ;  /* 0x0000000000007948 */ /* 0x000fea0003800000 */
[----:B------:R-:W3:Y:S01]  /*3580*/  S2UR UR38, SR_CgaCtaId ;  /* 0x00000000002679c3 */ /* 0x000ee20000008800 */
[----:B------:R-:W-:Y:S01]  /*3590*/  UMOV UR4, 0x400 ;  /* 0x0000040000047882 */ /* 0x000fe20000000000 */
[----:B------:R-:W-:-:S06]  /*35a0*/  NOP ;  /* 0x0000000000007918 */ /* 0x000fcc0000000000 */
[----:B------:R-:W-:Y:S06]  /*35b0*/  BAR.ARV 0x6, 0xa0 ;  /* 0x0182800000007b1d */ /* 0x000fec0000002000 */
[----:B------:R-:W4:Y:S01]  /*35c0*/  LDCU UR11, c[0x0][0x38c] ;  /* 0x00007180ff0b77ac */ /* 0x000f220008000800 */
[----:B------:R-:W-:Y:S01]  /*35d0*/  LOP3.LUT R0, R0, 0xffff, RZ, 0xc0, !PT ;  /* 0x0000ffff00007812 */ /* 0x000fe200078ec0ff */
[----:B------:R-:W-:Y:S01]  /*35e0*/  IMAD.MOV.U32 R10, RZ, RZ, 0x1 ;  /* 0x00000001ff0a7424 */ /* 0x000fe200078e00ff */
[----:B------:R-:W-:Y:S01]  /*35f0*/  CS2R R8, SRZ ;  /* 0x0000000000087805 */ /* 0x000fe2000001ff00 */
[----:B--2---:R-:W-:Y:S01]  /*3600*/  IMAD.MOV.U32 R3, RZ, RZ, RZ ;  /* 0x000000ffff037224 */ /* 0x004fe200078e00ff */
[----:B------:R-:W-:Y:S01]  /*3610*/  R2UR UR72, R0 ;  /* 0x00000000004872ca */ /* 0x000fe200000e0000 */
[----:B------:R-:W-:-:S02]  /*3620*/  UISETP.GE.AND UP5, UPT, UR39, 0x1, UPT ;  /* 0x000000012700788c */ /* 0x000fc4000bfa6270 */
[----:B------:R-:W-:Y:S02]  /*3630*/  UISETP.NE.AND UP4, UPT, UR39, 0x1, UPT ;  /* 0x000000012700788c */ /* 0x000fe4000bf85270 */
[----:B---3--:R-:W-:Y:S01]  /*3640*/  ULEA UR38, UR38, UR4, 0x18 ;  /* 0x0000000426267291 */ /* 0x008fe2000f8ec0ff */
[----:B------:R-:W2:Y:S03]  /*3650*/  LDCU UR4, c[0x0][0x370] ;  /* 0x00006e00ff0477ac */ /* 0x000ea60008000800 */
[----:B------:R-:W-:Y:S02]  /*3660*/  UIADD3 UR6, UPT, UPT, UR38, 0x3300, URZ ;  /* 0x0000330026067890 */ /* 0x000fe4000fffe0ff */
[----:B----4-:R-:W-:-:S03]  /*3670*/  UIADD3 UR11, UPT, UPT, UR11, 0xff, URZ ;  /* 0x000000ff0b0b7890 */ /* 0x010fc6000fffe0ff */
[----:B------:R-:W3:Y:S01]  /*3680*/  LDS R2, [UR38+0x110] ;  /* 0x00011026ff027984 */ /* 0x000ee20008000800 */
[----:B------:R-:W-:Y:S02]  /*3690*/  USHF.R.U32.HI UR10, URZ, 0x4, UR6 ;  /* 0x00000004ff0a7899 */ /* 0x000fe40008011606 */
[----:B------:R-:W-:Y:S02]  /*36a0*/  USHF.R.S32.HI UR9, URZ, 0x1f, UR11 ;  /* 0x0000001fff097899 */ /* 0x000fe4000801140b */
[----:B------:R-:W-:Y:S02]  /*36b0*/  UIADD3 UR5, UPT, UPT, UR38, 0x23300, URZ ;  /* 0x0002330026057890 */ /* 0x000fe4000fffe0ff */
[----:B------:R-:W-:Y:S02]  /*36c0*/  UIADD3 UR7, UPT, UPT, UR38, 0x34300, URZ ;  /* 0x0003430026077890 */ /* 0x000fe4000fffe0ff */
[----:B------:R-:W-:Y:S01]  /*36d0*/  USHF.R.U32.HI UR8, URZ, 0x4, UR5 ;  /* 0x00000004ff087899 */ /* 0x000fe20008011605 */
[----:B--2---:R-:W-:Y:S01]  /*36e0*/  IMAD.U32 R14, RZ, RZ, UR4 ;  /* 0x00000004ff0e7e24 */ /* 0x004fe2000f8e00ff */
[----:B------:R-:W2:Y:S01]  /*36f0*/  LDCU UR4, c[0x0][0x374] ;  /* 0x00006e80ff0477ac */ /* 0x000ea20008000800 */
[----:B------:R-:W-:-:S02]  /*3700*/  USHF.R.U32.HI UR5, URZ, 0x4, UR7 ;  /* 0x00000004ff057899 */ /* 0x000fc40008011607 */
[----:B------:R-:W-:Y:S02]  /*3710*/  ULOP3.LUT UR10, UR10, 0x3fff, URZ, 0xc0, !UPT ;  /* 0x00003fff0a0a7892 */ /* 0x000fe4000f8ec0ff */
[----:B------:R-:W-:Y:S02]  /*3720*/  ULOP3.LUT UR8, UR8, 0x3fff, URZ, 0xc0, !UPT ;  /* 0x00003fff08087892 */ /* 0x000fe4000f8ec0ff */
[----:B------:R-:W-:Y:S02]  /*3730*/  ULOP3.LUT UR5, UR5, 0x3fff, URZ, 0xc0, !UPT ;  /* 0x00003fff05057892 */ /* 0x000fe4000f8ec0ff */
[----:B------:R-:W-:Y:S02]  /*3740*/  ULOP3.LUT UR73, UR10, 0x10000, URZ, 0xfc, !UPT ;  /* 0x000100000a497892 */ /* 0x000fe4000f8efcff */
[----:B------:R-:W-:Y:S02]  /*3750*/  ULOP3.LUT UR74, UR8, 0x10000, URZ, 0xfc, !UPT ;  /* 0x00010000084a7892 */ /* 0x000fe4000f8efcff */
[----:B------:R-:W-:Y:S01]  /*3760*/  ULOP3.LUT UR76, UR5, 0x10000, URZ, 0xfc, !UPT ;  /* 0x00010000054c7892 */ /* 0x000fe2000f8efcff */
[----:B--2---:R-:W-:Y:S01]  /*3770*/  IMAD.U32 R13, RZ, RZ, UR4 ;  /* 0x00000004ff0d7e24 */ /* 0x004fe2000f8e00ff */
[----:B------:R-:W-:Y:S01]  /*3780*/  UIADD3 UR4, UPT, UPT, UR38, 0x33300, URZ ;  /* 0x0003330026047890 */ /* 0x000fe2000fffe0ff */
[----:B------:R-:W-:-:S03]  /*3790*/  UMOV UR36, URZ ;  /* 0x000000ff00247c82 */ /* 0x000fc60008000000 */
[----:B------:R-:W-:Y:S02]  /*37a0*/  USHF.R.U32.HI UR6, URZ, 0x4, UR4 ;  /* 0x00000004ff067899 */ /* 0x000fe40008011604 */
[----:B------:R-:W-:Y:S02]  /*37b0*/  ULEA.HI UR4, UR9, UR11, URZ, 0x8 ;  /* 0x0000000b09047291 */ /* 0x000fe4000f8f40ff */
[----:B------:R-:W-:Y:S01]  /*37c0*/  ULOP3.LUT UR6, UR6, 0x3fff, URZ, 0xc0, !UPT ;  /* 0x00003fff06067892 */ /* 0x000fe2000f8ec0ff */
[----:B---3--:R-:W-:Y:S01]  /*37d0*/  R2UR UR33, R2 ;  /* 0x00000000022172ca */ /* 0x008fe200000e0000 */
[----:B------:R-:W-:Y:S02]  /*37e0*/  USHF.R.S32.HI UR12, URZ, 0x8, UR4 ;  /* 0x00000008ff0c7899 */ /* 0x000fe40008011404 */
[----:B------:R-:W-:Y:S02]  /*37f0*/  ULOP3.LUT UR75, UR6, 0x10000, URZ, 0xfc, !UPT ;  /* 0x00010000064b7892 */ /* 0x000fe4000f8efcff */
[----:B------:R-:W-:-:S02]  /*3800*/  UISETP.LT.AND UP0, UPT, UR12, 0x1, UPT ;  /* 0x000000010c00788c */ /* 0x000fc4000bf01270 */
[----:B------:R-:W-:Y:S02]  /*3810*/  IMAD.U32 R11, RZ, RZ, UR12 ;  /* 0x0000000cff0b7e24 */ /* 0x000fe4000f8e00ff */
[----:B------:R-:W-:-:S04]  /*3820*/  USEL UR12, UR12, 0x1, !UP0 ;  /* 0x000000010c0c7887 */ /* 0x000fc8000c000000 */
[----:B------:R-:W-:Y:S02]  /*3830*/  UIADD3 UR4, UPT, UPT, UR33, 0x88, URZ ;  /* 0x0000008821047890 */ /* 0x000fe4000fffe0ff */
[----:B------:R-:W-:Y:S02]  /*3840*/  UIADD3 UR58, UPT, UPT, UR33, -0x3fffff7c, URZ ;  /* 0xc0000084213a7890 */ /* 0x000fe4000fffe0ff */
[----:B------:R-:W-:Y:S02]  /*3850*/  UIADD3 UR56, UPT, UPT, UR33, 0x80, URZ ;  /* 0x0000008021387890 */ /* 0x000fe4000fffe0ff */
[----:B------:R-:W-:Y:S01]  /*3860*/  UIADD3 UR70, UPT, UPT, UR33, 0x84, URZ ;  /* 0x0000008421467890 */ /* 0x000fe2000fffe0ff */
[----:B------:R-:W-:Y:S01]  /*3870*/  MOV R24, UR4 ;  /* 0x0000000400187c02 */ /* 0x000fe20008000f00 */
[----:B------:R-:W-:Y:S02]  /*3880*/  UIADD3 UR68, UPT, UPT, UR33, 0x40000080, URZ ;  /* 0x4000008021447890 */ /* 0x000fe4000fffe0ff */
[----:B------:R-:W-:-:S02]  /*3890*/  UIADD3 UR66, UPT, UPT, UR33, -0x7fffff80, URZ ;  /* 0x8000008021427890 */ /* 0x000fc4000fffe0ff */
[----:B------:R-:W-:Y:S02]  /*38a0*/  UIADD3 UR64, UPT, UPT, UR33, -0x3fffff80, URZ ;  /* 0xc000008021407890 */ /* 0x000fe4000fffe0ff */
[----:B------:R-:W-:Y:S02]  /*38b0*/  UIADD3 UR62, UPT, UPT, UR33, 0x40000084, URZ ;  /* 0x40000084213e7890 */ /* 0x000fe4000fffe0ff */
[----:B------:R-:W-:Y:S02]  /*38c0*/  UIADD3 UR60, UPT, UPT, UR33, -0x7fffff7c, URZ ;  /* 0x80000084213c7890 */ /* 0x000fe4000fffe0ff */
[----:B------:R-:W-:Y:S02]  /*38d0*/  USHF.R.U32.HI UR4, URZ, 0x11, UR58 ;  /* 0x00000011ff047899 */ /* 0x000fe4000801163a */
[----:B------:R-:W-:Y:S02]  /*38e0*/  USHF.R.U32.HI UR11, URZ, 0x11, UR56 ;  /* 0x00000011ff0b7899 */ /* 0x000fe40008011638 */
[----:B------:R-:W-:-:S02]  /*38f0*/  USHF.R.U32.HI UR10, URZ, 0x11, UR68 ;  /* 0x00000011ff0a7899 */ /* 0x000fc40008011644 */
[----:B------:R-:W-:Y:S02]  /*3900*/  USHF.R.U32.HI UR9, URZ, 0x11, UR66 ;  /* 0x00000011ff097899 */ /* 0x000fe40008011642 */
[----:B------:R-:W-:Y:S02]  /*3910*/  USHF.R.U32.HI UR8, URZ, 0x11, UR64 ;  /* 0x00000011ff087899 */ /* 0x000fe40008011640 */
[----:B------:R-:W-:Y:S02]  /*3920*/  USHF.R.U32.HI UR7, URZ, 0x11, UR70 ;  /* 0x00000011ff077899 */ /* 0x000fe40008011646 */
[----:B------:R-:W-:Y:S02]  /*3930*/  USHF.R.U32.HI UR6, URZ, 0x11, UR62 ;  /* 0x00000011ff067899 */ /* 0x000fe4000801163e */
[----:B------:R-:W-:Y:S02]  /*3940*/  USHF.R.U32.HI UR5, URZ, 0x11, UR60 ;  /* 0x00000011ff057899 */ /* 0x000fe4000801163c */
[----:B------:R-:W-:-:S02]  /*3950*/  ULOP3.LUT UR4, UR4, 0x6000, URZ, 0xc0, !UPT ;  /* 0x0000600004047892 */ /* 0x000fc4000f8ec0ff */
[----:B------:R-:W-:Y:S02]  /*3960*/  ULOP3.LUT UR11, UR11, 0x6000, URZ, 0xc0, !UPT ;  /* 0x000060000b0b7892 */ /* 0x000fe4000f8ec0ff */
[----:B------:R-:W-:Y:S02]  /*3970*/  ULOP3.LUT UR10, UR10, 0x6000, URZ, 0xc0, !UPT ;  /* 0x000060000a0a7892 */ /* 0x000fe4000f8ec0ff */
[----:B------:R-:W-:Y:S02]  /*3980*/  ULOP3.LUT UR9, UR9, 0x6000, URZ, 0xc0, !UPT ;  /* 0x0000600009097892 */ /* 0x000fe4000f8ec0ff */
[----:B------:R-:W-:Y:S02]  /*3990*/  ULOP3.LUT UR8, UR8, 0x6000, URZ, 0xc0, !UPT ;  /* 0x0000600008087892 */ /* 0x000fe4000f8ec0ff */
[----:B------:R-:W-:Y:S02]  /*39a0*/  ULOP3.LUT UR7, UR7, 0x6000, URZ, 0xc0, !UPT ;  /* 0x0000600007077892 */ /* 0x000fe4000f8ec0ff */
[----:B------:R-:W-:-:S02]  /*39b0*/  ULOP3.LUT UR6, UR6, 0x6000, URZ, 0xc0, !UPT ;  /* 0x0000600006067892 */ /* 0x000fc4000f8ec0ff */
[----:B------:R-:W-:Y:S02]  /*39c0*/  ULOP3.LUT UR5, UR5, 0x6000, URZ, 0xc0, !UPT ;  /* 0x0000600005057892 */ /* 0x000fe4000f8ec0ff */
[----:B------:R-:W-:Y:S02]  /*39d0*/  ULOP3.LUT UR4, UR4, 0x890, URZ, 0xfc, !UPT ;  /* 0x0000089004047892 */ /* 0x000fe4000f8efcff */
[----:B------:R-:W-:Y:S02]  /*39e0*/  UIADD3 UR12, UPT, UPT, -UR12, URZ, URZ ;  /* 0x000000ff0c0c7290 */ /* 0x000fe4000fffe1ff */
[----:B------:R-:W-:Y:S02]  /*39f0*/  ULOP3.LUT UR11, UR11, 0x890, URZ, 0xfc, !UPT ;  /* 0x000008900b0b7892 */ /* 0x000fe4000f8efcff */
[----:B------:R-:W-:Y:S01]  /*3a00*/  ULOP3.LUT UR10, UR10, 0x890, URZ, 0xfc, !UPT ;  /* 0x000008900a0a7892 */ /* 0x000fe2000f8efcff */
[----:B------:R-:W-:Y:S01]  /*3a10*/  MOV R16, UR4 ;  /* 0x0000000400107c02 */ /* 0x000fe20008000f00 */
[----:B------:R-:W-:Y:S01]  /*3a20*/  ULOP3.LUT UR9, UR9, 0x890, URZ, 0xfc, !UPT ;  /* 0x0000089009097892 */ /* 0x000fe2000f8efcff */
[----:B------:R-:W-:Y:S01]  /*3a30*/  IMAD.U32 R12, RZ, RZ, UR12 ;  /* 0x0000000cff0c7e24 */ /* 0x000fe2000f8e00ff */
        /* <DEDUP_REMOVED lines=8> */
[----:B------:R-:W-:Y:S01]  /*3ac0*/  UMOV UR4, URZ ;  /* 0x000000ff00047c82 */ /* 0x000fe20008000000 */
[----:B------:R-:W-:Y:S01]  /*3ad0*/  MOV R19, UR7 ;  /* 0x0000000700137c02 */ /* 0x000fe20008000f00 */
[----:B------:R-:W-:Y:S01]  /*3ae0*/  IMAD.U32 R18, RZ, RZ, UR6 ;  /* 0x00000006ff127e24 */ /* 0x000fe2000f8e00ff */
[----:B------:R-:W-:-:S02]  /*3af0*/  MOV R15, UR4 ;  /* 0x00000004000f7c02 */ /* 0x000fc40008000f00 */
[----:B------:R-:W-:-:S07]  /*3b00*/  MOV R17, UR5 ;  /* 0x0000000500117c02 */ /* 0x000fce0008000f00 */
.L_x_72:
[C---:B------:R-:W-:Y:S02]  /*3b10*/  LEA R2, R9.reuse, UR38, 0x3 ;  /* 0x0000002609027c11 */ /* 0x040fe4000f8e18ff */
[----:B--2---:R-:W-:Y:S02]  /*3b20*/  SHF.L.U32 R4, R8, 0x1f, RZ ;  /* 0x0000001f08047819 */ /* 0x004fe400000006ff */
[----:B------:R-:W-:Y:S02]  /*3b30*/  LEA R5, R9, UR38, 0x4 ;  /* 0x0000002609057c11 */ /* 0x000fe4000f8e20ff */
[----:B------:R-:W2:Y:S02]  /*3b40*/  SYNCS.PHASECHK.TRANS64.TRYWAIT P0, [R2+URZ+0x80], R4 ;  /* 0x00008004020075a7 */ /* 0x000ea400080011ff */
[----:B--234-:R-:W-:Y:S05]  /*3b50*/  @!P0 BRA `(.L_x_64) ;  /* 0x0000008000cc8947 */ /* 0x01cfea0003800000 */
.L_x_171:
[----:B--2---:R-:W2:Y:S01]  /*3b60*/  LDS.128 R4, [R5+0xf0] ;  /* 0x0000f00005047984 */ /* 0x004ea20000000c00 */
[----:B------:R-:W-:Y:S01]  /*3b70*/  R2UR UR6, R0 ;  /* 0x00000000000672ca */ /* 0x000fe200000e0000 */
[----:B------:R-:W-:Y:S01]  /*3b80*/  @!PT LDS RZ, [RZ] ;  /* 0x00000000fffff984 */ /* 0x000fe20000000800 */
[----:B------:R-:W-:Y:S01]  /*3b90*/  @!PT LDS RZ, [RZ] ;  /* 0x00000000fffff984 */ /* 0x000fe20000000800 */
[----:B------:R-:W-:Y:S01]  /*3ba0*/  @!PT LDS RZ, [RZ] ;  /* 0x00000000fffff984 */ /* 0x000fe20000000800 */
[----:B------:R-:W-:Y:S01]  /*3bb0*/  @!PT LDS RZ, [RZ] ;  /* 0x00000000fffff984 */ /* 0x000fe20000000800 */
[----:B------:R3:W-:Y:S06]  /*3bc0*/  MEMBAR.ALL.CTA ;  /* 0x0000000000007992 */ /* 0x0007ec0000008000 */
[----:B---3--:R-:W3:Y:S01]  /*3bd0*/  FENCE.VIEW.ASYNC.S ;  /* 0x00000000000073c6 */ /* 0x008ee20000000000 */
[----:B--2---:R-:W-:-:S13]  /*3be0*/  LOP3.LUT P0, RZ, R6, 0x1, RZ, 0xc0, !PT ;  /* 0x0000000106ff7812 */ /* 0x004fda000780c0ff */
[----:B---3--:R-:W-:Y:S01]  /*3bf0*/  VOTEU.ANY UP3, P0 ;  /* 0x0000000000ff7886 */ /* 0x008fe20000060100 */
[----:B------:R-:W-:-:S13]  /*3c00*/  PLOP3.LUT P0, PT, PT, PT, UP3, 0x80, 0x8 ;  /* 0x000000000008781c */ /* 0x000fda0003f0f038 */
[----:B------:R-:W-:Y:S02]  /*3c10*/  @P0 MOV R0, R4 ;  /* 0x0000000400000202 */ /* 0x000fe40000000f00 */
[----:B------:R-:W-:Y:S02]  /*3c20*/  @P0 LOP3.LUT R4, R5, 0xffff, RZ, 0xc0, !PT ;  /* 0x0000ffff05040812 */ /* 0x000fe400078ec0ff */
[----:B------:R-:W-:Y:S01]  /*3c30*/  @P0 R2UR UR5, R0 ;  /* 0x00000000000502ca */ /* 0x000fe200000e0000 */
[----:B------:R-:W-:Y:S01]  /*3c40*/  VIADD R0, R2, 0x90 ;  /* 0x0000009002007836 */ /* 0x000fe20000000000 */
[----:B------:R-:W-:-:S04]  /*3c50*/  @P0 R2UR UR4, R4 ;  /* 0x00000000040402ca */ /* 0x000fc800000e0000 */
[----:B------:R-:W-:-:S04]  /*3c60*/  PRMT R0, RZ, 0x654, R0 ;  /* 0x00000654ff007816 */ /* 0x000fc80000000000 */
[----:B------:R2:W-:Y:S03]  /*3c70*/  SYNCS.ARRIVE.TRANS64.RED.A1T0 RZ, [R0+URZ], RZ ;  /* 0x000000ff00ff79a7 */ /* 0x0005e600081004ff */
[----:B------:R-:W-:Y:S02]  /*3c80*/  @UP3 UMOV UR6, UR5 ;  /* 0x0000000500063c82 */ /* 0x000fe40008000000 */
[----:B------:R-:W-:Y:S01]  /*3c90*/  @UP3 UMOV UR77, UR4 ;  /* 0x00000004004d3c82 */ /* 0x000fe20008000000 */
[----:B--2---:R-:W-:Y:S01]  /*3ca0*/  IMAD.U32 R0, RZ, RZ, UR6 ;  /* 0x00000006ff007e24 */ /* 0x004fe2000f8e00ff */
[----:B------:R-:W-:Y:S06]  /*3cb0*/  BRA.U !UP5, `(.L_x_65) ;  /* 0x000000010de07547 */ /* 0x000fec000b800000 */
[----:B------:R-:W2:Y:S01]  /*3cc0*/  LDCU.128 UR12, c[0x0][0xf10] ;  /* 0x0001e200ff0c77ac */ /* 0x000ea20008000c00 */
[----:B------:R-:W-:Y:S02]  /*3cd0*/  R2UR UR11, R13 ;  /* 0x000000000d0b72ca */ /* 0x000fe400000e0000 */
[----:B------:R-:W-:Y:S01]  /*3ce0*/  R2UR UR10, R14 ;  /* 0x000000000e0a72ca */ /* 0x000fe200000e0000 */
[----:B------:R-:W3:Y:S01]  /*3cf0*/  LDCU UR21, c[0x0][0xf20] ;  /* 0x0001e400ff1577ac */ /* 0x000ee20008000800 */
[----:B------:R-:W-:Y:S01]  /*3d00*/  R2UR UR22, R0 ;  /* 0x00000000001672ca */ /* 0x000fe200000e0000 */
[----:B------:R-:W4:Y:S01]  /*3d10*/  LDCU UR20, c[0x0][0xf0c] ;  /* 0x0001e180ff1477ac */ /* 0x000f220008000800 */
[----:B------:R-:W1:Y:S07]  /*3d20*/  LDCU.64 UR8, c[0x0][0xf28] ;  /* 0x0001e500ff0877ac */ /* 0x000e6e0008000a00 */
[----:B--2---:R-:W-:-:S02]  /*3d30*/  UIMAD.WIDE.U32 UR6, UR11, UR15, URZ ;  /* 0x0000000f0b0672a5 */ /* 0x004fc4000f8e00ff */
[----:B------:R-:W-:Y:S02]  /*3d40*/  UIMAD.WIDE.U32 UR4, UR10, UR12, URZ ;  /* 0x0000000c0a0472a5 */ /* 0x000fe4000f8e00ff */
[----:B------:R-:W-:Y:S02]  /*3d50*/  UISETP.NE.AND UP0, UPT, UR14, 0x1, UPT ;  /* 0x000000010e00788c */ /* 0x000fe4000bf05270 */
[----:B------:R-:W-:Y:S01]  /*3d60*/  UIMAD.WIDE.U32 UR18, UR77, UR15, URZ ;  /* 0x0000000f4d1272a5 */ /* 0x000fe2000f8e00ff */
[----:B------:R-:W-:Y:S02]  /*3d70*/  UMOV UR6, UR7 ;  /* 0x0000000700067c82 */ /* 0x000fe40008000000 */
[----:B------:R-:W-:Y:S01]  /*3d80*/  UMOV UR4, UR5 ;  /* 0x0000000500047c82 */ /* 0x000fe20008000000 */
[----:B---3--:R-:W-:Y:S02]  /*3d90*/  USHF.R.U32.HI UR6, URZ, UR21, UR6 ;  /* 0x00000015ff067299 */ /* 0x008fe40008011606 */
[----:B----4-:R-:W-:-:S02]  /*3da0*/  UISETP.NE.AND UP1, UPT, UR20, 0x1, UPT ;  /* 0x000000011400788c */ /* 0x010fc4000bf25270 */
[----:B------:R-:W-:Y:S02]  /*3db0*/  USHF.R.U32.HI UR4, URZ, UR13, UR4 ;  /* 0x0000000dff047299 */ /* 0x000fe40008011604 */
[----:B------:R-:W-:Y:S02]  /*3dc0*/  USEL UR5, UR11, UR6, !UP0 ;  /* 0x000000060b057287 */ /* 0x000fe4000c000000 */
        /* <DEDUP_REMOVED lines=37> */
[----:B------:R-:W-:-:S06]  /*4020*/  UIMAD UR4, UR5, UR20, UR6 ;  /* 0x00000014050472a4 */ /* 0x000fcc000f8e0206 */
[----:B------:R-:W-:-:S07]  /*4030*/  IMAD.U32 R0, RZ, RZ, UR4 ;  /* 0x00000004ff007e24 */ /* 0x000fce000f8e00ff */
.L_x_65:
[----:B------:R-:W2:Y:S02]  /*4040*/  LDCU UR4, c[0x0][0xf30] ;  /* 0x0001e600ff0477ac */ /* 0x000ea40008000800 */
[----:B--2---:R-:W-:-:S09]  /*4050*/  UISETP.NE.AND UP0, UPT, UR4, 0x1, UPT ;  /* 0x000000010400788c */ /* 0x004fd2000bf05270 */
[----:B------:R-:W-:Y:S05]  /*4060*/  BRA.U UP0, `(.L_x_66) ;  /* 0x0000000100407547 */ /* 0x000fea000b800000 */
[----:B------:R-:W2:Y:S01]  /*4070*/  LDCU.128 UR4, c[0x0][0xf10] ;  /* 0x0001e200ff0477ac */ /* 0x000ea20008000c00 */
[----:B------:R-:W-:Y:S01]  /*4080*/  R2UR UR14, R0 ;  /* 0x00000000000e72ca */ /* 0x000fe200000e0000 */
[----:B------:R-:W3:Y:S01]  /*4090*/  LDCU UR12, c[0x0][0xf0c] ;  /* 0x0001e180ff0c77ac */ /* 0x000ee20008000800 */
[----:B------:R-:W4:Y:S11]  /*40a0*/  LDCU UR13, c[0x0][0xf20] ;  /* 0x0001e400ff0d77ac */ /* 0x000f360008000800 */
[----:B--2---:R-:W-:-:S02]  /*40b0*/  UIMAD.WIDE.U32 UR10, UR14, UR4, URZ ;  /* 0x000000040e0a72a5 */ /* 0x004fc4000f8e00ff */
[----:B------:R-:W-:Y:S02]  /*40c0*/  UIMAD.WIDE.U32 UR8, UR77, UR7, URZ ;  /* 0x000000074d0872a5 */ /* 0x000fe4000f8e00ff */
[----:B---3--:R-:W-:Y:S02]  /*40d0*/  UISETP.NE.AND UP0, UPT, UR12, 0x1, UPT ;  /* 0x000000010c00788c */ /* 0x008fe4000bf05270 */
[----:B------:R-:W-:Y:S01]  /*40e0*/  UISETP.NE.AND UP1, UPT, UR6, 0x1, UPT ;  /* 0x000000010600788c */ /* 0x000fe2000bf25270 */
[----:B------:R-:W-:Y:S02]  /*40f0*/  UMOV UR10, UR11 ;  /* 0x0000000b000a7c82 */ /* 0x000fe40008000000 */
[----:B------:R-:W-:Y:S01]  /*4100*/  UMOV UR4, UR9 ;  /* 0x0000000900047c82 */ /* 0x000fe20008000000 */
[----:B------:R-:W-:Y:S02]  /*4110*/  USHF.R.U32.HI UR5, URZ, UR5, UR10 ;  /* 0x00000005ff057299 */ /* 0x000fe4000801160a */
[----:B----4-:R-:W-:-:S02]  /*4120*/  USHF.R.U32.HI UR4, URZ, UR13, UR4 ;  /* 0x0000000dff047299 */ /* 0x010fc40008011604 */
[----:B------:R-:W-:Y:S02]  /*4130*/  USEL UR5, UR14, UR5, !UP0 ;  /* 0x000000050e057287 */ /* 0x000fe4000c000000 */
[----:B------:R-:W-:-:S04]  /*4140*/  USEL UR4, UR77, UR4, !UP1 ;  /* 0x000000044d047287 */ /* 0x000fc8000c800000 */
[----:B------:R-:W-:-:S04]  /*4150*/  UIADD3 UR4, UPT, UPT, UR5, -UR4, URZ ;  /* 0x8000000405047290 */ /* 0x000fc8000fffe0ff */
[----:B------:R-:W-:-:S12]  /*4160*/  UIMAD UR77, UR4, UR6, UR77 ;  /* 0x00000006044d72a4 */ /* 0x000fd8000f8e024d */
.L_x_66:
[----:B------:R-:W2:Y:S01]  /*4170*/  LDCU UR4, c[0x0][0x38c] ;  /* 0x00007180ff0477ac */ /* 0x000ea20008000800 */
[----:B------:R-:W-:Y:S02]  /*4180*/  R2UR UR6, R15 ;  /* 0x000000000f0672ca */ /* 0x000fe400000e0000 */
[----:B------:R-:W-:Y:S02]  /*4190*/  PLOP3.LUT P1, PT, PT, PT, PT, 0x80, 0x8 ;  /* 0x000000000008781c */ /* 0x000fe40003f2f070 */
[----:B------:R-:W-:Y:S02]  /*41a0*/  SHF.L.U32 R5, R10, 0x1f, RZ ;  /* 0x0000001f0a057819 */ /* 0x000fe400000006ff */
[----:B------:R-:W-:-:S07]  /*41b0*/  R2UR UR5, R24 ;  /* 0x00000000180572ca */ /* 0x000fce00000e0000 */
[----:B------:R-:W-:Y:S02]  /*41c0*/  ULEA UR7, UR6, UR38, 0x3 ;  /* 0x0000002606077291 */ /* 0x000fe4000f8e18ff */
[----:B------:R-:W-:Y:S02]  /*41d0*/  ULEA UR32, UR6, UR33, 0x6 ;  /* 0x0000002106207291 */ /* 0x000fe4000f8e30ff */
[----:B--2---:R-:W-:Y:S02]  /*41e0*/  UISETP.GE.AND UP0, UPT, UR4, 0x1, UPT ;  /* 0x000000010400788c */ /* 0x004fe4000bf06270 */
[----:B------:R-:W-:-:S04]  /*41f0*/  IMAD.U32 R2, RZ, RZ, UR7 ;  /* 0x00000007ff027e24 */ /* 0x000fc8000f8e00ff */
[----:B------:R-:W-:-:S05]  /*4200*/  PLOP3.LUT P0, PT, PT, PT, UP0, 0x80, 0x8 ;  /* 0x000000000008781c */ /* 0x000fca0003f0f008 */
[----:B------:R-:W-:-:S08]  /*4210*/  @UP0 ULEA UR4, UR36, UR38, 0x3 ;  /* 0x0000002624040291 */ /* 0x000fd0000f8e18ff */
[----:B------:R-:W-:-:S04]  /*4220*/  @P0 SHF.L.U32 R4, R3, 0x1f, RZ ;  /* 0x0000001f03040819 */ /* 0x000fc800000006ff */
[----:B------:R2:W3:Y:S01]  /*4230*/  @P0 SYNCS.PHASECHK.TRANS64.TRYWAIT P1, [UR4], R4 ;  /* 0x00000004ff0005a7 */ /* 0x0004e20008021104 */
[----:B------:R-:W-:-:S04]  /*4240*/  ULEA.HI UR4, UR26, UR26, URZ, 0x1 ;  /* 0x0000001a1a047291 */ /* 0x000fc8000f8f08ff */
[----:B------:R-:W-:-:S04]  /*4250*/  ULOP3.LUT UR4, UR4, 0x7ffffffe, URZ, 0xc0, !UPT ;  /* 0x7ffffffe04047892 */ /* 0x000fc8000f8ec0ff */
[----:B------:R-:W-:-:S04]  /*4260*/  UIADD3 UR4, UPT, UPT, -UR4, UR26, URZ ;  /* 0x0000001a04047290 */ /* 0x000fc8000fffe1ff */
[----:B------:R-:W-:Y:S01]  /*4270*/  ULEA UR57, UR4, UR5, 0x1 ;  /* 0x0000000504397291 */ /* 0x000fe2000f8e08ff */
[----:B------:R-:W4:Y:S02]  /*4280*/  SYNCS.PHASECHK.TRANS64.TRYWAIT P0, [UR7+0xb0], R5 ;  /* 0x0000b005ff0075a7 */ /* 0x000f240008001107 */
[----:B--234-:R-:W-:Y:S09]  /*4290*/  @!P0 BRA `(.L_x_67) ;  /* 0x0000007c00108947 */ /* 0x01cff20003800000 */
.L_x_173:
[----:B------:R-:W-:Y:S01]  /*42a0*/  IADD3 R9, PT, PT, R9, 0x1, RZ ;  /* 0x0000000109097810 */ /* 0x000fe20007ffe0ff */
[----:B------:R-:W-:Y:S06]  /*42b0*/  BRA.U !UP0, `(.L_x_68) ;  /* 0x0000000908187547 */ /* 0x000fec000b800000 */
[----:B------:R-:W-:Y:S01]  /*42c0*/  UIADD3 UR69, UPT, UPT, UR57, 0x40000000, URZ ;  /* 0x4000000039457890 */ /* 0x000fe2000fffe0ff */
[----:B------:R-:W-:Y:S01]  /*42d0*/  R2UR UR21, R23 ;  /* 0x00000000171572ca */ /* 0x000fe200000e0000 */
[----:B------:R-:W-:Y:S01]  /*42e0*/  ULOP3.LUT UR67, UR57, 0x80000000, URZ, 0x3c, !UPT ;  /* 0x8000000039437892 */ /* 0x000fe2000f8e3cff */
[----:B------:R-:W-:Y:S01]  /*42f0*/  R2UR UR20, R22 ;  /* 0x00000000161472ca */ /* 0x000fe200000e0000 */
[----:B------:R-:W-:Y:S01]  /*4300*/  USHF.R.U32.HI UR4, URZ, 0x1a, UR57 ;  /* 0x0000001aff047899 */ /* 0x000fe20008011639 */
[----:B------:R-:W-:Y:S01]  /*4310*/  R2UR UR19, R21 ;  /* 0x00000000151372ca */ /* 0x000fe200000e0000 */
[----:B------:R-:W-:Y:S01]  /*4320*/  UIADD3 UR65, UPT, UPT, UR57, -0x40000000, URZ ;  /* 0xc000000039417890 */ /* 0x000fe2000fffe0ff */
[----:B------:R-:W-:Y:S01]  /*4330*/  R2UR UR18, R20 ;  /* 0x00000000141272ca */ /* 0x000fe200000e0000 */
[----:B------:R-:W-:Y:S01]  /*4340*/  UIADD3 UR71, UPT, UPT, UR57, 0x4, URZ ;  /* 0x0000000439477890 */ /* 0x000fe2000fffe0ff */
[----:B------:R-:W-:Y:S01]  /*4350*/  R2UR UR17, R19 ;  /* 0x00000000131172ca */ /* 0x000fe200000e0000 */
[----:B------:R-:W-:Y:S01]  /*4360*/  UIADD3 UR63, UPT, UPT, UR57, 0x40000004, URZ ;  /* 0x40000004393f7890 */ /* 0x000fe2000fffe0ff */
[----:B------:R-:W-:Y:S01]  /*4370*/  R2UR UR16, R18 ;  /* 0x00000000121072ca */ /* 0x000fe200000e0000 */
[----:B------:R-:W-:Y:S01]  /*4380*/  UIADD3 UR61, UPT, UPT, UR57, -0x7ffffffc, URZ ;  /* 0x80000004393d7890 */ /* 0x000fe2000fffe0ff */
[----:B------:R-:W-:Y:S01]  /*4390*/  R2UR UR15, R17 ;  /* 0x00000000110f72ca */ /* 0x000fe200000e0000 */
[----:B------:R-:W-:Y:S01]  /*43a0*/  UIADD3 UR59, UPT, UPT, UR57, -0x3ffffffc, URZ ;  /* 0xc0000004393b7890 */ /* 0x000fe2000fffe0ff */
[----:B------:R-:W-:Y:S01]  /*43b0*/  R2UR UR14, R16 ;  /* 0x00000000100e72ca */ /* 0x000fe200000e0000 */
[----:B------:R-:W-:Y:S01]  /*43c0*/  USHF.R.U32.HI UR6, URZ, 0x1a, UR69 ;  /* 0x0000001aff067899 */ /* 0x000fe20008011645 */
[----:B------:R-:W-:Y:S01]  /*43d0*/  R2UR UR35, R12 ;  /* 0x000000000c2372ca */ /* 0x000fe200000e0000 */
[----:B------:R-:W-:Y:S01]  /*43e0*/  USHF.R.U32.HI UR5, URZ, 0x1a, UR67 ;  /* 0x0000001aff057899 */ /* 0x000fe20008011643 */
[----:B------:R-:W-:Y:S01]  /*43f0*/  R2UR UR34, R11 ;  /* 0x000000000b2272ca */ /* 0x000fe200000e0000 */
[----:B------:R-:W-:-:S02]  /*4400*/  ULOP3.LUT UR7, UR4, 0x30, URZ, 0xc0, !UPT ;  /* 0x0000003004077892 */ /* 0x000fc4000f8ec0ff */
[----:B------:R-:W-:Y:S02]  /*4410*/  USHF.R.U32.HI UR4, URZ, 0x1a, UR65 ;  /* 0x0000001aff047899 */ /* 0x000fe40008011641 */
[----:B------:R-:W-:Y:S02]  /*4420*/  USHF.R.U32.HI UR8, URZ, 0x1a, UR71 ;  /* 0x0000001aff087899 */ /* 0x000fe40008011647 */
[----:B------:R-:W-:Y:S02]  /*4430*/  USHF.R.U32.HI UR10, URZ, 0x1a, UR63 ;  /* 0x0000001aff0a7899 */ /* 0x000fe4000801163f */
[----:B------:R-:W-:Y:S02]  /*4440*/  USHF.R.U32.HI UR12, URZ, 0x1a, UR61 ;  /* 0x0000001aff0c7899 */ /* 0x000fe4000801163d */
[----:B------:R-:W-:Y:S02]  /*4450*/  USHF.R.U32.HI UR13, URZ, 0x1a, UR59 ;  /* 0x0000001aff0d7899 */ /* 0x000fe4000801163b */
[----:B-1----:R-:W-:-:S02]  /*4460*/  ULOP3.LUT UR52, UR6, 0x30, URZ, 0xc0, !UPT ;  /* 0x0000003006347892 */ /* 0x002fc4000f8ec0ff */
        /* <DEDUP_REMOVED lines=14> */
[----:B------:R-:W-:Y:S02]  /*4550*/  UPRMT UR55, UR54, 0x5410, UR21 ;  /* 0x0000541036377896 */ /* 0x000fe40008000015 */
[----:B------:R-:W-:Y:S02]  /*4560*/  UPRMT UR53, UR52, 0x5410, UR20 ;  /* 0x0000541034357896 */ /* 0x000fe40008000014 */
[----:B------:R-:W-:Y:S01]  /*4570*/  UPRMT UR51, UR50, 0x5410, UR19 ;  /* 0x0000541032337896 */ /* 0x000fe20008000013 */
[----:B------:R-:W-:Y:S01]  /*4580*/  UMOV UR11, URZ ;  /* 0x000000ff000b7c82 */ /* 0x000fe20008000000 */
[----:B------:R-:W-:Y:S01]  /*4590*/  UMOV UR9, UR36 ;  /* 0x0000002400097c82 */ /* 0x000fe20008000000 */
[----:B------:R-:W-:-:S02]  /*45a0*/  UPRMT UR49, UR7, 0x5410, UR18 ;  /* 0x0000541007317896 */ /* 0x000fc40008000012 */
[----:B------:R-:W-:Y:S02]  /*45b0*/  UPRMT UR47, UR6, 0x5410, UR17 ;  /* 0x00005410062f7896 */ /* 0x000fe40008000011 */
[----:B------:R-:W-:Y:S02]  /*45c0*/  UPRMT UR45, UR5, 0x5410, UR16 ;  /* 0x00005410052d7896 */ /* 0x000fe40008000010 */
[----:B------:R-:W-:Y:S02]  /*45d0*/  UPRMT UR43, UR4, 0x5410, UR15 ;  /* 0x00005410042b7896 */ /* 0x000fe4000800000f */
[----:B------:R-:W-:Y:S01]  /*45e0*/  UPRMT UR41, UR8, 0x5410, UR14 ;  /* 0x0000541008297896 */ /* 0x000fe2000800000e */
[----:B------:R-:W-:Y:S01]  /*45f0*/  UMOV UR54, URZ ;  /* 0x000000ff00367c82 */ /* 0x000fe20008000000 */
[----:B------:R-:W-:Y:S01]  /*4600*/  UMOV UR52, URZ ;  /* 0x000000ff00347c82 */ /* 0x000fe20008000000 */
[----:B------:R-:W-:Y:S01]  /*4610*/  UMOV UR50, URZ ;  /* 0x000000ff00327c82 */ /* 0x000fe20008000000 */
[----:B------:R-:W-:Y:S01]  /*4620*/  UMOV UR48, URZ ;  /* 0x000000ff00307c82 */ /* 0x000fe20008000000 */
[----:B------:R-:W-:Y:S01]  /*4630*/  UMOV UR46, URZ ;  /* 0x000000ff002e7c82 */ /* 0x000fe20008000000 */
[----:B------:R-:W-:Y:S01]  /*4640*/  UMOV UR44, URZ ;  /* 0x000000ff002c7c82 */ /* 0x000fe20008000000 */
[----:B------:R-:W-:Y:S01]  /*4650*/  UMOV UR42, URZ ;  /* 0x000000ff002a7c82 */ /* 0x000fe20008000000 */
[----:B------:R-:W-:-:S05]  /*4660*/  UMOV UR40, URZ ;  /* 0x000000ff00287c82 */ /* 0x000fca0008000000 */
.L_x_71:
[----:B------:R-:W-:Y:S02]  /*4670*/  UIADD3 UR35, UPT, UPT, UR35, 0x1, URZ ;  /* 0x0000000123237890 */ /* 0x000fe4000fffe0ff */
[----:B---3--:R-:W-:Y:S02]  /*4680*/  ULEA UR7, UR9, UR38, 0x3 ;  /* 0x0000002609077291 */ /* 0x008fe4000f8e18ff */
[----:B------:R-:W-:Y:S01]  /*4690*/  UISETP.NE.AND UP2, UPT, UR35, URZ, UPT ;  /* 0x000000ff2300728c */ /* 0x000fe2000bf45270 */
[----:B----4-:R-:W-:Y:S10]  /*46a0*/  @P1 BRA `(.L_x_69) ;  /* 0x00000000000c1947 */ /* 0x010ff40003800000 */
[----:B--2---:R-:W-:Y:S04]  /*46b0*/  SHF.L.U32 R5, R3, 0x1f, RZ ;  /* 0x0000001f03057819 */ /* 0x004fe800000006ff */
[----:B------:R-:W1:Y:S02]  /*46c0*/  SYNCS.PHASECHK.TRANS64.TRYWAIT P0, [UR7], R5 ;  /* 0x00000005ff0075a7 */ /* 0x000e640008001107 */
[----:B-1----:R-:W-:Y:S05]  /*46d0*/  @!P0 BRA `(.L_x_70) ;  /* 0x00000078001c8947 */ /* 0x002fea0003800000 */
.L_x_69:
[----:B------:R-:W-:Y:S01]  /*46e0*/  UISETP.NE.AND UP0, UPT, UR34, 0x1, UPT ;  /* 0x000000012200788c */ /* 0x000fe2000bf05270 */
[----:B------:R-:W-:Y:S01]  /*46f0*/  PLOP3.LUT P1, PT, PT, PT, PT, 0x80, 0x8 ;  /* 0x000000000008781c */ /* 0x000fe20003f2f070 */
[----:B------:R-:W-:Y:S02]  /*4700*/  UIADD3 UR4, UPT, UPT, UR9, 0x1, URZ ;  /* 0x0000000109047890 */ /* 0x000fe4000fffe0ff */
[----:B------:R-:W-:Y:S02]  /*4710*/  ULEA UR10, UR9, UR75, 0x6 ;  /* 0x0000004b090a7291 */ /* 0x000fe4000f8e30ff */
[----:B------:R-:W-:Y:S01]  /*4720*/  UISETP.NE.AND UP1, UPT, UR4, 0x4, UPT ;  /* 0x000000040400788c */ /* 0x000fe2000bf25270 */
[----:B------:R-:W-:Y:S01]  /*4730*/  PLOP3.LUT P0, PT, PT, PT, UP0, 0x80, 0x8 ;  /* 0x000000000008781c */ /* 0x000fe20003f0f008 */
[----:B------:R-:W-:Y:S02]  /*4740*/  ULEA UR8, UR9, UR76, 0x6 ;  /* 0x0000004c09087291 */ /* 0x000fe4000f8e30ff */
[----:B------:R-:W-:Y:S02]  /*4750*/  USEL UR5, URZ, 0x1, UP1 ;  /* 0x00000001ff057887 */ /* 0x000fe40008800000 */
[----:B------:R-:W-:Y:S02]  /*4760*/  USEL UR36, UR4, URZ, UP1 ;  /* 0x000000ff04247287 */ /* 0x000fe40008800000 */
[----:B------:R-:W-:Y:S02]  /*4770*/  UIADD3 UR14, UPT, UPT, UR10, 0x20, URZ ;  /* 0x000000200a0e7890 */ /* 0x000fe4000fffe0ff */
[----:B------:R-:W-:Y:S01]  /*4780*/  @UP0 ULEA UR4, UR36, UR38, 0x3 ;  /* 0x0000002624040291 */ /* 0x000fe2000f8e18ff */
[----:B------:R-:W-:Y:S01]  /*4790*/  LOP3.LUT R3, R3, UR5, RZ, 0x3c, !PT ;  /* 0x0000000503037c12 */ /* 0x000fe2000f8e3cff */
[----:B------:R-:W-:Y:S02]  /*47a0*/  UISETP.NE.U32.AND UP0, UPT, UR11, URZ, UPT ;  /* 0x000000ff0b00728c */ /* 0x000fe4000bf05070 */
[----:B------:R-:W-:Y:S01]  /*47b0*/  UIADD3 UR18, UPT, UPT, UR8, 0x20, URZ ;  /* 0x0000002008127890 */ /* 0x000fe2000fffe0ff */
[----:B-12---:R-:W-:Y:S01]  /*47c0*/  @P0 SHF.L.U32 R4, R3, 0x1f, RZ ;  /* 0x0000001f03040819 */ /* 0x006fe200000006ff */
[----:B------:R-:W-:Y:S02]  /*47d0*/  ULEA UR6, UR9, UR74, 0xa ;  /* 0x0000004a09067291 */ /* 0x000fe4000f8e50ff */
[----:B------:R-:W-:Y:S01]  /*47e0*/  UIADD3 UR37, UPT, UPT, UR7, 0x20, URZ ;  /* 0x0000002007257890 */ /* 0x000fe2000fffe0ff */
[----:B------:R3:W4:Y:S01]  /*47f0*/  @P0 SYNCS.PHASECHK.TRANS64.TRYWAIT P1, [UR4], R4 ;  /* 0x00000004ff0005a7 */ /* 0x0007220008021104 */
[----:B------:R-:W-:Y:S02]  /*4800*/  ULEA UR4, UR9, UR73, 0xb ;  /* 0x0000004909047291 */ /* 0x000fe4000f8e58ff */
[----:B------:R-:W-:Y:S02]  /*4810*/  UIADD3 UR26, UPT, UPT, UR6, 0x2, URZ ;  /* 0x00000002061a7890 */ /* 0x000fe4000fffe0ff */
[----:B------:R-:W-:Y:S02]  /*4820*/  UIADD3 UR22, UPT, UPT, UR4, 0x2, URZ ;  /* 0x0000000204167890 */ /* 0x000fe4000fffe0ff */
[----:B------:R-:W-:Y:S02]  /*4830*/  UIADD3 UR28, UPT, UPT, UR6, 0x4, URZ ;  /* 0x00000004061c7890 */ /* 0x000fe4000fffe0ff */
[----:B------:R-:W-:Y:S02]  /*4840*/  UIADD3 UR16, UPT, UPT, UR4, 0x4, URZ ;  /* 0x0000000404107890 */ /* 0x000fe4000fffe0ff */
[----:B------:R-:W-:Y:S02]  /*4850*/  UIADD3 UR12, UPT, UPT, UR6, 0x6, URZ ;  /* 0x00000006060c7890 */ /* 0x000fe4000fffe0ff */
[----:B------:R-:W-:Y:S02]  /*4860*/  UIADD3 UR30, UPT, UPT, UR6, 0x200, URZ ;  /* 0x00000200061e7890 */ /* 0x000fe4000fffe0ff */
[----:B------:R-:W-:Y:S02]  /*4870*/  UIADD3 UR24, UPT, UPT, UR6, 0x202, URZ ;  /* 0x0000020206187890 */ /* 0x000fe4000fffe0ff */
[----:B------:R-:W-:Y:S02]  /*4880*/  UIADD3 UR20, UPT, UPT, UR4, 0x402, URZ ;  /* 0x0000040204147890 */ /* 0x000fe4000fffe0ff */
[----:B------:R-:W-:Y:S01]  /*4890*/  UIADD3 UR34, UPT, UPT, UR34, -0x1, URZ ;  /* 0xffffffff22227890 */ /* 0x000fe2000fffe0ff */
[----:B------:R-:W-:Y:S01]  /*48a0*/  UMOV UR11, 0x4008 ;  /* 0x00004008000b7882 */ /* 0x000fe20000000000 */
[----:B------:R-:W-:Y:S01]  /*48b0*/  UMOV UR15, 0x4008 ;  /* 0x00004008000f7882 */ /* 0x000fe20000000000 */
[----:B------:R1:W-:Y:S01]  /*48c0*/  UTCCP.T.S.4x32dp128bit tmem[UR33+0x80], gdesc[UR10] ;  /* 0x0000800a210079e7 */ /* 0x0003e20009100000 */
[----:B------:R2:W-:Y:S01]  /*48d0*/  UTCCP.T.S.4x32dp128bit tmem[UR33+0x84], gdesc[UR14] ;  /* 0x0000840e210079e7 */ /* 0x0005e20009100000 */
[----:B------:R-:W-:Y:S01]  /*48e0*/  UMOV UR9, 0x4008 ;  /* 0x0000400800097882 */ /* 0x000fe20000000000 */
[----:B------:R-:W-:Y:S01]  /*48f0*/  UMOV UR19, 0x4008 ;  /* 0x0000400800137882 */ /* 0x000fe20000000000 */
[----:B------:R3:W-:Y:S01]  /*4900*/  UTCCP.T.S.4x32dp128bit tmem[UR33+0x88], gdesc[UR8] ;  /* 0x00008808210079e7 */ /* 0x0007e20009100000 */
[----:B------:R3:W-:Y:S01]  /*4910*/  UTCCP.T.S.4x32dp128bit tmem[UR33+0x8c], gdesc[UR18] ;  /* 0x00008c12210079e7 */ /* 0x0007e20009100000 */
[----:B------:R-:W-:Y:S01]  /*4920*/  UMOV UR7, 0x40004040 ;  /* 0x4000404000077882 */ /* 0x000fe20000000000 */
[----:B------:R-:W-:Y:S01]  /*4930*/  UMOV UR5, 0x40004040 ;  /* 0x4000404000057882 */ /* 0x000fe20000000000 */
[----:B------:R-:W-:Y:S01]  /*4940*/  UMOV UR27, 0x40004040 ;  /* 0x40004040001b7882 */ /* 0x000fe20000000000 */
[----:B------:R3:W-:Y:S01]  /*4950*/  UTCQMMA gdesc[UR4], gdesc[UR6], tmem[UR32], tmem[UR54], idesc[UR55], tmem[UR56], UP0 ;  /* 0x0038360604007dea */ /* 0x0007e20008000320 */
[----:B------:R-:W-:Y:S01]  /*4960*/  UMOV UR23, 0x40004040 ;  /* 0x4000404000177882 */ /* 0x000fe20000000000 */
[----:B------:R-:W-:Y:S01]  /*4970*/  UMOV UR29, 0x40004040 ;  /* 0x40004040001d7882 */ /* 0x000fe20000000000 */
[----:B------:R-:W-:Y:S01]  /*4980*/  UTCQMMA gdesc[UR22], gdesc[UR26], tmem[UR32], tmem[UR52], idesc[UR53], tmem[UR68], UPT ;  /* 0x0044341a16007dea */ /* 0x000fe2000b800320 */
[----:B------:R-:W-:Y:S01]  /*4990*/  UMOV UR17, 0x40004040 ;  /* 0x4000404000117882 */ /* 0x000fe20000000000 */
[----:B------:R-:W-:Y:S01]  /*49a0*/  UMOV UR13, 0x40004040 ;  /* 0x40004040000d7882 */ /* 0x000fe20000000000 */
[----:B------:R-:W-:Y:S01]  /*49b0*/  UTCQMMA gdesc[UR16], gdesc[UR28], tmem[UR32], tmem[UR50], idesc[UR51], tmem[UR66], UPT ;  /* 0x0042321c10007dea */ /* 0x000fe2000b800320 */
[----:B------:R-:W-:Y:S01]  /*49c0*/  UMOV UR31, 0x40004040 ;  /* 0x40004040001f7882 */ /* 0x000fe20000000000 */
[----:B------:R-:W-:Y:S01]  /*49d0*/  UMOV UR25, 0x40004040 ;  /* 0x4000404000197882 */ /* 0x000fe20000000000 */
[----:B------:R-:W-:Y:S01]  /*49e0*/  UMOV UR21, 0x40004040 ;  /* 0x4000404000157882 */ /* 0x000fe20000000000 */
[----:B-1----:R-:W-:Y:S02]  /*49f0*/  UIADD3 UR10, UPT, UPT, UR4, 0x6, URZ ;  /* 0x00000006040a7890 */ /* 0x002fe4000fffe0ff */
[----:B--2---:R-:W-:Y:S02]  /*4a00*/  UIADD3 UR14, UPT, UPT, UR4, 0x404, URZ ;  /* 0x00000404040e7890 */ /* 0x004fe4000fffe0ff */
[----:B---3--:R-:W-:Y:S02]  /*4a10*/  UIADD3 UR8, UPT, UPT, UR4, 0x400, URZ ;  /* 0x0000040004087890 */ /* 0x008fe4000fffe0ff */
[----:B------:R-:W-:Y:S01]  /*4a20*/  UIADD3 UR18, UPT, UPT, UR6, 0x204, URZ ;  /* 0x0000020406127890 */ /* 0x000fe2000fffe0ff */
[----:B------:R-:W-:Y:S01]  /*4a30*/  UMOV UR11, 0x40004040 ;  /* 0x40004040000b7882 */ /* 0x000fe20000000000 */
[----:B------:R-:W-:Y:S01]  /*4a40*/  UMOV UR9, 0x40004040 ;  /* 0x4000404000097882 */ /* 0x000fe20000000000 */
[----:B------:R1:W-:Y:S01]  /*4a50*/  UTCQMMA gdesc[UR10], gdesc[UR12], tmem[UR32], tmem[UR48], idesc[UR49], tmem[UR64], UPT ;  /* 0x0040300c0a007dea */ /* 0x0003e2000b800320 */
[----:B------:R-:W-:Y:S02]  /*4a60*/  UIADD3 UR6, UPT, UPT, UR6, 0x206, URZ ;  /* 0x0000020606067890 */ /* 0x000fe4000fffe0ff */
[----:B------:R-:W-:Y:S01]  /*4a70*/  UIADD3 UR4, UPT, UPT, UR4, 0x406, URZ ;  /* 0x0000040604047890 */ /* 0x000fe2000fffe0ff */
[----:B------:R2:W-:Y:S01]  /*4a80*/  UTCQMMA gdesc[UR8], gdesc[UR30], tmem[UR32], tmem[UR46], idesc[UR47], tmem[UR70], UPT ;  /* 0x00462e1e08007dea */ /* 0x0005e2000b800320 */
[----:B------:R3:W-:Y:S01]  /*4a90*/  UTCQMMA gdesc[UR20], gdesc[UR24], tmem[UR32], tmem[UR44], idesc[UR45], tmem[UR62], UPT ;  /* 0x003e2c1814007dea */ /* 0x0007e2000b800320 */
[----:B------:R-:W-:Y:S01]  /*4aa0*/  UMOV UR19, 0x40004040 ;  /* 0x4000404000137882 */ /* 0x000fe20000000000 */
[----:B------:R-:W-:Y:S02]  /*4ab0*/  UMOV UR15, 0x40004040 ;  /* 0x40004040000f7882 */ /* 0x000fe40000000000 */
[----:B------:R3:W-:Y:S03]  /*4ac0*/  UTCQMMA gdesc[UR14], gdesc[UR18], tmem[UR32], tmem[UR42], idesc[UR43], tmem[UR60], UPT ;  /* 0x003c2a120e007dea */ /* 0x0007e6000b800320 */
[----:B------:R3:W-:Y:S01]  /*4ad0*/  UTCQMMA gdesc[UR4], gdesc[UR6], tmem[UR32], tmem[UR40], idesc[UR41], tmem[UR58], UPT ;  /* 0x003a280604007dea */ /* 0x0007e2000b800320 */
[----:B------:R3:W-:Y:S01]  /*4ae0*/  UTCBAR.MULTICAST [UR37], URZ, UR72 ;  /* 0x000000ff250073e9 */ /* 0x0007e20008000848 */
[----:B-1----:R-:W-:Y:S01]  /*4af0*/  UMOV UR11, 0x1 ;  /* 0x00000001000b7882 */ /* 0x002fe20000000000 */
[----:B--2---:R-:W-:Y:S01]  /*4b00*/  UMOV UR9, UR36 ;  /* 0x0000002400097c82 */ /* 0x004fe20008000000 */
[----:B------:R-:W-:Y:S05]  /*4b10*/  BRA.U UP2, `(.L_x_71) ;  /* 0xfffffff902d47547 */ /* 0x000fea000b83ffff */
.L_x_68:
[----:B---3--:R-:W-:Y:S02]  /*4b20*/  R2UR UR5, R2 ;  /* 0x00000000020572ca */ /* 0x008fe400000e0000 */
[----:B------:R-:W-:Y:S02]  /*4b30*/  R2UR UR4, R15 ;  /* 0x000000000f0472ca */ /* 0x000fe400000e0000 */
[----:B------:R-:W-:Y:S02]  /*4b40*/  R2UR UR6, R92 ;  /* 0x000000005c0672ca */ /* 0x000fe400000e0000 */
[----:B------:R-:W-:-:S04]  /*4b50*/  ISETP.NE.AND P0, PT, R9, 0x2, PT ;  /* 0x000000020900780c */ /* 0x000fc80003f05270 */
[----:B------:R-:W-:Y:S02]  /*4b60*/  SEL R2, RZ, 0x1, P0 ;  /* 0x00000001ff027807 */ /* 0x000fe40000000000 */
[----:B------:R-:W-:Y:S01]  /*4b70*/  SEL R9, R9, RZ, P0 ;  /* 0x000000ff09097207 */ /* 0x000fe20000000000 */
[----:B------:R-:W-:Y:S01]  /*4b80*/  UIADD3 UR5, UPT, UPT, UR5, 0xa0, URZ ;  /* 0x000000a005057890 */ /* 0x000fe2000fffe0ff */
[----:B------:R-:W-:Y:S01]  /*4b90*/  LOP3.LUT R8, R8, R2, RZ, 0x3c, !PT ;  /* 0x0000000208087212 */ /* 0x000fe200078e3cff */
[----:B------:R-:W-:Y:S02]  /*4ba0*/  UIADD3 UR4, UPT, UPT, UR4, 0x1, URZ ;  /* 0x0000000104047890 */ /* 0x000fe4000fffe0ff */
[----:B------:R-:W-:Y:S02]  /*4bb0*/  UIADD3 UR26, UPT, UPT, UR77, UR6, URZ ;  /* 0x000000064d1a7290 */ /* 0x000fe4000fffe0ff */
[----:B------:R-:W-:-:S03]  /*4bc0*/  UISETP.NE.AND UP0, UPT, UR4, 0x2, UPT ;  /* 0x000000020400788c */ /* 0x000fc6000bf05270 */
[----:B------:R3:W-:Y:S01]  /*4bd0*/  UTCBAR [UR5], URZ ;  /* 0x000000ff050073e9 */ /* 0x0007e200080000ff */
[----:B------:R-:W-:Y:S02]  /*4be0*/  USEL UR6, URZ, 0x1, UP0 ;  /* 0x00000001ff067887 */ /* 0x000fe40008000000 */
[----:B------:R-:W-:-:S04]  /*4bf0*/  USEL UR4, UR4, URZ, UP0 ;  /* 0x000000ff04047287 */ /* 0x000fc80008000000 */
[----:B------:R-:W-:Y:S02]  /*4c00*/  LOP3.LUT R10, R10, UR6, RZ, 0x3c, !PT ;  /* 0x000000060a0a7c12 */ /* 0x000fe4000f8e3cff */
[----:B------:R-:W-:Y:S01]  /*4c10*/  IMAD.U32 R15, RZ, RZ, UR4 ;  /* 0x00000004ff0f7e24 */ /* 0x000fe2000f8e00ff */
[----:B------:R-:W-:Y:S06]  /*4c20*/  BRA.U UP3, `(.L_x_72) ;  /* 0xffffffed03b87547 */ /* 0x000fec000b83ffff */
[----:B------:R-:W1:Y:S01]  /*4c30*/  S2UR UR7, SR_CgaCtaId ;  /* 0x00000000000779c3 */ /* 0x000e620000008800 */
[----:B---3--:R-:W-:Y:S02]  /*4c40*/  R2UR UR5, R15 ;  /* 0x000000000f0572ca */ /* 0x008fe400000e0000 */
[----:B------:R-:W-:Y:S01]  /*4c50*/  ELECT P0, URZ, PT ;  /* 0x0000000000ff782f */ /* 0x000fe20003800000 */
[----:B------:R-:W-:Y:S01]  /*4c60*/  IMAD.MOV.U32 R0, RZ, RZ, 0x1 ;  /* 0x00000001ff007424 */ /* 0x000fe200078e00ff */
[----:B------:R-:W-:Y:S01]  /*4c70*/  UIADD3 UR38, UPT, UPT, UR38, 0xb0, URZ ;  /* 0x000000b026267890 */ /* 0x000fe2000fffe0ff */
[----:B------:R-:W-:Y:S01]  /*4c80*/  SHF.L.U32 R2, R10, 0x1f, RZ ;  /* 0x0000001f0a027819 */ /* 0x000fe200000006ff */
[----:B------:R-:W-:Y:S01]  /*4c90*/  UMOV UR4, 0x40 ;  /* 0x0000004000047882 */ /* 0x000fe20000000000 */
[----:B------:R-:W-:Y:S01]  /*4ca0*/  UVIRTCOUNT.DEALLOC.SMPOOL 0x80 ;  /* 0x000000800000784c */ /* 0x000fe20000000000 */
[----:B-1----:R-:W-:-:S05]  /*4cb0*/  ULEA UR7, UR7, UR4, 0x18 ;  /* 0x0000000407077291 */ /* 0x002fca000f8ec0ff */
[----:B------:R-:W-:-:S04]  /*4cc0*/  ULEA UR4, UR5, UR38, 0x3 ;  /* 0x0000002605047291 */ /* 0x000fc8000f8e18ff */
[----:B------:R1:W-:Y:S05]  /*4cd0*/  @P0 STS.U8 [UR7+0x1c], R0 ;  /* 0x00001c00ff000988 */ /* 0x0003ea0008000007 */
[----:B------:R-:W3:Y:S02]  /*4ce0*/  SYNCS.PHASECHK.TRANS64.TRYWAIT P0, [UR4], R2 ;  /* 0x00000002ff0075a7 */ /* 0x000ee40008001104 */
[----:B-1-3--:R-:W-:Y:S05]  /*4cf0*/  @!P0 BRA `(.L_x_73) ;  /* 0x0000007000ac8947 */ /* 0x00afea0003800000 */
.L_x_176:
[----:B------:R-:W-:-:S13]  /*4d00*/  R2UR UR4, R15 ;  /* 0x000000000f0472ca */ /* 0x000fda00000e0000 */
        /* <DEDUP_REMOVED lines=9> */
.L_x_178:
[----:B------:R-:W-:Y:S01]  /*4da0*/  NOP ;  /* 0x0000000000007918 */ /* 0x000fe20000000000 */
[----:B-1----:R-:W1:Y:S01]  /*4db0*/  LDS R0, [UR7+0x14] ;  /* 0x00001407ff007984 */ /* 0x002e620008000800 */
[----:B------:R-:W-:Y:S01]  /*4dc0*/  ULOP3.LUT UR4, UR33, 0xffff, URZ, 0xc0, !UPT ;  /* 0x0000ffff21047892 */ /* 0x000fe2000f8ec0ff */
[----:B------:R-:W-:Y:S01]  /*4dd0*/  UMOV UR5, 0xffff ;  /* 0x0000ffff00057882 */ /* 0x000fe20000000000 */
[----:B------:R-:W-:Y:S02]  /*4de0*/  UMOV UR6, 0x1 ;  /* 0x0000000100067882 */ /* 0x000fe40000000000 */
[----:B------:R-:W-:-:S04]  /*4df0*/  USHF.R.U32.HI UR4, URZ, 0x5, UR4 ;  /* 0x00000005ff047899 */ /* 0x000fc80008011604 */
[----:B------:R-:W-:Y:S02]  /*4e00*/  USHF.L.U32 UR5, UR5, UR4, URZ ;  /* 0x0000000405057299 */ /* 0x000fe400080006ff */
[----:B------:R-:W-:-:S04]  /*4e10*/  USHF.L.U32 UR4, UR6, UR4, URZ ;  /* 0x0000000406047299 */ /* 0x000fc800080006ff */
[----:B-1----:R-:W-:-:S04]  /*4e20*/  LOP3.LUT R0, R0, UR5, RZ, 0xc0, !PT ;  /* 0x0000000500007c12 */ /* 0x002fc8000f8ec0ff */
[----:B------:R-:W-:-:S13]  /*4e30*/  ISETP.NE.AND P0, PT, R0, UR5, PT ;  /* 0x0000000500007c0c */ /* 0x000fda000bf05270 */
[----:B------:R-:W-:Y:S05]  /*4e40*/  @P0 BRA `(.L_x_75) ;  /* 0x0000000000580947 */ /* 0x000fea0003800000 */
[----:B------:R-:W1:Y:S02]  /*4e50*/  LDS R0, [UR7+0x18] ;  /* 0x00001807ff007984 */ /* 0x000e640008000800 */
[----:B-1----:R-:W-:-:S04]  /*4e60*/  LOP3.LUT R0, R0, UR4, RZ, 0xc0, !PT ;  /* 0x0000000400007c12 */ /* 0x002fc8000f8ec0ff */
[----:B------:R-:W-:-:S13]  /*4e70*/  ISETP.NE.AND P0, PT, R0, UR4, PT ;  /* 0x0000000400007c0c */ /* 0x000fda000bf05270 */
[----:B------:R-:W-:Y:S05]  /*4e80*/  @P0 BRA `(.L_x_76) ;  /* 0x00000000003c0947 */ /* 0x000fea0003800000 */
[----:B------:R-:W1:Y:S01]  /*4e90*/  S2R R2, SR_LANEID ;  /* 0x0000000000027919 */ /* 0x000e620000000000 */
[----:B------:R-:W-:-:S06]  /*4ea0*/  ULOP3.LUT UR5, URZ, UR5, URZ, 0x33, !UPT ;  /* 0x00000005ff057292 */ /* 0x000fcc000f8e33ff */
[----:B------:R-:W-:-:S04]  /*4eb0*/  IMAD.U32 R0, RZ, RZ, UR5 ;  /* 0x00000005ff007e24 */ /* 0x000fc8000f8e00ff */
[----:B------:R3:W2:Y:S02]  /*4ec0*/  REDUX UR8, R0 ;  /* 0x00000000000873c4 */ /* 0x0006a40000000000 */
[----:B------:R1:W-:Y:S01]  /*4ed0*/  UTCATOMSWS.AND URZ, UR5 ;  /* 0x0000000500ff79e3 */ /* 0x0003e20008000000 */
[----:B---3--:R-:W-:Y:S01]  /*4ee0*/  LOP3.LUT R0, RZ, UR4, RZ, 0x33, !PT ;  /* 0x00000004ff007c12 */ /* 0x008fe2000f8e33ff */
[----:B------:R-:W-:Y:S02]  /*4ef0*/  VOTEU.ANY UR4, UPT, PT ;  /* 0x0000000000047886 */ /* 0x000fe400038e0100 */
[----:B------:R-:W-:Y:S02]  /*4f00*/  UFLO.U32 UR4, UR4 ;  /* 0x00000004000472bd */ /* 0x000fe400080e0000 */
[----:B------:R-:W3:Y:S04]  /*4f10*/  REDUX UR6, R0 ;  /* 0x00000000000673c4 */ /* 0x000ee80000000000 */
[----:B-1----:R-:W-:-:S02]  /*4f20*/  ISETP.EQ.U32.AND P0, PT, R2, UR4, PT ;  /* 0x0000000402007c0c */ /* 0x002fc4000bf02070 */
[----:B--2---:R-:W-:-:S11]  /*4f30*/  MOV R2, UR8 ;  /* 0x0000000800027c02 */ /* 0x004fd60008000f00 */
[----:B------:R1:W-:Y:S01]  /*4f40*/  @P0 ATOMS.AND RZ, [UR7+0x14], R2 ;  /* 0x00001402ffff098c */ /* 0x0003e2000a800007 */
[----:B---3--:R-:W-:-:S05]  /*4f50*/  IMAD.U32 R0, RZ, RZ, UR6 ;  /* 0x00000006ff007e24 */ /* 0x008fca000f8e00ff */
[----:B------:R1:W-:Y:S01]  /*4f60*/  @P0 ATOMS.AND RZ, [UR7+0x18], R0 ;  /* 0x00001800ffff098c */ /* 0x0003e2000a800007 */
[----:B------:R-:W-:Y:S05]  /*4f70*/  BRA `(.L_x_77) ;  /* 0x0000000000147947 */ /* 0x000fea0003800000 */
.L_x_76:
[----:B------:R-:W-:Y:S02]  /*4f80*/  MOV R2, 0x4fa0 ;  /* 0x00004fa000027802 */ /* 0x000fe40000000f00 */
[----:B--2-45:R-:W-:Y:S05]  /*4f90*/  CALL.REL.NOINC `($__internal_0_$__cuda_sm10x_tcgen05_guardrail_trap_col_being_dealloced_not_returned_by_alloc) ;  /* 0x0000007400687944 */ /* 0x034fea0003c00000 */
[----:B------:R-:W-:Y:S05]  /*4fa0*/  BRA `(.L_x_77) ;  /* 0x0000000000087947 */ /* 0x000fea0003800000 */
.L_x_75:
[----:B------:R-:W-:Y:S02]  /*4fb0*/  MOV R2, 0x4fd0 ;  /* 0x00004fd000027802 */ /* 0x000fe40000000f00 */
[----:B--2-45:R-:W-:Y:S05]  /*4fc0*/  CALL.REL.NOINC `($__internal_2_$__cuda_sm10x_tcgen05_guardrail_trap_unallocated_columns_being_dealloced) ;  /* 0x0000007400747944 */ /* 0x034fea0003c00000 */
.L_x_77:
[----:B------:R-:W-:Y:S01]  /*4fd0*/  NOP ;  /* 0x0000000000007918 */ /* 0x000fe20000000000 */
[----:B------:R-:W-:Y:S05]  /*4fe0*/  EXIT ;  /* 0x000000000000794d */ /* 0x000fea0003800000 */
.L_x_59:
[----:B------:R-:W-:-:S09]  /*4ff0*/  UISETP.NE.OR UP0, UPT, UR18, 0x3, !UP3 ;  /* 0x000000031200788c */ /* 0x000fd2000df05670 */
[----:B------:R-:W-:Y:S05]  /*5000*/  BRA.U UP0, `(.L_x_78) ;  /* 0x00000015009c7547 */ /* 0x000fea000b800000 */
[----:B------:R-:W2:Y:S01]  /*5010*/  LDCU.64 UR4, c[0x0][0xc88] ;  /* 0x00019100ff0477ac */ /* 0x000ea20008000a00 */
[----:B------:R-:W3:Y:S01]  /*5020*/  LDC.64 R12, c[0x0][0x348] ;  /* 0x0000d200ff0c7b82 */ /* 0x000ee20000000a00 */
[----:B------:R-:W-:Y:S02]  /*5030*/  HFMA2 R9, -RZ, RZ, 0, 0 ;  /* 0x00000000ff097431 */ /* 0x000fe400000001ff */
[----:B------:R-:W-:Y:S01]  /*5040*/  IMAD.MOV.U32 R11, RZ, RZ, 0x1 ;  /* 0x00000001ff0b7424 */ /* 0x000fe200078e00ff */
[----:B------:R-:W4:Y:S01]  /*5050*/  LDCU UR35, c[0x0][0x370] ;  /* 0x00006e00ff2377ac */ /* 0x000f220008000800 */
[----:B------:R-:W-:Y:S01]  /*5060*/  IMAD.MOV.U32 R10, RZ, RZ, RZ ;  /* 0x000000ffff0a7224 */ /* 0x000fe200078e00ff */
[----:B------:R-:W-:Y:S01]  /*5070*/  MOV R3, 0x1000 ;  /* 0x0000100000037802 */ /* 0x000fe20000000f00 */
[----:B------:R-:W4:Y:S01]  /*5080*/  LDCU.128 UR40, c[0x0][0xf10] ;  /* 0x0001e200ff2877ac */ /* 0x000f220008000c00 */
[----:B------:R-:W1:Y:S01]  /*5090*/  LDCU UR34, c[0x0][0x374] ;  /* 0x00006e80ff2277ac */ /* 0x000e620008000800 */
[----:B------:R-:W1:Y:S01]  /*50a0*/  LDCU.64 UR32, c[0x0][0xc90] ;  /* 0x00019200ff2077ac */ /* 0x000e620008000a00 */
[----:B--2---:R-:W-:Y:S01]  /*50b0*/  UISETP.NE.U32.AND UP0, UPT, UR4, URZ, UPT ;  /* 0x000000ff0400728c */ /* 0x004fe2000bf05070 */
[----:B------:R-:W2:Y:S01]  /*50c0*/  LDCU UR15, c[0x0][0xf0c] ;  /* 0x0001e180ff0f77ac */ /* 0x000ea20008000800 */
[----:B------:R-:W2:Y:S01]  /*50d0*/  LDCU UR44, c[0x0][0xf20] ;  /* 0x0001e400ff2c77ac */ /* 0x000ea20008000800 */
[----:B------:R-:W2:Y:S01]  /*50e0*/  LDCU UR4, c[0x0][0xf30] ;  /* 0x0001e600ff0477ac */ /* 0x000ea20008000800 */
[----:B----4-:R-:W-:-:S02]  /*50f0*/  UIMAD.WIDE.U32 UR6, UR35, UR40, URZ ;  /* 0x00000028230672a5 */ /* 0x010fc4000f8e00ff */
[----:B-1----:R-:W-:Y:S02]  /*5100*/  UIMAD.WIDE.U32 UR8, UR34, UR43, URZ ;  /* 0x0000002b220872a5 */ /* 0x002fe4000f8e00ff */
[----:B------:R-:W-:Y:S02]  /*5110*/  UISETP.NE.AND.EX UP6, UPT, UR5, URZ, UPT, UP0 ;  /* 0x000000ff0500728c */ /* 0x000fe4000bfc5300 */
[----:B------:R-:W-:Y:S02]  /*5120*/  UISETP.NE.AND UP0, UPT, UR39, 0x1, UPT ;  /* 0x000000012700788c */ /* 0x000fe4000bf05270 */
[----:B------:R-:W-:Y:S02]  /*5130*/  UISETP.NE.U32.AND UP0, UPT, UR32, URZ, UPT ;  /* 0x000000ff2000728c */ /* 0x000fe4000bf05070 */
[----:B------:R-:W-:Y:S01]  /*5140*/  USEL UR38, URZ, 0x1, UP5 ;  /* 0x00000001ff267887 */ /* 0x000fe2000a800000 */
[----:B------:R-:W-:Y:S01]  /*5150*/  UMOV UR21, 0x400 ;  /* 0x0000040000157882 */ /* 0x000fe20000000000 */
[----:B------:R-:W-:Y:S01]  /*5160*/  UMOV UR6, UR7 ;  /* 0x0000000700067c82 */ /* 0x000fe20008000000 */
[----:B------:R-:W-:Y:S01]  /*5170*/  UMOV UR5, UR9 ;  /* 0x0000000900057c82 */ /* 0x000fe20008000000 */
[----:B------:R-:W-:-:S02]  /*5180*/  UISETP.GE.AND UP2, UPT, UR39, 0x1, UPT ;  /* 0x000000012700788c */ /* 0x000fc4000bf46270 */
[----:B------:R-:W-:Y:S01]  /*5190*/  UISETP.NE.AND.EX UP5, UPT, UR33, URZ, UPT, UP0 ;  /* 0x000000ff2100728c */ /* 0x000fe2000bfa5300 */
[----:B------:R-:W-:Y:S01]  /*51a0*/  UMOV UR25, URZ ;  /* 0x000000ff00197c82 */ /* 0x000fe20008000000 */
[----:B------:R-:W-:Y:S01]  /*51b0*/  UPLOP3.LUT UP3, UPT, UPT, UPT, UPT, 0x40, 0x4 ;  /* 0x000000000004789c */ /* 0x000fe20003f6e870 */
[----:B------:R-:W1:Y:S01]  /*51c0*/  LDCU.64 UR22, c[0x0][0xf28] ;  /* 0x0001e500ff1677ac */ /* 0x000e620008000a00 */
[----:B------:R-:W-:Y:S02]  /*51d0*/  ULEA UR21, UR62, UR21, 0x18 ;  /* 0x000000153e157291 */ /* 0x000fe4000f8ec0ff */
[----:B--2---:R-:W-:Y:S02]  /*51e0*/  UISETP.NE.AND UP2, UPT, UR15, 0x1, UPT ;  /* 0x000000010f00788c */ /* 0x004fe4000bf45270 */
[----:B------:R-:W-:Y:S02]  /*51f0*/  USHF.R.U32.HI UR37, URZ, UR41, UR6 ;  /* 0x00000029ff257299 */ /* 0x000fe40008011606 */
[----:B------:R-:W-:-:S02]  /*5200*/  USHF.R.U32.HI UR36, URZ, UR44, UR5 ;  /* 0x0000002cff247299 */ /* 0x000fc40008011605 */
[----:B------:R-:W-:Y:S02]  /*5210*/  UISETP.NE.AND UP0, UPT, UR42, 0x1, UPT ;  /* 0x000000012a00788c */ /* 0x000fe4000bf05270 */
[----:B---3--:R-:W-:-:S11]  /*5220*/  UISETP.NE.AND UP4, UPT, UR4, 0x1, UPT ;  /* 0x000000010400788c */ /* 0x008fd6000bf85270 */
.L_x_89:
[C---:B------:R-:W-:Y:S02]  /*5230*/  LEA R8, R10.reuse, UR21, 0x3 ;  /* 0x000000150a087c11 */ /* 0x040fe4000f8e18ff */
[----:B------:R-:W-:Y:S02]  /*5240*/  SHF.L.U32 R0, R9, 0x1f, RZ ;  /* 0x0000001f09007819 */ /* 0x000fe400000006ff */
[----:B------:R-:W-:Y:S02]  /*5250*/  LEA R4, R10, UR21, 0x4 ;  /* 0x000000150a047c11 */ /* 0x000fe4000f8e20ff */
[----:B------:R-:W2:Y:S02]  /*5260*/  SYNCS.PHASECHK.TRANS64.TRYWAIT P0, [R8+URZ+0x80], R0 ;  /* 0x00008000080075a7 */ /* 0x000ea400080011ff */
[----:B--2-4-:R-:W-:Y:S05]  /*5270*/  @!P0 BRA `(.L_x_79) ;  /* 0x0000006c007c8947 */ /* 0x014fea0003800000 */
.L_x_179:
[----:B------:R-:W3:Y:S01]  /*5280*/  LDS.128 R4, [R4+0xf0] ;  /* 0x0000f00004047984 */ /* 0x000ee20000000c00 */
[----:B------:R-:W-:Y:S01]  /*5290*/  UISETP.GE.AND UP0, UPT, UR39, 0x1, UPT ;  /* 0x000000012700788c */ /* 0x000fe2000bf06270 */
[----:B------:R-:W-:Y:S01]  /*52a0*/  @!PT LDS RZ, [RZ] ;  /* 0x00000000fffff984 */ /* 0x000fe20000000800 */
[----:B------:R-:W-:Y:S01]  /*52b0*/  @!PT LDS RZ, [RZ] ;  /* 0x00000000fffff984 */ /* 0x000fe20000000800 */
[----:B------:R-:W-:Y:S01]  /*52c0*/  @!PT LDS RZ, [RZ] ;  /* 0x00000000fffff984 */ /* 0x000fe20000000800 */
[----:B------:R-:W-:Y:S01]  /*52d0*/  @!PT LDS RZ, [RZ] ;  /* 0x00000000fffff984 */ /* 0x000fe20000000800 */
[----:B------:R4:W-:Y:S06]  /*52e0*/  MEMBAR.ALL.CTA ;  /* 0x0000000000007992 */ /* 0x0009ec0000008000 */
[----:B----4-:R-:W4:Y:S01]  /*52f0*/  FENCE.VIEW.ASYNC.S ;  /* 0x00000000000073c6 */ /* 0x010f220000000000 */
[----:B---3--:R-:W-:Y:S11]  /*5300*/  LOP3.LUT P0, RZ, R6, 0x1, RZ, 0xc0, !PT ;  /* 0x0000000106ff7812 */ /* 0x008ff6000780c0ff */
[----:B------:R-:W-:Y:S02]  /*5310*/  @!UPT UIADD3 URZ, UPT, UPT, URZ, URZ, URZ ;  /* 0x000000fffffff290 */ /* 0x000fe4000fffe0ff */
[----:B----4-:R-:W-:Y:S01]  /*5320*/  VOTEU.ANY UP2, P0 ;  /* 0x0000000000ff7886 */ /* 0x010fe20000040100 */
[----:B------:R-:W-:Y:S11]  /*5330*/  PLOP3.LUT P0, PT, PT, PT, UP2, 0x80, 0x8 ;  /* 0x000000000008781c */ /* 0x000ff60003f0f028 */
[----:B------:R-:W-:Y:S02]  /*5340*/  @!UPT UIADD3 URZ, UPT, UPT, URZ, URZ, URZ ;  /* 0x000000fffffff290 */ /* 0x000fe4000fffe0ff */
[----:B--2---:R-:W-:Y:S02]  /*5350*/  @P0 SHF.R.U32.HI R0, RZ, 0x10, R5 ;  /* 0x00000010ff000819 */ /* 0x004fe40000011605 */
[----:B------:R-:W-:Y:S02]  /*5360*/  @P0 MOV R2, R4 ;  /* 0x0000000400020202 */ /* 0x000fe40000000f00 */
[----:B------:R-:W-:Y:S01]  /*5370*/  @P0 R2UR UR4, R0 ;  /* 0x00000000000402ca */ /* 0x000fe200000e0000 */
[----:B------:R-:W-:Y:S01]  /*5380*/  VIADD R0, R8, 0x90 ;  /* 0x0000009008007836 */ /* 0x000fe20000000000 */
[----:B------:R-:W-:Y:S02]  /*5390*/  @P0 LOP3.LUT R4, R5, 0xffff, RZ, 0xc0, !PT ;  /* 0x0000ffff05040812 */ /* 0x000fe400078ec0ff */
[----:B------:R-:W-:Y:S02]  /*53a0*/  @P0 R2UR UR6, R2 ;  /* 0x00000000020602ca */ /* 0x000fe400000e0000 */
[----:B------:R-:W-:Y:S02]  /*53b0*/  PRMT R0, RZ, 0x654, R0 ;  /* 0x00000654ff007816 */ /* 0x000fe40000000000 */
[----:B------:R-:W-:Y:S02]  /*53c0*/  @P0 R2UR UR5, R4 ;  /* 0x00000000040502ca */ /* 0x000fe400000e0000 */
[----:B------:R2:W-:Y:S03]  /*53d0*/  SYNCS.ARRIVE.TRANS64.RED.A1T0 RZ, [R0+URZ], RZ ;  /* 0x000000ff00ff79a7 */ /* 0x0005e600081004ff */
[----:B------:R-:W-:Y:S04]  /*53e0*/  @UP2 UMOV UR29, UR4 ;  /* 0x00000004001d2c82 */ /* 0x000fe80008000000 */
[----:B------:R-:W-:Y:S04]  /*53f0*/  @UP2 UMOV UR14, UR6 ;  /* 0x00000006000e2c82 */ /* 0x000fe80008000000 */
[----:B------:R-:W-:Y:S01]  /*5400*/  @UP2 UMOV UR13, UR5 ;  /* 0x00000005000d2c82 */ /* 0x000fe20008000000 */
[----:B------:R-:W-:Y:S05]  /*5410*/  BRA.U !UP0, `(.L_x_80) ;  /* 0x0000000108c07547 */ /* 0x000fea000b800000 */
[----:B------:R-:W-:Y:S02]  /*5420*/  UIMAD.WIDE.U32 UR8, UR13, UR43, URZ ;  /* 0x0000002b0d0872a5 */ /* 0x000fe4000f8e00ff */
[----:B------:R-:W-:Y:S02]  /*5430*/  UP2UR UR12, UPR, URZ, 0x4 ;  /* 0x00000004ff0c7883 */ /* 0x000fe40008000000 */
[----:B------:R-:W-:Y:S02]  /*5440*/  UISETP.NE.AND UP2, UPT, UR42, 0x1, UPT ;  /* 0x000000012a00788c */ /* 0x000fe4000bf45270 */
[----:B------:R-:W-:Y:S02]  /*5450*/  UIMAD.WIDE.U32 UR10, UR14, UR40, URZ ;  /* 0x000000280e0a72a5 */ /* 0x000fe4000f8e00ff */
[----:B------:R-:W-:Y:S02]  /*5460*/  USEL UR4, UR34, UR36, !UP2 ;  /* 0x0000002422047287 */ /* 0x000fe4000d000000 */
[----:B------:R-:W-:Y:S02]  /*5470*/  UISETP.NE.AND UP0, UPT, UR15, 0x1, UPT ;  /* 0x000000010f00788c */ /* 0x000fe4000bf05270 */
[----:B------:R-:W-:Y:S02]  /*5480*/  UP2UR UR24, UPR, URZ, 0x2 ;  /* 0x00000002ff187883 */ /* 0x000fe40008000000 */
[----:B------:R-:W-:Y:S02]  /*5490*/  UISETP.NE.AND UP1, UPT, UR39, 0x1, UPT ;  /* 0x000000012700788c */ /* 0x000fe4000bf25270 */
[----:B-1----:R-:W-:Y:S02]  /*54a0*/  UIMAD.WIDE.U32 UR16, UR4, UR22, URZ ;  /* 0x00000016041072a5 */ /* 0x002fe4000f8e00ff */
[----:B------:R-:W-:Y:S01]  /*54b0*/  USEL UR7, UR35, UR37, !UP0 ;  /* 0x0000002523077287 */ /* 0x000fe2000c000000 */
[----:B------:R-:W-:Y:S02]  /*54c0*/  UMOV UR5, UR9 ;  /* 0x0000000900057c82 */ /* 0x000fe40008000000 */
[----:B------:R-:W-:Y:S02]  /*54d0*/  USHF.R.U32.HI UR6, URZ, UR44, UR5 ;  /* 0x0000002cff067299 */ /* 0x000fe40008011605 */
[----:B------:R-:W-:Y:S02]  /*54e0*/  UIMAD.WIDE.U32 UR18, UR7, UR22, URZ ;  /* 0x00000016071272a5 */ /* 0x000fe4000f8e00ff */
[----:B------:R-:W-:Y:S02]  /*54f0*/  USEL UR6, UR13, UR6, !UP2 ;  /* 0x000000060d067287 */ /* 0x000fe4000d000000 */
[----:B------:R-:W-:Y:S01]  /*5500*/  UISETP.NE.AND UP2, UPT, UR12, URZ, UPT ;  /* 0x000000ff0c00728c */ /* 0x000fe2000bf45270 */
[----:B------:R-:W-:Y:S01]  /*5510*/  UMOV UR5, UR11 ;  /* 0x0000000b00057c82 */ /* 0x000fe20008000000 */
[----:B------:R-:W-:Y:S02]  /*5520*/  UIMAD.WIDE.U32 UR10, UR6, UR22, URZ ;  /* 0x00000016060a72a5 */ /* 0x000fe4000f8e00ff */
[----:B------:R-:W-:Y:S03]  /*5530*/  USHF.R.U32.HI UR8, URZ, UR41, UR5 ;  /* 0x00000029ff087299 */ /* 0x000fe60008011605 */
[----:B------:R-:W-:Y:S02]  /*5540*/  UMOV UR5, UR17 ;  /* 0x0000001100057c82 */ /* 0x000fe40008000000 */
[----:B------:R-:W-:Y:S03]  /*5550*/  @UP1 USHF.R.U32.HI UR4, URZ, UR23, UR5 ;  /* 0x00000017ff041299 */ /* 0x000fe60008011605 */
[----:B------:R-:W-:Y:S01]  /*5560*/  UMOV UR5, UR19 ;  /* 0x0000001300057c82 */ /* 0x000fe20008000000 */
[----:B------:R-:W-:Y:S02]  /*5570*/  UIMAD UR4, UR39, UR4, URZ ;  /* 0x00000004270472a4 */ /* 0x000fe4000f8e02ff */
[----:B------:R-:W-:Y:S02]  /*5580*/  @UP1 USHF.R.U32.HI UR7, URZ, UR23, UR5 ;  /* 0x00000017ff071299 */ /* 0x000fe40008011605 */
[----:B------:R-:W-:Y:S02]  /*5590*/  USEL UR5, UR14, UR8, !UP0 ;  /* 0x000000080e057287 */ /* 0x000fe4000c000000 */
[----:B------:R-:W-:Y:S02]  /*55a0*/  UIMAD UR8, UR39, UR7, URZ ;  /* 0x00000007270872a4 */ /* 0x000fe4000f8e02ff */
[----:B------:R-:W-:Y:S03]  /*55b0*/  UISETP.GE.AND UP0, UPT, UR6, UR4, UPT ;  /* 0x000000040600728c */ /* 0x000fe6000bf06270 */
[----:B------:R-:W-:Y:S01]  /*55c0*/  UMOV UR4, UR11 ;  /* 0x0000000b00047c82 */ /* 0x000fe20008000000 */
[----:B------:R-:W-:Y:S02]  /*55d0*/  UISETP.GE.OR UP0, UPT, UR5, UR8, UP0 ;  /* 0x000000080500728c */ /* 0x000fe40008706670 */
[----:B------:R-:W-:Y:S02]  /*55e0*/  USHF.R.U32.HI UR4, URZ, UR23, UR4 ;  /* 0x00000017ff047299 */ /* 0x000fe40008011604 */
[----:B------:R-:W-:Y:S02]  /*55f0*/  UIMAD.WIDE.U32 UR8, UR5, UR22, URZ ;  /* 0x00000016050872a5 */ /* 0x000fe4000f8e00ff */
[----:B------:R-:W-:Y:S04]  /*5600*/  USEL UR10, UR6, UR4, !UP1 ;  /* 0x00000004060a7287 */ /* 0x000fe8000c800000 */
[----:B------:R-:W-:Y:S01]  /*5610*/  UIADD3 UR11, UPT, UPT, -UR10, URZ, URZ ;  /* 0x000000ff0a0b7290 */ /* 0x000fe2000fffe1ff */
[----:B------:R-:W-:Y:S02]  /*5620*/  @!UP0 UMOV UR4, UR9 ;  /* 0x0000000900048c82 */ /* 0x000fe40008000000 */
[----:B------:R-:W-:Y:S02]  /*5630*/  @!UP0 USHF.R.U32.HI UR4, URZ, UR23, UR4 ;  /* 0x00000017ff048299 */ /* 0x000fe40008011604 */
[----:B------:R-:W-:Y:S02]  /*5640*/  UIMAD UR8, UR39, UR11, UR6 ;  /* 0x0000000b270872a4 */ /* 0x000fe4000f8e0206 */
[----:B------:R-:W-:Y:S02]  /*5650*/  @!UP0 USEL UR4, UR5, UR4, !UP1 ;  /* 0x0000000405048287 */ /* 0x000fe4000c800000 */
[----:B------:R-:W-:Y:S02]  /*5660*/  UISETP.NE.AND UP1, UPT, UR24, URZ, UPT ;  /* 0x000000ff1800728c */ /* 0x000fe4000bf25270 */
[----:B------:R-:W-:Y:S02]  /*5670*/  @!UP0 UIMAD UR7, UR7, UR8, UR4 ;  /* 0x00000008070782a4 */ /* 0x000fe4000f8e0204 */
[----:B------:R-:W-:Y:S02]  /*5680*/  @!UP0 UIADD3 UR9, UPT, UPT, UR10, -UR4, URZ ;  /* 0x800000040a098290 */ /* 0x000fe4000fffe0ff */
[----:B------:R-:W-:Y:S02]  /*5690*/  UIADD3 UR8, UPT, UPT, -UR6, URZ, URZ ;  /* 0x000000ff06087290 */ /* 0x000fe4000fffe1ff */
[----:B------:R-:W-:Y:S02]  /*56a0*/  UIADD3 UR4, UPT, UPT, -UR5, URZ, URZ ;  /* 0x000000ff05047290 */ /* 0x000fe4000fffe1ff */
[----:B------:R-:W-:Y:S03]  /*56b0*/  @!UP0 UIMAD UR6, UR9, UR39, UR5 ;  /* 0x00000027090682a4 */ /* 0x000fe6000f8e0205 */
[----:B------:R-:W-:Y:S01]  /*56c0*/  @!UP0 UMOV UR5, UR7 ;  /* 0x0000000700058c82 */ /* 0x000fe20008000000 */
[----:B------:R-:W-:Y:S02]  /*56d0*/  UIMAD UR7, UR15, UR4, UR14 ;  /* 0x000000040f0772a4 */ /* 0x000fe4000f8e020e */
[----:B------:R-:W-:Y:S02]  /*56e0*/  UIMAD UR4, UR42, UR8, UR13 ;  /* 0x000000082a0472a4 */ /* 0x000fe4000f8e020d */
[----:B------:R-:W-:Y:S02]  /*56f0*/  UIMAD UR14, UR5, UR15, UR7 ;  /* 0x0000000f050e72a4 */ /* 0x000fe4000f8e0207 */
[----:B------:R-:W-:Y:S11]  /*5700*/  UIMAD UR13, UR6, UR42, UR4 ;  /* 0x0000002a060d72a4 */ /* 0x000ff6000f8e0204 */
[----:B------:R-:W-:Y:S01]  /*5710*/  @!UPT UIADD3 URZ, UPT, UPT, URZ, URZ, URZ ;  /* 0x000000fffffff290 */ /* 0x000fe2000fffe0ff */
.L_x_80:
[----:B------:R-:W3:Y:S01]  /*5720*/  @!UP4 LDCU.128 UR8, c[0x0][0xf10] ;  /* 0x0001e200ff08c7ac */ /* 0x000ee20008000c00 */
[----:B------:R-:W-:Y:S04]  /*5730*/  ISETP.NE.U32.AND P0, PT, RZ, UR32, PT ;  /* 0x00000020ff007c0c */ /* 0x000fe8000bf05070 */
[----:B------:R-:W-:Y:S01]  /*5740*/  ISETP.NE.AND.EX P0, PT, RZ, UR33, PT, P0 ;  /* 0x00000021ff007c0c */ /* 0x000fe2000bf05300 */
[----:B------:R-:W4:Y:S01]  /*5750*/  @!UP4 LDCU UR5, c[0x0][0xf0c] ;  /* 0x0001e180ff05c7ac */ /* 0x000f220008000800 */
[----:B------:R-:W-:Y:S02]  /*5760*/  USHF.L.U32 UR26, UR26, 0x6, URZ ;  /* 0x000000061a1a7899 */ /* 0x000fe400080006ff */
[----:B------:R-:W-:Y:S02]  /*5770*/  USHF.L.U32 UR27, UR20, 0x7, URZ ;  /* 0x00000007141b7899 */ /* 0x000fe400080006ff */
[----:B---3--:R-:W-:Y:S07]  /*5780*/  UIMAD.WIDE.U32 UR6, UR14, UR8, URZ ;  /* 0x000000080e0672a5 */ /* 0x008fee000f8e00ff */
[----:B------:R-:W-:Y:S01]  /*5790*/  @!UP4 UMOV UR4, UR7 ;  /* 0x000000070004cc82 */ /* 0x000fe20008000000 */
[----:B----4-:R-:W-:Y:S02]  /*57a0*/  @!UP4 UISETP.NE.AND UP0, UPT, UR5, 0x1, UPT ;  /* 0x000000010500c88c */ /* 0x010fe4000bf05270 */
[----:B------:R-:W-:Y:S02]  /*57b0*/  @!UP4 USHF.R.U32.HI UR4, URZ, UR9, UR4 ;  /* 0x00000009ff04c299 */ /* 0x000fe40008011604 */
[----:B------:R-:W-:Y:S02]  /*57c0*/  UIMAD.WIDE.U32 UR6, UR13, UR11, URZ ;  /* 0x0000000b0d0672a5 */ /* 0x000fe4000f8e00ff */
[----:B------:R-:W-:Y:S02]  /*57d0*/  @!UP4 USEL UR8, UR14, UR4, !UP0 ;  /* 0x000000040e08c287 */ /* 0x000fe4000c000000 */
[----:B------:R-:W-:Y:S03]  /*57e0*/  @!UP4 UISETP.NE.AND UP0, UPT, UR10, 0x1, UPT ;  /* 0x000000010a00c88c */ /* 0x000fe6000bf05270 */
[----:B------:R-:W-:Y:S02]  /*57f0*/  @!UP4 UMOV UR6, UR7 ;  /* 0x000000070006cc82 */ /* 0x000fe40008000000 */
[----:B------:R-:W3:Y:S02]  /*5800*/  @!UP4 LDCU UR4, c[0x0][0xf20] ;  /* 0x0001e400ff04c7ac */ /* 0x000ee40008000800 */
[----:B---3--:R-:W-:Y:S04]  /*5810*/  @!UP4 USHF.R.U32.HI UR6, URZ, UR4, UR6 ;  /* 0x00000004ff06c299 */ /* 0x008fe80008011606 */
[----:B------:R-:W-:Y:S04]  /*5820*/  @!UP4 USEL UR6, UR13, UR6, !UP0 ;  /* 0x000000060d06c287 */ /* 0x000fe8000c000000 */
[----:B------:R-:W-:Y:S02]  /*5830*/  @!UP4 UIADD3 UR4, UPT, UPT, -UR8, UR6, URZ ;  /* 0x000000060804c290 */ /* 0x000fe4000fffe1ff */
[----:B------:R-:W-:Y:S02]  /*5840*/  @!UP4 UIADD3 UR6, UPT, UPT, UR8, -UR6, URZ ;  /* 0x800000060806c290 */ /* 0x000fe4000fffe0ff */
[----:B------:R-:W-:Y:S02]  /*5850*/  @!UP4 UIMAD UR14, UR4, UR5, UR14 ;  /* 0x00000005040ec2a4 */ /* 0x000fe4000f8e020e */
[----:B------:R-:W-:Y:S01]  /*5860*/  @!UP4 UIMAD UR13, UR6, UR10, UR13 ;  /* 0x0000000a060dc2a4 */ /* 0x000fe2000f8e020d */
[----:B------:R-:W-:Y:S11]  /*5870*/  BRA.U UP3, `(.L_x_81) ;  /* 0x0000000103107547 */ /* 0x000ff6000b800000 */
[----:B------:R-:W-:Y:S04]  /*5880*/  MOV R2, UR38 ;  /* 0x0000002600027c02 */ /* 0x000fe80008000f00 */
[----:B------:R-:W-:Y:S04]  /*5890*/  SHF.L.U32 R2, R2, 0x1f, RZ ;  /* 0x0000001f02027819 */ /* 0x000fe800000006ff */
[----:B------:R-:W3:Y:S02]  /*58a0*/  SYNCS.PHASECHK.TRANS64.TRYWAIT P1, [UR21+0x78], R2 ;  /* 0x00007802ff0075a7 */ /* 0x000ee40008021115 */
[----:B---3--:R-:W-:Y:S05]  /*58b0*/  @!P1 BRA `(.L_x_82) ;  /* 0x0000006800009947 */ /* 0x008fea0003800000 */
.L_x_81:
[----:B------:R-:W-:Y:S05]  /*58c0*/  BRA.U !UP5, `(.L_x_83) ;  /* 0x000000010d387547 */ /* 0x000fea000b800000 */
[----:B------:R-:W-:Y:S01]  /*58d0*/  UPLOP3.LUT UP1, UPT, UPT, UPT, UP6, 0x80, 0x8 ;  /* 0x000000000008789c */ /* 0x000fe20003f2f060 */
[----:B--2---:R-:W-:Y:S01]  /*58e0*/  HFMA2 R0, -RZ, RZ, 0, 5.9604644775390625e-08 ;  /* 0x00000001ff007431 */ /* 0x004fe200000001ff */
[----:B------:R-:W2:Y:S01]  /*58f0*/  LDCU.64 UR8, c[0x0][0x358] ;  /* 0x00006b00ff0877ac */ /* 0x000ea20008000a00 */
[----:B------:R-:W-:Y:S03]  /*5900*/  IMAD.MOV.U32 R85, RZ, RZ, 0x1 ;  /* 0x00000001ff557424 */ /* 0x000fe600078e00ff */
[----:B------:R-:W-:Y:S05]  /*5910*/  PLOP3.LUT P1, PT, PT, PT, UP1, 0x80, 0x8 ;  /* 0x000000000008781c */ /* 0x000fea0003f2f018 */
[----:B------:R-:W3:Y:S01]  /*5920*/  @UP1 LDCU.64 UR4, c[0x0][0xc88] ;  /* 0x00019100ff0417ac */ /* 0x000ee20008000a00 */
[----:B------:R-:W-:Y:S07]  /*5930*/  @UP1 UIMAD UR6, UR52, UR32, URZ ;  /* 0x00000020340612a4 */ /* 0x000fee000f8e02ff */
[----:B------:R-:W-:Y:S01]  /*5940*/  @!P1 PRMT R85, R0, 0x7610, R85 ;  /* 0x0000761000559816 */ /* 0x000fe20000000055 */
[----:B---3--:R-:W-:Y:S06]  /*5950*/  @UP1 UIMAD.WIDE UR4, UR6, 0x4, UR4 ;  /* 0x00000004060418a5 */ /* 0x008fec000f8e0204 */
[----:B------:R-:W-:Y:S01]  /*5960*/  IMAD.U32 R4, RZ, RZ, UR4 ;  /* 0x00000004ff047e24 */ /* 0x000fe2000f8e00ff */
[----:B------:R-:W-:Y:S04]  /*5970*/  MOV R5, UR5 ;  /* 0x0000000500057c02 */ /* 0x000fe80008000f00 */
[----:B------:R-:W3:Y:S01]  /*5980*/  @!UP1 LDCU UR4, c[0x0][0xc80] ;  /* 0x00019000ff0497ac */ /* 0x000ee20008000800 */
[----:B--2--5:R4:W5:Y:S02]  /*5990*/  @P1 LDG.E R45, desc[UR8][R4.64] ;  /* 0x00000008042d1981 */ /* 0x024964000c1e1900 */
[----:B---34-:R-:W-:Y:S07]  /*59a0*/  @!P1 IMAD.U32 R45, RZ, RZ, UR4 ;  /* 0x00000004ff2d9e24 */ /* 0x018fee000f8e00ff */
.L_x_83:
[----:B-----5:R-:W-:Y:S01]  /*59b0*/  @!P0 FSETP.EQ.AND P2, PT, R45, RZ, PT ;  /* 0x000000ff2d00820b */ /* 0x020fe20003f42000 */
[----:B------:R-:W-:Y:S01]  /*59c0*/  @!UPT UIADD3 URZ, UPT, UPT, URZ, URZ, URZ ;  /* 0x000000fffffff290 */ /* 0x000fe2000fffe0ff */
[----:B------:R-:W-:Y:S11]  /*59d0*/  @!P0 BRA `(.L_x_84) ;  /* 0x0000000000148947 */ /* 0x000ff60003800000 */
[----:B------:R-:W-:Y:S02]  /*59e0*/  LOP3.LUT P0, RZ, R85, 0xff, RZ, 0xc0, !PT ;  /* 0x000000ff55ff7812 */ /* 0x000fe4000780c0ff */
[----:B------:R-:W-:Y:S04]  /*59f0*/  PLOP3.LUT P2, PT, PT, PT, UP1, 0x80, 0x8 ;  /* 0x000000000008781c */ /* 0x000fe80003f4f018 */
[----:B------:R-:W-:Y:S07]  /*5a00*/  PLOP3.LUT P2, PT, P2, PT, PT, 0x8, 0x80 ;  /* 0x000000000080781c */ /* 0x000fee000174e170 */
[----:B------:R-:W-:Y:S11]  /*5a10*/  @P0 FSETP.EQ.AND P2, PT, R45, RZ, PT ;  /* 0x000000ff2d00020b */ /* 0x000ff60003f42000 */
[----:B------:R-:W-:Y:S02]  /*5a20*/  @!UPT UIADD3 URZ, UPT, UPT, URZ, URZ, URZ ;  /* 0x000000fffffff290 */ /* 0x000fe4000fffe0ff */
.L_x_84:
[----:B------:R-:W-:Y:S01]  /*5a30*/  ULEA UR4, UR25, UR21, 0x3 ;  /* 0x0000001519047291 */ /* 0x000fe2000f8e18ff */
[----:B--2---:R-:W-:Y:S02]  /*5a40*/  SHF.L.U32 R2, R11, 0x1f, RZ ;  /* 0x0000001f0b027819 */ /* 0x004fe400000006ff */
[----:B------:R-:W-:Y:S04]  /*5a50*/  ELECT P1, URZ, PT ;  /* 0x0000000000ff782f */ /* 0x000fe80003820000 */
[----:B------:R-:W-:Y:S02]  /*5a60*/  PLOP3.LUT P1, PT, P2, P1, PT, 0xf2, 0x2f ;  /* 0x00000000002f781c */ /* 0x000fe40001723e72 */
[----:B------:R-:W2:Y:S02]  /*5a70*/  SYNCS.PHASECHK.TRANS64.TRYWAIT P0, [UR4+0x58], R2 ;  /* 0x00005802ff0075a7 */ /* 0x000ea40008001104 */
[----:B--2---:R-:W-:Y:S09]  /*5a80*/  @!P0 BRA `(.L_x_85) ;  /* 0x0000006400a48947 */ /* 0x004ff20003800000 */
.L_x_182:
[----:B------:R-:W-:Y:S01]  /*5a90*/  VOTEU.ALL UP0, P1 ;  /* 0x0000000000ff7886 */ /* 0x000fe20000800000 */
[----:B--2---:R-:W-:Y:S01]  /*5aa0*/  @!P1 IADD3 R2, P0, PT, R12, 0x980, RZ ;  /* 0x000009800c029810 */ /* 0x004fe20007f1e0ff */
[----:B------:R-:W-:Y:S01]  /*5ab0*/  UMOV UR30, 0x0 ;  /* 0x00000000001e7882 */ /* 0x000fe20000000000 */
[----:B------:R-:W-:Y:S01]  /*5ac0*/  UMOV UR31, 0x10000000 ;  /* 0x10000000001f7882 */ /* 0x000fe20000000000 */
[----:B------:R-:W-:Y:S01]  /*5ad0*/  UMOV UR28, UR52 ;  /* 0x00000034001c7c82 */ /* 0x000fe20008000000 */
[----:B------:R-:W-:Y:S01]  /*5ae0*/  @!UP0 ULEA UR5, UR25, UR21, 0xc ;  /* 0x0000001519058291 */ /* 0x000fe2000f8e60ff */
[----:B------:R-:W-:Y:S01]  /*5af0*/  @!P1 IMAD.X R0, RZ, RZ, R13, P0 ;  /* 0x000000ffff009224 */ /* 0x000fe200000e060d */
[----:B------:R-:W-:Y:S01]  /*5b00*/  @!UP0 UIADD3 UR10, UPT, UPT, UR26, 0x20, URZ ;  /* 0x000000201a0a8890 */ /* 0x000fe2000fffe0ff */
[----:B------:R-:W-:Y:S01]  /*5b10*/  @!P1 R2UR UR7, R2 ;  /* 0x00000000020792ca */ /* 0x000fe200000e0000 */
[----:B------:R-:W-:Y:S02]  /*5b20*/  @!UP0 UIADD3 UR24, UPT, UPT, UR5, 0x200, URZ ;  /* 0x0000020005188890 */ /* 0x000fe4000fffe0ff */
[----:B------:R-:W-:Y:S02]  /*5b30*/  @!UP0 UIADD3 UR8, UPT, UPT, UR5, 0xa00, URZ ;  /* 0x00000a0005088890 */ /* 0x000fe4000fffe0ff */
[----:B------:R-:W-:Y:S02]  /*5b40*/  UIADD3 UR5, UPT, UPT, UR25, 0x1, URZ ;  /* 0x0000000119057890 */ /* 0x000fe4000fffe0ff */
[----:B------:R-:W-:Y:S02]  /*5b50*/  UIADD3 UR25, UPT, UPT, UR4, 0x40, URZ ;  /* 0x0000004004197890 */ /* 0x000fe4000fffe0ff */
[----:B------:R-:W-:Y:S01]  /*5b60*/  UISETP.NE.AND UP0, UPT, UR5, 0x3, UPT ;  /* 0x000000030500788c */ /* 0x000fe2000bf05270 */
[----:B------:R-:W-:Y:S01]  /*5b70*/  UMOV UR11, UR27 ;  /* 0x0000001b000b7c82 */ /* 0x000fe20008000000 */
[----:B------:R-:W-:Y:S02]  /*5b80*/  UMOV UR12, UR52 ;  /* 0x00000034000c7c82 */ /* 0x000fe40008000000 */
[----:B------:R-:W-:Y:S01]  /*5b90*/  USEL UR6, UR5, URZ, UP0 ;  /* 0x000000ff05067287 */ /* 0x000fe20008000000 */
[----:B------:R-:W-:Y:S01]  /*5ba0*/  @!P1 R2UR UR5, R0 ;  /* 0x00000000000592ca */ /* 0x000fe200000e0000 */
[----:B------:R-:W-:Y:S01]  /*5bb0*/  IMAD.U32 R4, RZ, RZ, UR7 ;  /* 0x00000007ff047e24 */ /* 0x000fe2000f8e00ff */
[----:B------:R-:W-:Y:S01]  /*5bc0*/  USEL UR18, URZ, 0x1, UP0 ;  /* 0x00000001ff127887 */ /* 0x000fe20008000000 */
[----:B------:R-:W-:Y:S01]  /*5bd0*/  @!P1 IMAD.MOV.U32 R0, RZ, RZ, 0x1000 ;  /* 0x00001000ff009424 */ /* 0x000fe200078e00ff */
[----:B------:R-:W-:Y:S01]  /*5be0*/  VOTEU.ALL UP0, P1 ;  /* 0x0000000000ff7886 */ /* 0x000fe20000800000 */
[----:B------:R-:W-:Y:S01]  /*5bf0*/  UMOV UR9, UR25 ;  /* 0x0000001900097c82 */ /* 0x000fe20008000000 */
[----:B------:R-:W-:Y:S01]  /*5c00*/  @!P1 R2UR UR16, R4 ;  /* 0x00000000041092ca */ /* 0x000fe200000e0000 */
[----:B------:R-:W-:Y:S01]  /*5c10*/  UPRMT UR7, UR62, 0x654, UR25 ;  /* 0x000006543e077896 */ /* 0x000fe20008000019 */
[----:B------:R-:W-:Y:S04]  /*5c20*/  LOP3.LUT R11, R11, UR18, RZ, 0x3c, !PT ;  /* 0x000000120b0b7c12 */ /* 0x000fe8000f8e3cff */
[----:B------:R-:W-:Y:S01]  /*5c30*/  SHF.L.U32 R2, R11, 0x1f, RZ ;  /* 0x0000001f0b027819 */ /* 0x000fe200000006ff */
[----:B------:R-:W-:Y:S01]  /*5c40*/  IMAD.U32 R5, RZ, RZ, UR5 ;  /* 0x00000005ff057e24 */ /* 0x000fe2000f8e00ff */
[----:B------:R-:W-:Y:S04]  /*5c50*/  ULEA UR5, UR6, UR21, 0x3 ;  /* 0x0000001506057291 */ /* 0x000fe8000f8e18ff */
[----:B------:R-:W-:Y:S11]  /*5c60*/  @!P1 R2UR UR17, R5 ;  /* 0x00000000051192ca */ /* 0x000ff600000e0000 */
[----:B------:R-:W-:Y:S02]  /*5c70*/  @!UPT UIADD3 URZ, UPT, UPT, URZ, URZ, URZ ;  /* 0x000000fffffff290 */ /* 0x000fe4000fffe0ff */
[----:B------:R2:W-:Y:S01]  /*5c80*/  @!UP0 UTMALDG.3D [UR24], [UR16], desc[UR30] ;  /* 0x00001e18100085b4 */ /* 0x0005e20008011000 */
[----:B------:R-:W-:Y:S05]  /*5c90*/  VOTEU.ALL UP0, P1 ;  /* 0x0000000000ff7886 */ /* 0x000fea0000800000 */
[----:B------:R2:W-:Y:S01]  /*5ca0*/  @!UP0 UTMALDG.3D [UR8], [UR16], desc[UR30] ;  /* 0x00001e08100085b4 */ /* 0x0005e20008011000 */
[----:B------:R2:W-:Y:S01]  /*5cb0*/  @!P1 SYNCS.ARRIVE.TRANS64.RED.A0TR RZ, [UR4+0x40], R0 ;  /* 0x00004000ffff99a7 */ /* 0x0005e20008300404 */
[----:B------:R-:W-:Y:S01]  /*5cc0*/  SYNCS.ARRIVE.TRANS64.RED.A1T0 RZ, [UR7], RZ ;  /* 0x000000ffffff79a7 */ /* 0x000fe20008100407 */
[----:B------:R-:W3:Y:S02]  /*5cd0*/  SYNCS.PHASECHK.TRANS64.TRYWAIT P0, [UR5+0x58], R2 ;  /* 0x00005802ff0075a7 */ /* 0x000ee40008001105 */
[----:B--23--:R-:W-:Y:S05]  /*5ce0*/  @!P0 BRA `(.L_x_86) ;  /* 0x0000006400248947 */ /* 0x00cfea0003800000 */
.L_x_184:
[----:B------:R-:W-:Y:S01]  /*5cf0*/  VOTEU.ALL UP0, P1 ;  /* 0x0000000000ff7886 */ /* 0x000fe20000800000 */
[----:B--2---:R-:W-:Y:S01]  /*5d00*/  @!P1 IADD3 R2, P0, PT, R12, 0x980, RZ ;  /* 0x000009800c029810 */ /* 0x004fe20007f1e0ff */
[----:B------:R-:W-:Y:S01]  /*5d10*/  UIADD3 UR17, UPT, UPT, UR5, 0x40, URZ ;  /* 0x0000004005117890 */ /* 0x000fe2000fffe0ff */
[----:B------:R-:W-:Y:S02]  /*5d20*/  UMOV UR30, 0x0 ;  /* 0x00000000001e7882 */ /* 0x000fe40000000000 */
[----:B------:R-:W-:Y:S01]  /*5d30*/  @!UP0 ULEA UR4, UR6, UR21, 0xc ;  /* 0x0000001506048291 */ /* 0x000fe2000f8e60ff */
[----:B------:R-:W-:Y:S01]  /*5d40*/  @!P1 IMAD.X R0, RZ, RZ, R13, P0 ;  /* 0x000000ffff009224 */ /* 0x000fe200000e060d */
[----:B------:R-:W-:Y:S01]  /*5d50*/  @!UP0 UIADD3 UR19, UPT, UPT, UR27, 0x40, URZ ;  /* 0x000000401b138890 */ /* 0x000fe2000fffe0ff */
[----:B------:R-:W-:Y:S01]  /*5d60*/  @!P1 R2UR UR7, R2 ;  /* 0x00000000020792ca */ /* 0x000fe200000e0000 */
[----:B------:R-:W-:Y:S02]  /*5d70*/  @!UP0 UIADD3 UR16, UPT, UPT, UR4, 0x200, URZ ;  /* 0x0000020004108890 */ /* 0x000fe4000fffe0ff */
[----:B------:R-:W-:Y:S02]  /*5d80*/  @!UP0 UIADD3 UR8, UPT, UPT, UR4, 0xa00, URZ ;  /* 0x00000a0004088890 */ /* 0x000fe4000fffe0ff */
[----:B------:R-:W-:Y:S02]  /*5d90*/  UIADD3 UR4, UPT, UPT, UR6, 0x1, URZ ;  /* 0x0000000106047890 */ /* 0x000fe4000fffe0ff */
[----:B------:R-:W-:Y:S02]  /*5da0*/  @!UP0 UIADD3 UR10, UPT, UPT, UR26, 0x20, URZ ;  /* 0x000000201a0a8890 */ /* 0x000fe4000fffe0ff */
[----:B------:R-:W-:Y:S01]  /*5db0*/  UISETP.NE.AND UP0, UPT, UR4, 0x3, UPT ;  /* 0x000000030400788c */ /* 0x000fe2000bf05270 */
[----:B------:R-:W-:Y:S01]  /*5dc0*/  UMOV UR31, 0x10000000 ;  /* 0x10000000001f7882 */ /* 0x000fe20000000000 */
        /* <DEDUP_REMOVED lines=9> */
[----:B------:R-:W-:Y:S01]  /*5e60*/  UMOV UR12, UR52 ;  /* 0x00000034000c7c82 */ /* 0x000fe20008000000 */
[----:B------:R-:W-:Y:S01]  /*5e70*/  UMOV UR9, UR17 ;  /* 0x0000001100097c82 */ /* 0x000fe20008000000 */
[----:B------:R-:W-:Y:S01]  /*5e80*/  UMOV UR11, UR19 ;  /* 0x00000013000b7c82 */ /* 0x000fe20008000000 */
[----:B------:R-:W-:Y:S01]  /*5e90*/  UPRMT UR7, UR62, 0x654, UR17 ;  /* 0x000006543e077896 */ /* 0x000fe20008000011 */
[----:B------:R-:W-:Y:S02]  /*5ea0*/  LOP3.LUT R11, R11, UR28, RZ, 0x3c, !PT ;  /* 0x0000001c0b0b7c12 */ /* 0x000fe4000f8e3cff */
[----:B------:R-:W-:Y:S01]  /*5eb0*/  IMAD.U32 R5, RZ, RZ, UR4 ;  /* 0x00000004ff057e24 */ /* 0x000fe2000f8e00ff */
[----:B------:R-:W-:Y:S01]  /*5ec0*/  ULEA UR4, UR6, UR21, 0x3 ;  /* 0x0000001506047291 */ /* 0x000fe2000f8e18ff */
[----:B------:R-:W-:Y:S03]  /*5ed0*/  SHF.L.U32 R2, R11, 0x1f, RZ ;  /* 0x0000001f0b027819 */ /* 0x000fe600000006ff */
        /* <DEDUP_REMOVED lines=9> */
.L_x_186:
[----:B------:R-:W-:Y:S01]  /*5f70*/  VOTEU.ALL UP0, P1 ;  /* 0x0000000000ff7886 */ /* 0x000fe20000800000 */
[----:B--2---:R-:W-:Y:S01]  /*5f80*/  @!P1 IADD3 R2, P0, PT, R12, 0x980, RZ ;  /* 0x000009800c029810 */ /* 0x004fe20007f1e0ff */
[----:B------:R-:W-:Y:S01]  /*5f90*/  UIADD3 UR18, UPT, UPT, UR26, 0x10, URZ ;  /* 0x000000101a127890 */ /* 0x000fe2000fffe0ff */
[----:B------:R-:W-:Y:S01]  /*5fa0*/  VIADD R10, R10, 0x1 ;  /* 0x000000010a0a7836 */ /* 0x000fe20000000000 */
[----:B------:R-:W-:Y:S01]  /*5fb0*/  UIADD3 UR17, UPT, UPT, UR4, 0x40, URZ ;  /* 0x0000004004117890 */ /* 0x000fe2000fffe0ff */
[----:B------:R-:W-:Y:S01]  /*5fc0*/  @!P1 R2UR UR7, R2 ;  /* 0x00000000020792ca */ /* 0x000fe200000e0000 */
[----:B------:R-:W-:Y:S01]  /*5fd0*/  @!UP0 ULEA UR5, UR6, UR21, 0xc ;  /* 0x0000001506058291 */ /* 0x000fe2000f8e60ff */
[----:B------:R-:W-:Y:S01]  /*5fe0*/  @!P1 IMAD.X R0, RZ, RZ, R13, P0 ;  /* 0x000000ffff009224 */ /* 0x000fe200000e060d */
[----:B------:R-:W-:Y:S01]  /*5ff0*/  @!UP0 UIADD3 UR10, UPT, UPT, UR26, 0x30, URZ ;  /* 0x000000301a0a8890 */ /* 0x000fe2000fffe0ff */
[----:B------:R-:W-:Y:S01]  /*6000*/  @!P1 IMAD.MOV.U32 R2, RZ, RZ, 0x1000 ;  /* 0x00001000ff029424 */ /* 0x000fe200078e00ff */
[----:B------:R-:W-:Y:S02]  /*6010*/  @!UP0 UIADD3 UR16, UPT, UPT, UR5, 0x200, URZ ;  /* 0x0000020005108890 */ /* 0x000fe4000fffe0ff */
[----:B------:R-:W-:Y:S02]  /*6020*/  @!UP0 UIADD3 UR8, UPT, UPT, UR5, 0xa00, URZ ;  /* 0x00000a0005088890 */ /* 0x000fe4000fffe0ff */
[----:B------:R-:W-:Y:S01]  /*6030*/  UIADD3 UR5, UPT, UPT, UR6, 0x1, URZ ;  /* 0x0000000106057890 */ /* 0x000fe2000fffe0ff */
[----:B------:R-:W-:Y:S01]  /*6040*/  UMOV UR30, 0x0 ;  /* 0x00000000001e7882 */ /* 0x000fe20000000000 */
[----:B------:R-:W-:Y:S02]  /*6050*/  UMOV UR31, 0x10000000 ;  /* 0x10000000001f7882 */ /* 0x000fe40000000000 */
[----:B------:R-:W-:Y:S01]  /*6060*/  UISETP.NE.AND UP0, UPT, UR5, 0x3, UPT ;  /* 0x000000030500788c */ /* 0x000fe2000bf05270 */
[----:B------:R-:W-:Y:S01]  /*6070*/  IMAD.U32 R4, RZ, RZ, UR7 ;  /* 0x00000007ff047e24 */ /* 0x000fe2000f8e00ff */
[----:B------:R-:W-:Y:S01]  /*6080*/  UMOV UR19, UR27 ;  /* 0x0000001b00137c82 */ /* 0x000fe20008000000 */
[----:B------:R-:W-:Y:S01]  /*6090*/  UMOV UR20, UR52 ;  /* 0x0000003400147c82 */ /* 0x000fe20008000000 */
[----:B------:R-:W-:Y:S01]  /*60a0*/  USEL UR6, UR5, URZ, UP0 ;  /* 0x000000ff05067287 */ /* 0x000fe20008000000 */
[----:B------:R-:W-:Y:S01]  /*60b0*/  @!P1 R2UR UR5, R0 ;  /* 0x00000000000592ca */ /* 0x000fe200000e0000 */
[----:B------:R-:W-:Y:S01]  /*60c0*/  USEL UR28, URZ, 0x1, UP0 ;  /* 0x00000001ff1c7887 */ /* 0x000fe20008000000 */
[----:B------:R-:W-:Y:S01]  /*60d0*/  @!P1 R2UR UR24, R4 ;  /* 0x00000000041892ca */ /* 0x000fe200000e0000 */
[----:B------:R-:W-:Y:S01]  /*60e0*/  VOTEU.ALL UP0, P1 ;  /* 0x0000000000ff7886 */ /* 0x000fe20000800000 */
[----:B------:R-:W-:Y:S01]  /*60f0*/  UMOV UR11, UR27 ;  /* 0x0000001b000b7c82 */ /* 0x000fe20008000000 */
[----:B------:R-:W-:Y:S01]  /*6100*/  UMOV UR12, UR52 ;  /* 0x00000034000c7c82 */ /* 0x000fe20008000000 */
[----:B------:R-:W-:Y:S01]  /*6110*/  UMOV UR9, UR17 ;  /* 0x0000001100097c82 */ /* 0x000fe20008000000 */
        /* <DEDUP_REMOVED lines=14> */
.L_x_188:
[----:B------:R-:W-:Y:S01]  /*6200*/  UIADD3 UR17, UPT, UPT, UR5, 0x40, URZ ;  /* 0x0000004005117890 */ /* 0x000fe2000fffe0ff */
[----:B--2---:R-:W-:Y:S01]  /*6210*/  @!P1 IADD3 R2, P0, PT, R12, 0x980, RZ ;  /* 0x000009800c029810 */ /* 0x004fe20007f1e0ff */
[----:B------:R-:W-:Y:S01]  /*6220*/  UPLOP3.LUT UP3, UPT, UPT, UPT, UPT, 0x80, 0x8 ;  /* 0x000000000008789c */ /* 0x000fe20003f6f070 */
[----:B------:R-:W-:Y:S01]  /*6230*/  R2UR UR30, R92 ;  /* 0x000000005c1e72ca */ /* 0x000fe200000e0000 */
[----:B------:R-:W-:Y:S01]  /*6240*/  UMOV UR20, UR52 ;  /* 0x0000003400147c82 */ /* 0x000fe20008000000 */
[----:B------:R-:W-:Y:S01]  /*6250*/  UMOV UR12, UR52 ;  /* 0x00000034000c7c82 */ /* 0x000fe20008000000 */
[----:B------:R-:W-:Y:S01]  /*6260*/  VOTEU.ALL UP0, P1 ;  /* 0x0000000000ff7886 */ /* 0x000fe20000800000 */
[----:B------:R-:W-:Y:S01]  /*6270*/  UMOV UR9, UR17 ;  /* 0x0000001100097c82 */ /* 0x000fe20008000000 */
[----:B------:R-:W-:Y:S01]  /*6280*/  @!P1 IMAD.X R0, RZ, RZ, R13, P0 ;  /* 0x000000ffff009224 */ /* 0x000fe200000e060d */
[----:B------:R-:W-:Y:S01]  /*6290*/  R2UR UR28, R93 ;  /* 0x000000005d1c72ca */ /* 0x000fe200000e0000 */
[----:B------:R-:W-:Y:S01]  /*62a0*/  UMOV UR52, UR29 ;  /* 0x0000001d00347c82 */ /* 0x000fe20008000000 */
[----:B------:R-:W-:Y:S01]  /*62b0*/  @!UP0 ULEA UR4, UR6, UR21, 0xc ;  /* 0x0000001506048291 */ /* 0x000fe2000f8e60ff */
[C---:B------:R-:W-:Y:S01]  /*62c0*/  ISETP.NE.AND P0, PT, R10.reuse, 0x2, PT ;  /* 0x000000020a00780c */ /* 0x040fe20003f05270 */
[----:B------:R-:W-:Y:S02]  /*62d0*/  @!UP0 UIADD3 UR19, UPT, UPT, UR27, 0x40, URZ ;  /* 0x000000401b138890 */ /* 0x000fe4000fffe0ff */
[----:B------:R-:W-:Y:S01]  /*62e0*/  @!UP0 UIADD3 UR16, UPT, UPT, UR4, 0x200, URZ ;  /* 0x0000020004108890 */ /* 0x000fe2000fffe0ff */
[----:B------:R-:W-:Y:S01]  /*62f0*/  SEL R10, R10, RZ, P0 ;  /* 0x000000ff0a0a7207 */ /* 0x000fe20000000000 */
[----:B------:R-:W-:Y:S02]  /*6300*/  @!UP0 UIADD3 UR8, UPT, UPT, UR4, 0xa00, URZ ;  /* 0x00000a0004088890 */ /* 0x000fe4000fffe0ff */
[----:B------:R-:W-:Y:S01]  /*6310*/  UIADD3 UR4, UPT, UPT, UR6, 0x1, URZ ;  /* 0x0000000106047890 */ /* 0x000fe2000fffe0ff */
[----:B------:R-:W-:Y:S01]  /*6320*/  @!P1 R2UR UR6, R2 ;  /* 0x00000000020692ca */ /* 0x000fe200000e0000 */
[----:B------:R-:W-:Y:S02]  /*6330*/  @!UP0 UIADD3 UR10, UPT, UPT, UR26, 0x30, URZ ;  /* 0x000000301a0a8890 */ /* 0x000fe4000fffe0ff */
[----:B------:R-:W-:Y:S01]  /*6340*/  UISETP.NE.AND UP0, UPT, UR4, 0x3, UPT ;  /* 0x000000030400788c */ /* 0x000fe2000bf05270 */
[----:B------:R-:W-:Y:S01]  /*6350*/  UMOV UR26, 0x0 ;  /* 0x00000000001a7882 */ /* 0x000fe20000000000 */
[----:B------:R-:W-:Y:S02]  /*6360*/  UMOV UR27, 0x10000000 ;  /* 0x10000000001b7882 */ /* 0x000fe40000000000 */
[----:B------:R-:W-:Y:S01]  /*6370*/  USEL UR25, UR4, URZ, UP0 ;  /* 0x000000ff04197287 */ /* 0x000fe20008000000 */
[----:B------:R-:W-:Y:S01]  /*6380*/  @!P1 R2UR UR4, R0 ;  /* 0x00000000000492ca */ /* 0x000fe200000e0000 */
[----:B------:R-:W-:Y:S01]  /*6390*/  USEL UR24, URZ, 0x1, UP0 ;  /* 0x00000001ff187887 */ /* 0x000fe20008000000 */
[----:B------:R-:W-:Y:S01]  /*63a0*/  SEL R0, RZ, 0x1, P0 ;  /* 0x00000001ff007807 */ /* 0x000fe20000000000 */
[----:B------:R-:W-:Y:S01]  /*63b0*/  VOTEU.ALL UP0, P1 ;  /* 0x0000000000ff7886 */ /* 0x000fe20000800000 */
[----:B------:R-:W-:Y:S01]  /*63c0*/  UMOV UR11, UR19 ;  /* 0x00000013000b7c82 */ /* 0x000fe20008000000 */
[----:B------:R-:W-:Y:S01]  /*63d0*/  IMAD.U32 R4, RZ, RZ, UR6 ;  /* 0x00000006ff047e24 */ /* 0x000fe2000f8e00ff */
[----:B------:R-:W-:Y:S02]  /*63e0*/  LOP3.LUT R9, R9, R0, RZ, 0x3c, !PT ;  /* 0x0000000009097212 */ /* 0x000fe400078e3cff */
[----:B------:R-:W-:Y:S02]  /*63f0*/  LOP3.LUT R11, R11, UR24, RZ, 0x3c, !PT ;  /* 0x000000180b0b7c12 */ /* 0x000fe4000f8e3cff */
[----:B------:R-:W-:Y:S03]  /*6400*/  @!P1 R2UR UR6, R4 ;  /* 0x00000000040692ca */ /* 0x000fe600000e0000 */
[----:B------:R-:W-:Y:S01]  /*6410*/  IMAD.U32 R5, RZ, RZ, UR4 ;  /* 0x00000004ff057e24 */ /* 0x000fe2000f8e00ff */
[----:B------:R-:W-:Y:S04]  /*6420*/  UPRMT UR4, UR62, 0x654, UR17 ;  /* 0x000006543e047896 */ /* 0x000fe80008000011 */
[----:B------:R-:W-:Y:S11]  /*6430*/  @!P1 R2UR UR7, R5 ;  /* 0x00000000050792ca */ /* 0x000ff600000e0000 */
[----:B------:R-:W-:Y:S02]  /*6440*/  @!UPT UIADD3 URZ, UPT, UPT, URZ, URZ, URZ ;  /* 0x000000fffffff290 */ /* 0x000fe4000fffe0ff */
[----:B------:R2:W-:Y:S01]  /*6450*/  @!UP0 UTMALDG.3D [UR16], [UR6], desc[UR26] ;  /* 0x00001a10060085b4 */ /* 0x0005e20008011000 */
[----:B------:R-:W-:Y:S05]  /*6460*/  VOTEU.ALL UP0, P1 ;  /* 0x0000000000ff7886 */ /* 0x000fea0000800000 */
[----:B------:R3:W-:Y:S01]  /*6470*/  @!UP0 UTMALDG.3D [UR8], [UR6], desc[UR26] ;  /* 0x00001a08060085b4 */ /* 0x0007e20008011000 */
[----:B------:R4:W-:Y:S01]  /*6480*/  @!P1 SYNCS.ARRIVE.TRANS64.RED.A0TR RZ, [UR5+0x40], R3 ;  /* 0x00004003ffff99a7 */ /* 0x0009e20008300405 */
[----:B------:R-:W-:Y:S01]  /*6490*/  SYNCS.ARRIVE.TRANS64.RED.A1T0 RZ, [UR4], RZ ;  /* 0x000000ffffff79a7 */ /* 0x000fe20008100404 */
[----:B--2---:R-:W-:Y:S02]  /*64a0*/  UIADD3 UR20, UPT, UPT, UR14, UR28, URZ ;  /* 0x0000001c0e147290 */ /* 0x004fe4000fffe0ff */
[----:B---3--:R-:W-:Y:S01]  /*64b0*/  UIADD3 UR26, UPT, UPT, UR13, UR30, URZ ;  /* 0x0000001e0d1a7290 */ /* 0x008fe2000fffe0ff */
[----:B------:R-:W-:Y:S11]  /*64c0*/  BRA.U UP2, `(.L_x_89) ;  /* 0xffffffed02587547 */ /* 0x000ff6000b83ffff */
[----:B------:R-:W-:Y:S01]  /*64d0*/  UIADD3 UR21, UPT, UPT, UR21, 0x58, URZ ;  /* 0x0000005815157890 */ /* 0x000fe2000fffe0ff */
[----:B------:R-:W-:-:S03]  /*64e0*/  SHF.L.U32 R2, R11, 0x1f, RZ ;  /* 0x0000001f0b027819 */ /* 0x000fc600000006ff */
[----:B------:R-:W-:-:S09]  /*64f0*/  ULEA UR4, UR25, UR21, 0x3 ;  /* 0x0000001519047291 */ /* 0x000fd2000f8e18ff */
[----:B------:R-:W2:Y:S02]  /*6500*/  SYNCS.PHASECHK.TRANS64.TRYWAIT P0, [UR4], R2 ;  /* 0x00000002ff0075a7 */ /* 0x000ea40008001104 */
[----:B--2---:R-:W-:Y:S05]  /*6510*/  @!P0 BRA `(.L_x_90) ;  /* 0x0000005c00608947 */ /* 0x004fea0003800000 */
.L_x_190:
[----:B------:R-:W-:-:S04]  /*6520*/  UIADD3 UR4, UPT, UPT, UR25, 0x1, URZ ;  /* 0x0000000119047890 */ /* 0x000fc8000fffe0ff */
[----:B------:R-:W-:-:S04]  /*6530*/  UISETP.NE.AND UP0, UPT, UR4, 0x3, UPT ;  /* 0x000000030400788c */ /* 0x000fc8000bf05270 */
[----:B------:R-:W-:Y:S02]  /*6540*/  USEL UR6, URZ, 0x1, UP0 ;  /* 0x00000001ff067887 */ /* 0x000fe40008000000 */
[----:B------:R-:W-:-:S04]  /*6550*/  USEL UR4, UR4, URZ, UP0 ;  /* 0x000000ff04047287 */ /* 0x000fc80008000000 */
[----:B------:R-:W-:Y:S01]  /*6560*/  ULEA UR5, UR4, UR21, 0x3 ;  /* 0x0000001504057291 */ /* 0x000fe2000f8e18ff */
[----:B------:R-:W-:-:S04]  /*6570*/  LOP3.LUT R11, R11, UR6, RZ, 0x3c, !PT ;  /* 0x000000060b0b7c12 */ /* 0x000fc8000f8e3cff */
[----:B--2---:R-:W-:-:S04]  /*6580*/  SHF.L.U32 R2, R11, 0x1f, RZ ;  /* 0x0000001f0b027819 */ /* 0x004fc800000006ff */
[----:B------:R-:W2:Y:S02]  /*6590*/  SYNCS.PHASECHK.TRANS64.TRYWAIT P0, [UR5], R2 ;  /* 0x00000002ff0075a7 */ /* 0x000ea40008001105 */
[----:B--2---:R-:W-:Y:S05]  /*65a0*/  @!P0 BRA `(.L_x_91) ;  /* 0x0000005c00548947 */ /* 0x004fea0003800000 */
.L_x_192:
[----:B------:R-:W-:-:S04]  /*65b0*/  UIADD3 UR4, UPT, UPT, UR4, 0x1, URZ ;  /* 0x0000000104047890 */ /* 0x000fc8000fffe0ff */
[----:B------:R-:W-:-:S04]  /*65c0*/  UISETP.NE.AND UP0, UPT, UR4, 0x3, UPT ;  /* 0x000000030400788c */ /* 0x000fc8000bf05270 */
[----:B------:R-:W-:Y:S02]  /*65d0*/  USEL UR5, URZ, 0x1, UP0 ;  /* 0x00000001ff057887 */ /* 0x000fe40008000000 */
[----:B------:R-:W-:-:S04]  /*65e0*/  USEL UR4, UR4, URZ, UP0 ;  /* 0x000000ff04047287 */ /* 0x000fc80008000000 */
[----:B------:R-:W-:Y:S01]  /*65f0*/  ULEA UR4, UR4, UR21, 0x3 ;  /* 0x0000001504047291 */ /* 0x000fe2000f8e18ff */
[----:B--2---:R-:W-:-:S04]  /*6600*/  LOP3.LUT R2, R11, UR5, RZ, 0x3c, !PT ;  /* 0x000000050b027c12 */ /* 0x004fc8000f8e3cff */
[----:B------:R-:W-:Y:S01]  /*6610*/  SHF.L.U32 R2, R2, 0x1f, RZ ;  /* 0x0000001f02027819 */ /* 0x000fe200000006ff */
[----:B------:R-:W-:-:S07]  /*6620*/  IMAD.U32 R0, RZ, RZ, UR4 ;  /* 0x00000004ff007e24 */ /* 0x000fce000f8e00ff */
.L_x_92:
[----:B--2---:R2:W3:Y:S02]  /*6630*/  SYNCS.PHASECHK.TRANS64.TRYWAIT P0, [R0+URZ], R2 ;  /* 0x00000002000075a7 */ /* 0x0044e400080011ff */
[----:B---3--:R-:W-:Y:S05]  /*6640*/  @!P0 NANOSLEEP.SYNCS 0x989680 ;  /* 0x009896800000895d */ /* 0x008fea0003900000 */
[----:B------:R-:W3:Y:S02]  /*6650*/  @!P0 SYNCS.PHASECHK.TRANS64 P0, [R0+URZ], R2 ;  /* 0x00000002000085a7 */ /* 0x000ee400080010ff */
[----:B-1-3--:R-:W-:Y:S05]  /*6660*/  @P0 EXIT ;  /* 0x000000000000094d */ /* 0x00afea0003800000 */
[----:B------:R-:W-:Y:S05]  /*6670*/  BRA `(.L_x_92) ;  /* 0xfffffffc00ec7947 */ /* 0x000fea000383ffff */
.L_x_78:
[----:B------:R-:W-:-:S06]  /*6680*/  UISETP.GE.AND UP0, UPT, UR18, 0x4, UPT ;  /* 0x000000041200788c */ /* 0x000fcc000bf06270 */
[----:B------:R-:W-:-:S13]  /*6690*/  PLOP3.LUT P0, PT, PT, PT, UP0, 0x80, 0x8 ;  /* 0x000000000008781c */ /* 0x000fda0003f0f008 */
[----:B-1----:R-:W-:Y:S05]  /*66a0*/  @!P0 EXIT ;  /* 0x000000000000894d */ /* 0x002fea0003800000 */
[----:B------:R-:W-:Y:S01]  /*66b0*/  BAR.SYNC.DEFER_BLOCKING 0x6, 0xa0 ;  /* 0x0182800000007b1d */ /* 0x000fe20000010000 */
[C---:B------:R-:W-:Y:S01]  /*66c0*/  IMAD.SHL.U32 R83, R81.reuse, 0x10, RZ ;  /* 0x0000001051537824 */ /* 0x040fe200078e00ff */
[C---:B------:R-:W-:Y:S01]  /*66d0*/  LOP3.LUT R84, R86.reuse, 0x3, RZ, 0xc0, !PT ;  /* 0x0000000356547812 */ /* 0x040fe200078ec0ff */
[C---:B------:R-:W-:Y:S01]  /*66e0*/  IMAD.SHL.U32 R82, R81.reuse, 0x2, RZ ;  /* 0x0000000251527824 */ /* 0x040fe200078e00ff */
[----:B------:R-:W-:Y:S01]  /*66f0*/  CS2R R78, SRZ ;  /* 0x00000000004e7805 */ /* 0x000fe2000001ff00 */
[----:B------:R-:W-:Y:S01]  /*6700*/  IMAD.SHL.U32 R2, R86, 0x200, RZ ;  /* 0x0000020056027824 */ /* 0x000fe200078e00ff */
[----:B------:R-:W-:Y:S02]  /*6710*/  UMOV UR4, 0x400 ;  /* 0x0000040000047882 */ /* 0x000fe40000000000 */
[----:B------:R-:W1:Y:S01]  /*6720*/  LDC.64 R74, c[0x0][0xcb0] ;  /* 0x00032c00ff4a7b82 */ /* 0x000e620000000a00 */
[----:B------:R-:W-:Y:S01]  /*6730*/  ULEA UR4, UR62, UR4, 0x18 ;  /* 0x000000043e047291 */ /* 0x000fe2000f8ec0ff */
[----:B------:R-:W-:Y:S01]  /*6740*/  IMAD.U32 R81, R81, 0x10000, RZ ;  /* 0x0001000051517824 */ /* 0x000fe200078e00ff */
[----:B------:R-:W2:Y:S01]  /*6750*/  LDCU.64 UR6, c[0x0][0xc90] ;  /* 0x00019200ff0677ac */ /* 0x000ea20008000a00 */
[C---:B------:R-:W-:Y:S01]  /*6760*/  LOP3.LUT R6, R83.reuse, 0x40, RZ, 0xc0, !PT ;  /* 0x0000004053067812 */ /* 0x040fe200078ec0ff */
[----:B------:R-:W-:Y:S01]  /*6770*/  IMAD.MOV.U32 R80, RZ, RZ, RZ ;  /* 0x000000ffff507224 */ /* 0x000fe200078e00ff */
[----:B------:R-:W-:Y:S01]  /*6780*/  LOP3.LUT R3, R83, 0x1b0, RZ, 0xc0, !PT ;  /* 0x000001b053037812 */ /* 0x000fe200078ec0ff */
[----:B------:R-:W3:Y:S01]  /*6790*/  LDCU.128 UR8, c[0x0][0xf10] ;  /* 0x0001e200ff0877ac */ /* 0x000ee20008000c00 */
[----:B------:R-:W4:Y:S01]  /*67a0*/  LDC.64 R72, c[0x0][0xca8] ;  /* 0x00032a00ff487b82 */ /* 0x000f220000000a00 */
[----:B------:R-:W-:Y:S01]  /*67b0*/  LOP3.LUT R82, R6, 0x8, R82, 0xf8, !PT ;  /* 0x0000000806527812 */ /* 0x000fe200078ef852 */
[----:B------:R-:W-:Y:S01]  /*67c0*/  IMAD.MOV.U32 R77, RZ, RZ, RZ ;  /* 0x000000ffff4d7224 */ /* 0x000fe200078e00ff */
[----:B------:R-:W-:Y:S01]  /*67d0*/  LOP3.LUT R2, R3, 0x200, R2, 0xf8, !PT ;  /* 0x0000020003027812 */ /* 0x000fe200078ef802 */
[----:B------:R-:W1:Y:S01]  /*67e0*/  LDCU UR63, c[0x0][0x370] ;  /* 0x00006e00ff3f77ac */ /* 0x000e620008000800 */
[----:B------:R-:W-:-:S02]  /*67f0*/  LOP3.LUT R81, R81, 0x200000, RZ, 0xc0, !PT ;  /* 0x0020000051517812 */ /* 0x000fc400078ec0ff */
[----:B------:R-:W-:Y:S01]  /*6800*/  LOP3.LUT P0, RZ, R83, 0x40, RZ, 0xc0, !PT ;  /* 0x0000004053ff7812 */ /* 0x000fe2000780c0ff */
[----:B------:R-:W1:Y:S01]  /*6810*/  LDCU UR42, c[0x0][0xf0c] ;  /* 0x0001e180ff2a77ac */ /* 0x000e620008000800 */
[----:B------:R-:W1:Y:S01]  /*6820*/  LDS R0, [UR4+0x110] ;  /* 0x00011004ff007984 */ /* 0x000e620008000800 */
[----:B------:R-:W-:Y:S01]  /*6830*/  LOP3.LUT R82, R2, R82, RZ, 0xfc, !PT ;  /* 0x0000005202527212 */ /* 0x000fe200078efcff */
[----:B------:R-:W-:Y:S01]  /*6840*/  UIADD3 UR4, UPT, UPT, UR4, 0x200, URZ ;  /* 0x0000020004047890 */ /* 0x000fe2000fffe0ff */
[----:B--2---:R-:W-:Y:S01]  /*6850*/  MOV R88, UR6 ;  /* 0x0000000600587c02 */ /* 0x004fe20008000f00 */
[----:B------:R-:W-:Y:S01]  /*6860*/  IMAD.U32 R87, RZ, RZ, UR7 ;  /* 0x00000007ff577e24 */ /* 0x000fe2000f8e00ff */
[----:B------:R-:W-:Y:S01]  /*6870*/  P2R R2, PR, RZ, 0x1 ;  /* 0x00000001ff027803 */ /* 0x000fe20000000000 */
[----:B------:R-:W2:Y:S01]  /*6880*/  LDCU UR38, c[0x0][0xf30] ;  /* 0x0001e600ff2677ac */ /* 0x000ea20008000800 */
[----:B---3--:R-:W-:Y:S01]  /*6890*/  IMAD.U32 R91, RZ, RZ, UR8 ;  /* 0x00000008ff5b7e24 */ /* 0x008fe2000f8e00ff */
[----:B------:R-:W-:Y:S01]  /*68a0*/  MOV R90, UR9 ;  /* 0x00000009005a7c02 */ /* 0x000fe20008000f00 */
[----:B------:R-:W-:Y:S01]  /*68b0*/  IMAD.U32 R44, RZ, RZ, UR10 ;  /* 0x0000000aff2c7e24 */ /* 0x000fe2000f8e00ff */
[----:B------:R-:W-:Y:S01]  /*68c0*/  MOV R95, UR4 ;  /* 0x00000004005f7c02 */ /* 0x000fe20008000f00 */
[----:B------:R-:W-:Y:S01]  /*68d0*/  IMAD.U32 R89, RZ, RZ, UR11 ;  /* 0x0000000bff597e24 */ /* 0x000fe2000f8e00ff */
[----:B------:R-:W3:Y:S01]  /*68e0*/  LDCU.64 UR60, c[0x0][0xc88] ;  /* 0x00019100ff3c77ac */ /* 0x000ee20008000a00 */
[----:B------:R-:W1:Y:S01]  /*68f0*/  LDCU.64 UR40, c[0x0][0xf28] ;  /* 0x0001e500ff2877ac */ /* 0x000e620008000a00 */
[----:B------:R-:W1:Y:S01]  /*6900*/  LDCU UR55, c[0x0][0x374] ;  /* 0x00006e80ff3777ac */ /* 0x000e620008000800 */
[----:B------:R-:W-:Y:S01]  /*6910*/  UMOV UR54, 0x1 ;  /* 0x0000000100367882 */ /* 0x000fe20000000000 */
[----:B------:R-:W-:Y:S01]  /*6920*/  UMOV UR44, URZ ;  /* 0x000000ff002c7c82 */ /* 0x000fe20008000000 */
[----:B------:R-:W-:Y:S01]  /*6930*/  UMOV UR53, URZ ;  /* 0x000000ff00357c82 */ /* 0x000fe20008000000 */
[----:B------:R-:W-:Y:S01]  /*6940*/  UMOV UR47, URZ ;  /* 0x000000ff002f7c82 */ /* 0x000fe20008000000 */
[----:B-1234-:R-:W-:-:S07]  /*6950*/  IMAD.IADD R81, R0, 0x1, R81 ;  /* 0x0000000100517824 */ /* 0x01efce00078e0251 */
.L_x_151:
[----:B-1----:R-:W1:Y:S01]  /*6960*/  S2UR UR43, SR_CgaCtaId ;  /* 0x00000000002b79c3 */ /* 0x002e620000008800 */
[----:B------:R-:W-:Y:S01]  /*6970*/  UMOV UR4, 0x400 ;  /* 0x0000040000047882 */ /* 0x000fe20000000000 */
[----:B------:R-:W-:Y:S01]  /*6980*/  SHF.L.U32 R2, R78, 0x1f, RZ ;  /* 0x0000001f4e027819 */ /* 0x000fe200000006ff */
[----:B-1----:R-:W-:Y:S06]  /*6990*/  ULEA UR43, UR43, UR4, 0x18 ;  /* 0x000000042b2b7291 */ /* 0x002fec000f8ec0ff */
[C---:B------:R-:W-:Y:S02]  /*69a0*/  LEA R0, R77.reuse, UR43, 0x3 ;  /* 0x0000002b4d007c11 */ /* 0x040fe4000f8e18ff */
[----:B------:R-:W-:Y:S02]  /*69b0*/  LEA R4, R77, UR43, 0x4 ;  /* 0x0000002b4d047c11 */ /* 0x000fe4000f8e20ff */
[----:B------:R-:W1:Y:S02]  /*69c0*/  SYNCS.PHASECHK.TRANS64.TRYWAIT P0, [R0+URZ+0x80], R2 ;  /* 0x00008002000075a7 */ /* 0x000e6400080011ff */
[----:B-1----:R-:W-:Y:S05]  /*69d0*/  @!P0 BRA `(.L_x_93) ;  /* 0x0000005800608947 */ /* 0x002fea0003800000 */
.L_x_193:
[----:B------:R-:W-:Y:S01]  /*69e0*/  R2UR UR7, R94 ;  /* 0x000000005e0772ca */ /* 0x000fe200000e0000 */
[----:B------:R-:W2:Y:S01]  /*69f0*/  LDS.128 R4, [R4+0xf0] ;  /* 0x0000f00004047984 */ /* 0x000ea20000000c00 */
[----:B-1----:R-:W-:Y:S01]  /*6a00*/  VIADD R0, R0, 0x90 ;  /* 0x0000009000007836 */ /* 0x002fe20000000000 */
[----:B------:R-:W-:Y:S04]  /*6a10*/  UISETP.GE.AND UP0, UPT, UR39, 0x1, UPT ;  /* 0x000000012700788c */ /* 0x000fe8000bf06270 */
[----:B------:R-:W-:Y:S01]  /*6a20*/  PRMT R0, RZ, 0x654, R0 ;  /* 0x00000654ff007816 */ /* 0x000fe20000000000 */
[----:B------:R-:W-:Y:S01]  /*6a30*/  @!PT LDS RZ, [RZ] ;  /* 0x00000000fffff984 */ /* 0x000fe20000000800 */
[----:B------:R-:W-:Y:S01]  /*6a40*/  @!PT LDS RZ, [RZ] ;  /* 0x00000000fffff984 */ /* 0x000fe20000000800 */
[----:B------:R-:W-:Y:S01]  /*6a50*/  @!PT LDS RZ, [RZ] ;  /* 0x00000000fffff984 */ /* 0x000fe20000000800 */
[----:B------:R-:W-:Y:S01]  /*6a60*/  @!PT LDS RZ, [RZ] ;  /* 0x00000000fffff984 */ /* 0x000fe20000000800 */
[----:B------:R1:W-:Y:S06]  /*6a70*/  MEMBAR.ALL.CTA ;  /* 0x0000000000007992 */ /* 0x0003ec0000008000 */
[----:B-1----:R-:W1:Y:S02]  /*6a80*/  FENCE.VIEW.ASYNC.S ;  /* 0x00000000000073c6 */ /* 0x002e640000000000 */
[----:B-1----:R1:W-:Y:S01]  /*6a90*/  SYNCS.ARRIVE.TRANS64.RED.A1T0 RZ, [R0+URZ], RZ ;  /* 0x000000ff00ff79a7 */ /* 0x0023e200081004ff */
[----:B--2---:R-:W-:Y:S11]  /*6aa0*/  LOP3.LUT P0, RZ, R6, 0x1, RZ, 0xc0, !PT ;  /* 0x0000000106ff7812 */ /* 0x004ff6000780c0ff */
[----:B------:R-:W-:Y:S02]  /*6ab0*/  @!UPT UIADD3 URZ, UPT, UPT, URZ, URZ, URZ ;  /* 0x000000fffffff290 */ /* 0x000fe4000fffe0ff */
[----:B------:R-:W-:Y:S01]  /*6ac0*/  VOTEU.ANY UP1, P0 ;  /* 0x0000000000ff7886 */ /* 0x000fe20000020100 */
[----:B------:R-:W-:Y:S01]  /*6ad0*/  PLOP3.LUT P0, PT, PT, PT, UP1, 0x80, 0x8 ;  /* 0x000000000008781c */ /* 0x000fe20003f0f018 */
[----:B------:R-:W-:Y:S11]  /*6ae0*/  UP2UR UR62, UPR, URZ, 0x2 ;  /* 0x00000002ff3e7883 */ /* 0x000ff60008000000 */
[----:B------:R-:W-:Y:S01]  /*6af0*/  @!UPT UIADD3 URZ, UPT, UPT, URZ, URZ, URZ ;  /* 0x000000fffffff290 */ /* 0x000fe2000fffe0ff */
[----:B------:R-:W-:Y:S02]  /*6b00*/  @P0 SHF.R.U32.HI R2, RZ, 0x10, R5 ;  /* 0x00000010ff020819 */ /* 0x000fe40000011605 */
[----:B------:R-:W-:Y:S02]  /*6b10*/  @P0 MOV R3, R4 ;  /* 0x0000000400030202 */ /* 0x000fe40000000f00 */
[----:B------:R-:W-:Y:S02]  /*6b20*/  @P0 R2UR UR4, R2 ;  /* 0x00000000020402ca */ /* 0x000fe400000e0000 */
[----:B------:R-:W-:Y:S02]  /*6b30*/  @P0 LOP3.LUT R4, R5, 0xffff, RZ, 0xc0, !PT ;  /* 0x0000ffff05040812 */ /* 0x000fe400078ec0ff */
[----:B------:R-:W-:Y:S02]  /*6b40*/  @P0 R2UR UR6, R3 ;  /* 0x00000000030602ca */ /* 0x000fe400000e0000 */
[----:B------:R-:W-:Y:S07]  /*6b50*/  @P0 R2UR UR5, R4 ;  /* 0x00000000040502ca */ /* 0x000fee00000e0000 */
[----:B------:R-:W-:Y:S02]  /*6b60*/  @UP1 UMOV UR7, UR4 ;  /* 0x0000000400071c82 */ /* 0x000fe40008000000 */
[----:B------:R-:W-:Y:S02]  /*6b70*/  IMAD.U32 R94, RZ, RZ, UR7 ;  /* 0x00000007ff5e7e24 */ /* 0x000fe4000f8e00ff */
[----:B------:R-:W-:Y:S02]  /*6b80*/  @UP1 UMOV UR37, UR6 ;  /* 0x0000000600251c82 */ /* 0x000fe40008000000 */
[----:B------:R-:W-:Y:S01]  /*6b90*/  @UP1 UMOV UR36, UR5 ;  /* 0x0000000500241c82 */ /* 0x000fe20008000000 */
[----:B-1----:R-:W-:Y:S05]  /*6ba0*/  BRA.U !UP0, `(.L_x_94) ;  /* 0x0000000108dc7547 */ /* 0x002fea000b800000 */
[----:B------:R-:W1:Y:S01]  /*6bb0*/  LDCU UR14, c[0x0][0xf20] ;  /* 0x0001e400ff0e77ac */ /* 0x000e620008000800 */
[----:B------:R-:W-:Y:S02]  /*6bc0*/  R2UR UR8, R89 ;  /* 0x00000000590872ca */ /* 0x000fe400000e0000 */
[----:B------:R-:W-:Y:S01]  /*6bd0*/  R2UR UR10, R91 ;  /* 0x000000005b0a72ca */ /* 0x000fe200000e0000 */
[----:B------:R-:W-:Y:S01]  /*6be0*/  UISETP.NE.AND UP1, UPT, UR42, 0x1, UPT ;  /* 0x000000012a00788c */ /* 0x000fe2000bf25270 */
[----:B------:R-:W-:Y:S01]  /*6bf0*/  R2UR UR13, R44 ;  /* 0x000000002c0d72ca */ /* 0x000fe200000e0000 */
[----:B------:R-:W-:Y:S01]  /*6c00*/  UISETP.NE.AND UP2, UPT, UR39, 0x1, UPT ;  /* 0x000000012700788c */ /* 0x000fe2000bf45270 */
[----:B------:R-:W-:Y:S07]  /*6c10*/  R2UR UR12, R90 ;  /* 0x000000005a0c72ca */ /* 0x000fee00000e0000 */
[----:B------:R-:W-:Y:S02]  /*6c20*/  UIMAD.WIDE.U32 UR4, UR55, UR8, URZ ;  /* 0x00000008370472a5 */ /* 0x000fe4000f8e00ff */
[----:B------:R-:W-:Y:S02]  /*6c30*/  UIMAD.WIDE.U32 UR6, UR63, UR10, URZ ;  /* 0x0000000a3f0672a5 */ /* 0x000fe4000f8e00ff */
[----:B------:R-:W-:Y:S02]  /*6c40*/  UISETP.NE.AND UP0, UPT, UR13, 0x1, UPT ;  /* 0x000000010d00788c */ /* 0x000fe4000bf05270 */
[----:B------:R-:W-:Y:S02]  /*6c50*/  UIMAD.WIDE.U32 UR8, UR36, UR8, URZ ;  /* 0x00000008240872a5 */ /* 0x000fe4000f8e00ff */
[----:B------:R-:W-:Y:S01]  /*6c60*/  UIMAD.WIDE.U32 UR10, UR37, UR10, URZ ;  /* 0x0000000a250a72a5 */ /* 0x000fe2000f8e00ff */
[----:B------:R-:W-:Y:S02]  /*6c70*/  UMOV UR4, UR5 ;  /* 0x0000000500047c82 */ /* 0x000fe40008000000 */
[----:B-1----:R-:W-:Y:S03]  /*6c80*/  USHF.R.U32.HI UR5, URZ, UR14, UR4 ;  /* 0x0000000eff057299 */ /* 0x002fe60008011604 */
[----:B------:R-:W-:Y:S02]  /*6c90*/  UMOV UR4, UR7 ;  /* 0x0000000700047c82 */ /* 0x000fe40008000000 */
[----:B------:R-:W-:Y:S02]  /*6ca0*/  USHF.R.U32.HI UR7, URZ, UR12, UR4 ;  /* 0x0000000cff077299 */ /* 0x000fe40008011604 */
[----:B------:R-:W-:Y:S02]  /*6cb0*/  USEL UR4, UR55, UR5, !UP0 ;  /* 0x0000000537047287 */ /* 0x000fe4000c000000 */
[----:B------:R-:W-:Y:S01]  /*6cc0*/  USEL UR7, UR63, UR7, !UP1 ;  /* 0x000000073f077287 */ /* 0x000fe2000c800000 */
[----:B------:R-:W-:Y:S01]  /*6cd0*/  UMOV UR5, UR9 ;  /* 0x0000000900057c82 */ /* 0x000fe20008000000 */
[----:B------:R-:W-:Y:S02]  /*6ce0*/  UIMAD.WIDE.U32 UR8, UR4, UR40, URZ ;  /* 0x00000028040872a5 */ /* 0x000fe4000f8e00ff */
[----:B------:R-:W-:Y:S03]  /*6cf0*/  USHF.R.U32.HI UR6, URZ, UR14, UR5 ;  /* 0x0000000eff067299 */ /* 0x000fe60008011605 */
[----:B------:R-:W-:Y:S01]  /*6d00*/  UMOV UR5, UR11 ;  /* 0x0000000b00057c82 */ /* 0x000fe20008000000 */
[----:B------:R-:W-:Y:S02]  /*6d10*/  UIMAD.WIDE.U32 UR10, UR7, UR40, URZ ;  /* 0x00000028070a72a5 */ /* 0x000fe4000f8e00ff */
[----:B------:R-:W-:Y:S02]  /*6d20*/  USHF.R.U32.HI UR12, URZ, UR12, UR5 ;  /* 0x0000000cff0c7299 */ /* 0x000fe40008011605 */
[----:B------:R-:W-:Y:S01]  /*6d30*/  USEL UR6, UR36, UR6, !UP0 ;  /* 0x0000000624067287 */ /* 0x000fe2000c000000 */
[----:B------:R-:W-:Y:S02]  /*6d40*/  UMOV UR5, UR9 ;  /* 0x0000000900057c82 */ /* 0x000fe40008000000 */
[----:B------:R-:W-:Y:S01]  /*6d50*/  UMOV UR10, UR11 ;  /* 0x0000000b000a7c82 */ /* 0x000fe20008000000 */
[----:B------:R-:W-:Y:S02]  /*6d60*/  @UP2 USHF.R.U32.HI UR4, URZ, UR41, UR5 ;  /* 0x00000029ff042299 */ /* 0x000fe40008011605 */
[----:B------:R-:W-:Y:S02]  /*6d70*/  @UP2 USHF.R.U32.HI UR7, URZ, UR41, UR10 ;  /* 0x00000029ff072299 */ /* 0x000fe4000801160a */
[----:B------:R-:W-:Y:S02]  /*6d80*/  UIMAD UR4, UR39, UR4, URZ ;  /* 0x00000004270472a4 */ /* 0x000fe4000f8e02ff */
[----:B------:R-:W-:Y:S02]  /*6d90*/  UIMAD.WIDE.U32 UR10, UR6, UR40, URZ ;  /* 0x00000028060a72a5 */ /* 0x000fe4000f8e00ff */
[----:B------:R-:W-:Y:S02]  /*6da0*/  USEL UR5, UR37, UR12, !UP1 ;  /* 0x0000000c25057287 */ /* 0x000fe4000c800000 */
[----:B------:R-:W-:Y:S02]  /*6db0*/  UIMAD UR8, UR39, UR7, URZ ;  /* 0x00000007270872a4 */ /* 0x000fe4000f8e02ff */
[----:B------:R-:W-:Y:S03]  /*6dc0*/  UISETP.GE.AND UP0, UPT, UR6, UR4, UPT ;  /* 0x000000040600728c */ /* 0x000fe6000bf06270 */
[----:B------:R-:W-:Y:S01]  /*6dd0*/  UMOV UR4, UR11 ;  /* 0x0000000b00047c82 */ /* 0x000fe20008000000 */
[----:B------:R-:W-:Y:S02]  /*6de0*/  UISETP.GE.OR UP0, UPT, UR5, UR8, UP0 ;  /* 0x000000080500728c */ /* 0x000fe40008706670 */
[----:B------:R-:W-:Y:S02]  /*6df0*/  USHF.R.U32.HI UR4, URZ, UR41, UR4 ;  /* 0x00000029ff047299 */ /* 0x000fe40008011604 */
[----:B------:R-:W-:Y:S02]  /*6e00*/  UIMAD.WIDE.U32 UR8, UR5, UR40, URZ ;  /* 0x00000028050872a5 */ /* 0x000fe4000f8e00ff */
[----:B------:R-:W-:Y:S02]  /*6e10*/  USEL UR11, UR6, UR4, !UP2 ;  /* 0x00000004060b7287 */ /* 0x000fe4000d000000 */
[----:B------:R-:W-:Y:S02]  /*6e20*/  UIADD3 UR8, UPT, UPT, -UR5, URZ, URZ ;  /* 0x000000ff05087290 */ /* 0x000fe4000fffe1ff */
[----:B------:R-:W-:Y:S01]  /*6e30*/  UIADD3 UR10, UPT, UPT, -UR11, URZ, URZ ;  /* 0x000000ff0b0a7290 */ /* 0x000fe2000fffe1ff */
[----:B------:R-:W-:Y:S01]  /*6e40*/  @!UP0 UMOV UR4, UR9 ;  /* 0x0000000900048c82 */ /* 0x000fe20008000000 */
[----:B------:R-:W-:Y:S02]  /*6e50*/  UIADD3 UR9, UPT, UPT, -UR6, URZ, URZ ;  /* 0x000000ff06097290 */ /* 0x000fe4000fffe1ff */
[----:B------:R-:W-:Y:S02]  /*6e60*/  @!UP0 USHF.R.U32.HI UR4, URZ, UR41, UR4 ;  /* 0x00000029ff048299 */ /* 0x000fe40008011604 */
[----:B------:R-:W-:Y:S02]  /*6e70*/  UIMAD UR10, UR39, UR10, UR6 ;  /* 0x0000000a270a72a4 */ /* 0x000fe4000f8e0206 */
[----:B------:R-:W-:Y:S04]  /*6e80*/  @!UP0 USEL UR4, UR5, UR4, !UP2 ;  /* 0x0000000405048287 */ /* 0x000fe8000d000000 */
[----:B------:R-:W-:Y:S02]  /*6e90*/  @!UP0 UIMAD UR10, UR7, UR10, UR4 ;  /* 0x0000000a070a82a4 */ /* 0x000fe4000f8e0204 */
[----:B------:R-:W-:Y:S02]  /*6ea0*/  @!UP0 UIADD3 UR11, UPT, UPT, UR11, -UR4, URZ ;  /* 0x800000040b0b8290 */ /* 0x000fe4000fffe0ff */
[----:B------:R-:W-:Y:S02]  /*6eb0*/  UIMAD UR7, UR42, UR8, UR37 ;  /* 0x000000082a0772a4 */ /* 0x000fe4000f8e0225 */
[----:B------:R-:W-:Y:S02]  /*6ec0*/  @!UP0 UIMAD UR6, UR11, UR39, UR5 ;  /* 0x000000270b0682a4 */ /* 0x000fe4000f8e0205 */
[----:B------:R-:W-:Y:S01]  /*6ed0*/  UIMAD UR4, UR13, UR9, UR36 ;  /* 0x000000090d0472a4 */ /* 0x000fe2000f8e0224 */
[----:B------:R-:W-:Y:S02]  /*6ee0*/  @!UP0 UMOV UR5, UR10 ;  /* 0x0000000a00058c82 */ /* 0x000fe40008000000 */
[----:B------:R-:W-:Y:S02]  /*6ef0*/  UIMAD UR37, UR5, UR42, UR7 ;  /* 0x0000002a052572a4 */ /* 0x000fe4000f8e0207 */
[----:B------:R-:W-:Y:S11]  /*6f00*/  UIMAD UR36, UR6, UR13, UR4 ;  /* 0x0000000d062472a4 */ /* 0x000ff6000f8e0204 */
[----:B------:R-:W-:Y:S01]  /*6f10*/  @!UPT UIADD3 URZ, UPT, UPT, URZ, URZ, URZ ;  /* 0x000000fffffff290 */ /* 0x000fe2000fffe0ff */
.L_x_94:
[----:B------:R-:W-:Y:S01]  /*6f20*/  UISETP.NE.AND UP0, UPT, UR38, 0x1, UPT ;  /* 0x000000012600788c */ /* 0x000fe2000bf05270 */
[----:B------:R-:W-:Y:S01]  /*6f30*/  R2UR UR11, R95 ;  /* 0x000000005f0b72ca */ /* 0x000fe200000e0000 */
[----:B------:R-:W-:Y:S01]  /*6f40*/  USHF.L.U32 UR50, UR20, 0x7, URZ ;  /* 0x0000000714327899 */ /* 0x000fe200080006ff */
[----:B------:R-:W-:Y:S01]  /*6f50*/  IADD3 R77, PT, PT, R77, 0x1, RZ ;  /* 0x000000014d4d7810 */ /* 0x000fe20007ffe0ff */
[----:B------:R-:W-:Y:S07]  /*6f60*/  USHF.L.U32 UR49, UR26, 0x6, URZ ;  /* 0x000000061a317899 */ /* 0x000fee00080006ff */
[----:B------:R-:W1:Y:S01]  /*6f70*/  @!UP0 LDCU.128 UR12, c[0x0][0xf10] ;  /* 0x0001e200ff0c87ac */ /* 0x000e620008000c00 */
[----:B------:R-:W2:Y:S01]  /*6f80*/  @!UP0 LDCU UR5, c[0x0][0xf0c] ;  /* 0x0001e180ff0587ac */ /* 0x000ea20008000800 */
[----:B------:R-:W3:Y:S01]  /*6f90*/  @!UP0 LDCU UR10, c[0x0][0xf20] ;  /* 0x0001e400ff0a87ac */ /* 0x000ee20008000800 */
[----:B-1----:R-:W-:Y:S02]  /*6fa0*/  UIMAD.WIDE.U32 UR8, UR37, UR12, URZ ;  /* 0x0000000c250872a5 */ /* 0x002fe4000f8e00ff */
[----:B------:R-:W-:Y:S02]  /*6fb0*/  UIMAD.WIDE.U32 UR6, UR36, UR15, URZ ;  /* 0x0000000f240672a5 */ /* 0x000fe4000f8e00ff */
[----:B------:R-:W-:Y:S03]  /*6fc0*/  @!UP0 UISETP.NE.AND UP1, UPT, UR14, 0x1, UPT ;  /* 0x000000010e00888c */ /* 0x000fe6000bf25270 */
[----:B------:R-:W-:Y:S01]  /*6fd0*/  @!UP0 UMOV UR4, UR9 ;  /* 0x0000000900048c82 */ /* 0x000fe20008000000 */
[----:B--2---:R-:W-:Y:S02]  /*6fe0*/  @!UP0 UISETP.NE.AND UP2, UPT, UR5, 0x1, UPT ;  /* 0x000000010500888c */ /* 0x004fe4000bf45270 */
[----:B------:R-:W-:Y:S01]  /*6ff0*/  @!UP0 USHF.R.U32.HI UR4, URZ, UR13, UR4 ;  /* 0x0000000dff048299 */ /* 0x000fe20008011604 */
[----:B------:R-:W-:Y:S02]  /*7000*/  @!UP0 UMOV UR6, UR7 ;  /* 0x0000000700068c82 */ /* 0x000fe40008000000 */
[----:B---3--:R-:W-:Y:S02]  /*7010*/  @!UP0 USHF.R.U32.HI UR6, URZ, UR10, UR6 ;  /* 0x0000000aff068299 */ /* 0x008fe40008011606 */
[----:B------:R-:W-:Y:S02]  /*7020*/  @!UP0 USEL UR7, UR37, UR4, !UP2 ;  /* 0x0000000425078287 */ /* 0x000fe4000d000000 */
[----:B------:R-:W-:Y:S04]  /*7030*/  @!UP0 USEL UR6, UR36, UR6, !UP1 ;  /* 0x0000000624068287 */ /* 0x000fe8000c800000 */
[----:B------:R-:W-:Y:S02]  /*7040*/  @!UP0 UIADD3 UR4, UPT, UPT, -UR7, UR6, URZ ;  /* 0x0000000607048290 */ /* 0x000fe4000fffe1ff */
[----:B------:R-:W-:Y:S02]  /*7050*/  @!UP0 UIADD3 UR6, UPT, UPT, UR7, -UR6, URZ ;  /* 0x8000000607068290 */ /* 0x000fe4000fffe0ff */
[----:B------:R-:W-:Y:S02]  /*7060*/  @!UP0 UIMAD UR37, UR4, UR5, UR37 ;  /* 0x00000005042582a4 */ /* 0x000fe4000f8e0225 */
[----:B------:R-:W-:Y:S02]  /*7070*/  @!UP0 UIMAD UR36, UR6, UR14, UR36 ;  /* 0x0000000e062482a4 */ /* 0x000fe4000f8e0224 */
[----:B------:R-:W-:Y:S09]  /*7080*/  ULOP3.LUT UP0, URZ, UR11, 0x90, URZ, 0xc0, !UPT ;  /* 0x000000900bff7892 */ /* 0x000ff2000f80c0ff */
[----:B------:R-:W-:Y:S05]  /*7090*/  BRA.U !UP0, `(.L_x_95) ;  /* 0x00000001087c7547 */ /* 0x000fea000b800000 */
[----:B------:R-:W1:Y:S01]  /*70a0*/  LDCU.64 UR8, c[0x4][0x80] ;  /* 0x01001000ff0877ac */ /* 0x000e620008000a00 */
[----:B------:R-:W-:Y:S01]  /*70b0*/  MOV R2, 0x0 ;  /* 0x0000000000027802 */ /* 0x000fe20000000f00 */
[----:B------:R-:W-:Y:S02]  /*70c0*/  HFMA2 R12, -RZ, RZ, 0, 5.9604644775390625e-08 ;  /* 0x00000001ff0c7431 */ /* 0x000fe400000001ff */
[----:B------:R-:W-:Y:S01]  /*70d0*/  IMAD.MOV.U32 R8, RZ, RZ, 0x70 ;  /* 0x00000070ff087424 */ /* 0x000fe200078e00ff */
[----:B------:R2:W3:Y:S01]  /*70e0*/  LDC.64 R14, c[0x4][R2] ;  /* 0x01000000020e7b82 */ /* 0x0004e20000000a00 */
[----:B------:R-:W4:Y:S01]  /*70f0*/  LDCU.64 UR6, c[0x4][0x88] ;  /* 0x01001100ff0677ac */ /* 0x000f220008000a00 */
[----:B------:R-:W-:Y:S01]  /*7100*/  IMAD.MOV.U32 R13, RZ, RZ, RZ ;  /* 0x000000ffff0d7224 */ /* 0x000fe200078e00ff */
[----:B------:R-:W2:Y:S01]  /*7110*/  LDCU.64 UR4, c[0x4][0x8] ;  /* 0x01000100ff0477ac */ /* 0x000ea20008000a00 */
[----:B-1----:R-:W-:Y:S01]  /*7120*/  MOV R5, UR9 ;  /* 0x0000000900057c02 */ /* 0x002fe20008000f00 */
[----:B------:R-:W-:Y:S01]  /*7130*/  IMAD.U32 R4, RZ, RZ, UR8 ;  /* 0x00000008ff047e24 */ /* 0x000fe2000f8e00ff */
[----:B----4-:R-:W-:Y:S01]  /*7140*/  MOV R7, UR7 ;  /* 0x0000000700077c02 */ /* 0x010fe20008000f00 */
[----:B------:R-:W-:Y:S01]  /*7150*/  IMAD.U32 R6, RZ, RZ, UR6 ;  /* 0x00000006ff067e24 */ /* 0x000fe2000f8e00ff */
[----:B--2---:R-:W-:Y:S01]  /*7160*/  MOV R11, UR5 ;  /* 0x00000005000b7c02 */ /* 0x004fe20008000f00 */
[----:B------:R-:W-:Y:S02]  /*7170*/  IMAD.U32 R10, RZ, RZ, UR4 ;  /* 0x00000004ff0a7e24 */ /* 0x000fe4000f8e00ff */
[----:B------:R-:W-:Y:S07]  /*7180*/  LEPC R20, `(.L_x_96) ;  /* 0x000000001014794e */ /* 0x000fee0000000000 */
[----:B---3-5:R-:W-:Y:S05]  /*7190*/  CALL.ABS.NOINC R14 ;  /* 0x000000000e007343 */ /* 0x028fea0003c00000 */
.L_x_96:
[----:B------:R-:W1:Y:S01]  /*71a0*/  LDCU.64 UR8, c[0x4][0x80] ;  /* 0x01001000ff0877ac */ /* 0x000e620008000a00 */
[----:B------:R-:W2:Y:S01]  /*71b0*/  LDC.64 R2, c[0x4][R2] ;  /* 0x0100000002027b82 */ /* 0x000ea20000000a00 */
[----:B------:R-:W-:Y:S02]  /*71c0*/  HFMA2 R12, -RZ, RZ, 0, 5.9604644775390625e-08 ;  /* 0x00000001ff0c7431 */ /* 0x000fe400000001ff */
[----:B------:R-:W-:Y:S02]  /*71d0*/  IMAD.MOV.U32 R8, RZ, RZ, 0x70 ;  /* 0x00000070ff087424 */ /* 0x000fe400078e00ff */
[----:B------:R-:W-:Y:S01]  /*71e0*/  IMAD.MOV.U32 R13, RZ, RZ, RZ ;  /* 0x000000ffff0d7224 */ /* 0x000fe200078e00ff */
[----:B------:R-:W3:Y:S01]  /*71f0*/  LDCU.64 UR6, c[0x4][0x88] ;  /* 0x01001100ff0677ac */ /* 0x000ee20008000a00 */
[----:B------:R-:W4:Y:S01]  /*7200*/  LDCU.64 UR4, c[0x4][0x8] ;  /* 0x01000100ff0477ac */ /* 0x000f220008000a00 */
[----:B-1----:R-:W-:Y:S02]  /*7210*/  MOV R4, UR8 ;  /* 0x0000000800047c02 */ /* 0x002fe40008000f00 */
[----:B------:R-:W-:Y:S02]  /*7220*/  MOV R5, UR9 ;  /* 0x0000000900057c02 */ /* 0x000fe40008000f00 */
[----:B---3--:R-:W-:Y:S01]  /*7230*/  MOV R7, UR7 ;  /* 0x0000000700077c02 */ /* 0x008fe20008000f00 */
[----:B------:R-:W-:Y:S01]  /*7240*/  IMAD.U32 R6, RZ, RZ, UR6 ;  /* 0x00000006ff067e24 */ /* 0x000fe2000f8e00ff */
[----:B----4-:R-:W-:Y:S01]  /*7250*/  MOV R11, UR5 ;  /* 0x00000005000b7c02 */ /* 0x010fe20008000f00 */
[----:B------:R-:W-:Y:S02]  /*7260*/  IMAD.U32 R10, RZ, RZ, UR4 ;  /* 0x00000004ff0a7e24 */ /* 0x000fe4000f8e00ff */
[----:B------:R-:W-:Y:S07]  /*7270*/  LEPC R20, `(.L_x_95) ;  /* 0x000000001014794e */ /* 0x000fee0000000000 */
[----:B--2---:R-:W-:Y:S05]  /*7280*/  CALL.ABS.NOINC R2 ;  /* 0x0000000002007343 */ /* 0x004fea0003c00000 */
.L_x_95:
[----:B------:R-:W-:Y:S02]  /*7290*/  R2UR UR6, R96 ;  /* 0x00000000600672ca */ /* 0x000fe400000e0000 */
[----:B------:R-:W-:Y:S02]  /*72a0*/  R2UR UR5, R88 ;  /* 0x00000000580572ca */ /* 0x000fe400000e0000 */
[----:B------:R-:W-:Y:S02]  /*72b0*/  R2UR UR4, R87 ;  /* 0x00000000570472ca */ /* 0x000fe400000e0000 */
[----:B------:R-:W-:Y:S02]  /*72c0*/  ISETP.NE.U32.AND P4, PT, R74, RZ, PT ;  /* 0x000000ff4a00720c */ /* 0x000fe40003f85070 */
[----:B------:R-:W-:Y:S02]  /*72d0*/  ISETP.NE.U32.AND P2, PT, RZ, UR60, PT ;  /* 0x0000003cff007c0c */ /* 0x000fe4000bf45070 */
[----:B------:R-:W-:Y:S02]  /*72e0*/  ISETP.NE.AND.EX P4, PT, R75, RZ, PT, P4 ;  /* 0x000000ff4b00720c */ /* 0x000fe40003f85340 */
[----:B------:R-:W-:Y:S01]  /*72f0*/  ISETP.NE.AND.EX P2, PT, RZ, UR61, PT, P2 ;  /* 0x0000003dff007c0c */ /* 0x000fe2000bf45320 */
[----:B------:R-:W-:Y:S02]  /*7300*/  UISETP.NE.AND UP2, UPT, UR6, URZ, UPT ;  /* 0x000000ff0600728c */ /* 0x000fe4000bf45270 */
[----:B------:R-:W-:Y:S04]  /*7310*/  UISETP.NE.U32.AND UP0, UPT, UR5, URZ, UPT ;  /* 0x000000ff0500728c */ /* 0x000fe8000bf05070 */
[----:B------:R-:W-:Y:S01]  /*7320*/  UISETP.NE.AND.EX UP1, UPT, UR4, URZ, UPT, UP0 ;  /* 0x000000ff0400728c */ /* 0x000fe2000bf25300 */
[----:B------:R-:W-:Y:S01]  /*7330*/  PLOP3.LUT P1, PT, PT, PT, UP2, 0x80, 0x8 ;  /* 0x000000000008781c */ /* 0x000fe20003f2f028 */
[----:B------:R-:W-:Y:S03]  /*7340*/  UPLOP3.LUT UP0, UPT, UPT, UPT, UPT, 0x40, 0x4 ;  /* 0x000000000004789c */ /* 0x000fe60003f0e870 */
[----:B------:R-:W-:Y:S06]  /*7350*/  @UP2 UPLOP3.LUT UP0, UPT, UPT, UPT, UP1, 0x80, 0x8 ;  /* 0x000000000008289c */ /* 0x000fec0003f0f010 */
[----:B------:R-:W-:Y:S01]  /*7360*/  PLOP3.LUT P0, PT, PT, PT, UP0, 0x80, 0x8 ;  /* 0x000000000008781c */ /* 0x000fe20003f0f008 */
[----:B------:R-:W-:Y:S01]  /*7370*/  @!UPT UIADD3 URZ, UPT, UPT, URZ, URZ, URZ ;  /* 0x000000fffffff290 */ /* 0x000fe2000fffe0ff */
[----:B------:R-:W-:Y:S11]  /*7380*/  BRA.U !UP1, `(.L_x_97) ;  /* 0x0000000109407547 */ /* 0x000ff6000b800000 */
[----:B------:R-:W-:Y:S01]  /*7390*/  UISETP.NE.U32.AND UP0, UPT, UR60, URZ, UPT ;  /* 0x000000ff3c00728c */ /* 0x000fe2000bf05070 */
[----:B------:R-:W-:Y:S01]  /*73a0*/  R2UR UR6, R88 ;  /* 0x00000000580672ca */ /* 0x000fe200000e0000 */
[----:B------:R-:W1:Y:S01]  /*73b0*/  LDCU.64 UR8, c[0x0][0x358] ;  /* 0x00006b00ff0877ac */ /* 0x000e620008000a00 */
[----:B------:R-:W-:Y:S02]  /*73c0*/  HFMA2 R85, -RZ, RZ, 0, 5.9604644775390625e-08 ;  /* 0x00000001ff557431 */ /* 0x000fe400000001ff */
[----:B------:R-:W-:Y:S01]  /*73d0*/  IMAD.MOV.U32 R0, RZ, RZ, 0x1 ;  /* 0x00000001ff007424 */ /* 0x000fe200078e00ff */
[----:B------:R-:W-:Y:S06]  /*73e0*/  UISETP.NE.AND.EX UP0, UPT, UR61, URZ, UPT, UP0 ;  /* 0x000000ff3d00728c */ /* 0x000fec000bf05300 */
[----:B------:R-:W-:Y:S05]  /*73f0*/  PLOP3.LUT P3, PT, PT, PT, UP0, 0x80, 0x8 ;  /* 0x000000000008781c */ /* 0x000fea0003f6f008 */
[----:B------:R-:W2:Y:S01]  /*7400*/  @UP0 LDCU.64 UR4, c[0x0][0xc88] ;  /* 0x00019100ff0407ac */ /* 0x000ea20008000a00 */
[----:B------:R-:W-:Y:S07]  /*7410*/  @UP0 UIMAD UR6, UR52, UR6, URZ ;  /* 0x00000006340602a4 */ /* 0x000fee000f8e02ff */
[----:B------:R-:W-:Y:S01]  /*7420*/  @!P3 PRMT R85, R0, 0x7610, R85 ;  /* 0x000076100055b816 */ /* 0x000fe20000000055 */
[----:B--2---:R-:W-:Y:S06]  /*7430*/  @UP0 UIMAD.WIDE UR4, UR6, 0x4, UR4 ;  /* 0x00000004060408a5 */ /* 0x004fec000f8e0204 */
[----:B------:R-:W-:Y:S02]  /*7440*/  IMAD.U32 R2, RZ, RZ, UR4 ;  /* 0x00000004ff027e24 */ /* 0x000fe4000f8e00ff */
[----:B------:R-:W-:Y:S03]  /*7450*/  IMAD.U32 R3, RZ, RZ, UR5 ;  /* 0x00000005ff037e24 */ /* 0x000fe6000f8e00ff */
[----:B------:R-:W2:Y:S02]  /*7460*/  @!UP0 LDCU UR4, c[0x0][0xc80] ;  /* 0x00019000ff0487ac */ /* 0x000ea40008000800 */
[----:B-1---5:R1:W5:Y:S02]  /*7470*/  @P3 LDG.E R45, desc[UR8][R2.64] ;  /* 0x00000008022d3981 */ /* 0x022364000c1e1900 */
[----:B-12---:R-:W-:Y:S02]  /*7480*/  @!P3 MOV R45, UR4 ;  /* 0x00000004002dbc02 */ /* 0x006fe40008000f00 */
.L_x_97:
[----:B------:R-:W-:Y:S05]  /*7490*/  @!P4 BRA `(.L_x_98) ;  /* 0x000000000024c947 */ /* 0x000fea0003800000 */
[----:B------:R-:W-:Y:S01]  /*74a0*/  ISETP.NE.U32.AND P3, PT, R72, RZ, PT ;  /* 0x000000ff4800720c */ /* 0x000fe20003f65070 */
[----:B------:R-:W1:Y:S03]  /*74b0*/  LDCU.64 UR4, c[0x0][0x358] ;  /* 0x00006b00ff0477ac */ /* 0x000e660008000a00 */
[----:B------:R-:W-:Y:S11]  /*74c0*/  ISETP.NE.AND.EX P3, PT, R73, RZ, PT, P3 ;  /* 0x000000ff4900720c */ /* 0x000ff60003f65330 */
[----:B------:R-:W-:Y:S02]  /*74d0*/  @!UPT UIADD3 URZ, UPT, UPT, URZ, URZ, URZ ;  /* 0x000000fffffff290 */ /* 0x000fe4000fffe0ff */
[----:B------:R-:W2:Y:S01]  /*74e0*/  @P3 LDC.64 R2, c[0x0][0xca8] ;  /* 0x00032a00ff023b82 */ /* 0x000ea20000000a00 */
[----:B------:R-:W-:Y:S04]  /*74f0*/  @P3 IMAD R0, R74, UR52, RZ ;  /* 0x000000344a003c24 */ /* 0x000fe8000f8e02ff */
[----:B--2---:R-:W-:Y:S05]  /*7500*/  @P3 IMAD.WIDE R2, R0, 0x4, R2 ;  /* 0x0000000400023825 */ /* 0x004fea00078e0202 */
[----:B-1---5:R1:W5:Y:S02]  /*7510*/  @P3 LDG.E R43, desc[UR4][R2.64] ;  /* 0x00000004022b3981 */ /* 0x022364000c1e1900 */
[----:B-1----:R-:W2:Y:S02]  /*7520*/  @!P3 LDC R43, c[0x0][0xca0] ;  /* 0x00032800ff2bbb82 */ /* 0x002ea40000000800 */
.L_x_98:
[----:B-----5:R-:W-:Y:S01]  /*7530*/  FSETP.NEU.AND P3, PT, R45, RZ, PT ;  /* 0x000000ff2d00720b */ /* 0x020fe20003f6d000 */
[----:B------:R-:W-:Y:S01]  /*7540*/  ULOP3.LUT UR4, UR54, 0x1, URZ, 0x3c, !UPT ;  /* 0x0000000136047892 */ /* 0x000fe2000f8e3cff */
[----:B------:R-:W-:Y:S01]  /*7550*/  SEL R4, RZ, 0xffffffff, P2 ;  /* 0xffffffffff047807 */ /* 0x000fe20001000000 */
[----:B------:R-:W-:Y:S01]  /*7560*/  IMAD.U32 R114, RZ, RZ, UR44 ;  /* 0x0000002cff727e24 */ /* 0x000fe2000f8e00ff */
[C---:B------:R-:W-:Y:S01]  /*7570*/  @P1 LOP3.LUT P2, RZ, R85.reuse, 0xff, RZ, 0xc0, !PT ;  /* 0x000000ff55ff1812 */ /* 0x040fe2000784c0ff */
[----:B------:R-:W-:Y:S01]  /*7580*/  IMAD.MOV.U32 R98, RZ, RZ, 0x10 ;  /* 0x00000010ff627424 */ /* 0x000fe200078e00ff */
[----:B------:R-:W-:Y:S01]  /*7590*/  @P1 SEL R0, RZ, 0xffffffff, P3 ;  /* 0xffffffffff001807 */ /* 0x000fe20001800000 */
[----:B------:R-:W-:Y:S01]  /*75a0*/  IMAD.U32 R112, RZ, RZ, UR4 ;  /* 0x00000004ff707e24 */ /* 0x000fe2000f8e00ff */
[----:B------:R-:W-:Y:S01]  /*75b0*/  LEA R104, R80, UR43, 0x3 ;  /* 0x0000002b50687c11 */ /* 0x000fe2000f8e18ff */
[----:B------:R-:W-:Y:S01]  /*75c0*/  IMAD.SHL.U32 R99, R82, 0x2, RZ ;  /* 0x0000000252637824 */ /* 0x000fe200078e00ff */
[----:B------:R-:W-:Y:S01]  /*75d0*/  @P0 SEL R0, R4, R0, !P2 ;  /* 0x0000000004000207 */ /* 0x000fe20005000000 */
[----:B------:R-:W-:Y:S01]  /*75e0*/  IMAD.SHL.U32 R114, R114, 0x1000, RZ ;  /* 0x0000100072727824 */ /* 0x000fe200078e00ff */
[----:B------:R-:W-:Y:S01]  /*75f0*/  PLOP3.LUT P2, PT, PT, PT, UP1, 0x80, 0x8 ;  /* 0x000000000008781c */ /* 0x000fe20003f4f018 */
[----:B------:R-:W-:Y:S01]  /*7600*/  BSSY B1, `(.L_x_99) ;  /* 0x000003b000017945 */ /* 0x000fe20003800000 */
[----:B------:R-:W-:Y:S01]  /*7610*/  @P1 LOP3.LUT R0, R0, 0x1, RZ, 0xc0, !PT ;  /* 0x0000000100001812 */ /* 0x000fe200078ec0ff */
[----:B------:R-:W-:Y:S01]  /*7620*/  IMAD.MOV.U32 R107, RZ, RZ, 0x1 ;  /* 0x00000001ff6b7424 */ /* 0x000fe200078e00ff */
[----:B------:R-:W-:Y:S01]  /*7630*/  LOP3.LUT P4, R76, R85, 0xff, RZ, 0xc0, !PT ;  /* 0x000000ff554c7812 */ /* 0x000fe2000788c0ff */
[----:B------:R-:W-:Y:S01]  /*7640*/  IMAD R105, R80, 0x40, R81 ;  /* 0x0000004050697824 */ /* 0x000fe200078e0251 */
[----:B------:R-:W-:Y:S01]  /*7650*/  ISETP.NE.U32.OR P5, PT, R0, 0x1, !P1 ;  /* 0x000000010000780c */ /* 0x000fe20004fa5470 */
[----:B------:R-:W-:Y:S01]  /*7660*/  IMAD.U32 R0, RZ, RZ, UR44 ;  /* 0x0000002cff007e24 */ /* 0x000fe2000f8e00ff */
[----:B------:R-:W-:Y:S01]  /*7670*/  SEL R3, RZ, 0xffffffff, P3 ;  /* 0xffffffffff037807 */ /* 0x000fe20001800000 */
[----:B------:R-:W-:Y:S01]  /*7680*/  IMAD.U32 R106, RZ, RZ, UR44 ;  /* 0x0000002cff6a7e24 */ /* 0x000fe2000f8e00ff */
[----:B------:R-:W-:Y:S02]  /*7690*/  LOP3.LUT P6, RZ, R83, 0x40, RZ, 0xc0, !PT ;  /* 0x0000004053ff7812 */ /* 0x000fe400078cc0ff */
[----:B------:R-:W-:Y:S02]  /*76a0*/  CS2R R70, SRZ ;  /* 0x0000000000467805 */ /* 0x000fe4000001ff00 */
[----:B------:R-:W-:Y:S02]  /*76b0*/  LEA R0, R0, UR43, 0x3 ;  /* 0x0000002b00007c11 */ /* 0x000fe4000f8e18ff */
[----:B------:R-:W-:Y:S02]  /*76c0*/  CS2R R68, SRZ ;  /* 0x0000000000447805 */ /* 0x000fe4000001ff00 */
[----:B------:R-:W-:Y:S02]  /*76d0*/  @P2 SEL R3, R4, R3, !P4 ;  /* 0x0000000304032207 */ /* 0x000fe40006000000 */
[----:B------:R-:W-:Y:S02]  /*76e0*/  CS2R R66, SRZ ;  /* 0x0000000000427805 */ /* 0x000fe4000001ff00 */
[----:B------:R-:W-:Y:S02]  /*76f0*/  SEL R98, R98, 0xfffffff0, !P6 ;  /* 0xfffffff062627807 */ /* 0x000fe40007000000 */
[----:B------:R-:W-:Y:S02]  /*7700*/  CS2R R64, SRZ ;  /* 0x0000000000407805 */ /* 0x000fe4000001ff00 */
[----:B------:R-:W-:Y:S02]  /*7710*/  LOP3.LUT R3, R3, 0x1, RZ, 0xc0, !PT ;  /* 0x0000000103037812 */ /* 0x000fe400078ec0ff */
[----:B------:R-:W-:Y:S02]  /*7720*/  CS2R R58, SRZ ;  /* 0x00000000003a7805 */ /* 0x000fe4000001ff00 */
[----:B------:R-:W-:Y:S02]  /*7730*/  @P5 SHF.L.U32 R2, R112, 0x1f, RZ ;  /* 0x0000001f70025819 */ /* 0x000fe400000006ff */
[----:B------:R-:W-:Y:S02]  /*7740*/  CS2R R56, SRZ ;  /* 0x0000000000387805 */ /* 0x000fe4000001ff00 */
[----:B------:R-:W-:Y:S02]  /*7750*/  IADD3 R51, PT, PT, R114, UR43, R99 ;  /* 0x0000002b72337c10 */ /* 0x000fe4000fffe063 */
[----:B------:R-:W-:Y:S01]  /*7760*/  CS2R R54, SRZ ;  /* 0x0000000000367805 */ /* 0x000fe2000001ff00 */
[----:B------:R1:W3:Y:S01]  /*7770*/  @P5 SYNCS.PHASECHK.TRANS64.TRYWAIT P1, [R0+URZ+0x40], R2 ;  /* 0x00004002000055a7 */ /* 0x0002e200080211ff */
[----:B------:R-:W-:Y:S02]  /*7780*/  ISETP.NE.U32.AND P2, PT, R3, 0x1, PT ;  /* 0x000000010300780c */ /* 0x000fe40003f45070 */
[----:B------:R-:W-:Y:S02]  /*7790*/  CS2R R52, SRZ ;  /* 0x0000000000347805 */ /* 0x000fe4000001ff00 */
[----:B------:R-:W-:Y:S01]  /*77a0*/  P2R R97, PR, RZ, 0x20 ;  /* 0x00000020ff617803 */ /* 0x000fe20000000000 */
[----:B------:R-:W-:Y:S01]  /*77b0*/  IMAD.IADD R50, R51, 0x1, R98 ;  /* 0x0000000133327824 */ /* 0x000fe200078e0262 */
[----:B------:R-:W-:Y:S02]  /*77c0*/  P2R R113, PR, RZ, 0x4 ;  /* 0x00000004ff717803 */ /* 0x000fe40000000000 */
[----:B-1----:R-:W-:Y:S04]  /*77d0*/  SHF.L.U32 R2, R79, 0x1f, RZ ;  /* 0x0000001f4f027819 */ /* 0x002fe800000006ff */
[----:B------:R1:W4:Y:S01]  /*77e0*/  SYNCS.PHASECHK.TRANS64.TRYWAIT P0, [R104+URZ+0xa0], R2 ;  /* 0x0000a002680075a7 */ /* 0x00032200080011ff */
[----:B---3--:R-:W-:Y:S01]  /*77f0*/  @P5 SEL R107, RZ, 0x1, !P1 ;  /* 0x00000001ff6b5807 */ /* 0x008fe20004800000 */
[----:B-1----:R-:W-:Y:S06]  /*7800*/  @!P5 BRA `(.L_x_100) ;  /* 0x000000000068d947 */ /* 0x002fec0003800000 */
[----:B------:R-:W-:Y:S01]  /*7810*/  ISETP.NE.AND P1, PT, R107, RZ, PT ;  /* 0x000000ff6b00720c */ /* 0x000fe20003f25270 */
[----:B------:R-:W-:Y:S01]  /*7820*/  BSSY B0, `(.L_x_101) ;  /* 0x000000d000007945 */ /* 0x000fe20003800000 */
[----:B------:R-:W-:Y:S02]  /*7830*/  CS2R R54, SRZ ;  /* 0x0000000000367805 */ /* 0x000fe4000001ff00 */
[----:B------:R-:W-:Y:S02]  /*7840*/  CS2R R52, SRZ ;  /* 0x0000000000347805 */ /* 0x000fe4000001ff00 */
[----:B------:R-:W-:Y:S02]  /*7850*/  CS2R R58, SRZ ;  /* 0x00000000003a7805 */ /* 0x000fe4000001ff00 */
[----:B------:R-:W-:Y:S02]  /*7860*/  CS2R R56, SRZ ;  /* 0x0000000000387805 */ /* 0x000fe4000001ff00 */
[----:B------:R-:W-:Y:S02]  /*7870*/  CS2R R66, SRZ ;  /* 0x0000000000427805 */ /* 0x000fe4000001ff00 */
[----:B------:R-:W-:Y:S02]  /*7880*/  CS2R R64, SRZ ;  /* 0x0000000000407805 */ /* 0x000fe4000001ff00 */
[----:B------:R-:W-:Y:S02]  /*7890*/  CS2R R70, SRZ ;  /* 0x0000000000467805 */ /* 0x000fe4000001ff00 */
[----:B------:R-:W-:Y:S01]  /*78a0*/  CS2R R68, SRZ ;  /* 0x0000000000447805 */ /* 0x000fe2000001ff00 */
[----:B------:R-:W-:Y:S06]  /*78b0*/  @P1 BRA `(.L_x_102) ;  /* 0x00000000000c1947 */ /* 0x000fec0003800000 */
[----:B------:R-:W-:Y:S04]  /*78c0*/  SHF.L.U32 R3, R112, 0x1f, RZ ;  /* 0x0000001f70037819 */ /* 0x000fe800000006ff */
[----:B------:R-:W1:Y:S02]  /*78d0*/  SYNCS.PHASECHK.TRANS64.TRYWAIT P1, [R0+URZ+0x40], R3 ;  /* 0x00004003000075a7 */ /* 0x000e6400080211ff */
[----:B-1----:R-:W-:Y:S05]  /*78e0*/  @!P1 BRA `(.L_x_103) ;  /* 0x0000004800b09947 */ /* 0x002fea0003800000 */
.L_x_102:
[----:B------:R-:W-:Y:S05]  /*78f0*/  BSYNC B0 ;  /* 0x0000000000007941 */ /* 0x000fea0003800000 */
.L_x_101:
[----:B------:R-:W-:Y:S01]  /*7900*/  ISETP.NE.AND P1, PT, R113, RZ, PT ;  /* 0x000000ff7100720c */ /* 0x000fe20003f25270 */
[----:B------:R-:W-:Y:S04]  /*7910*/  UIADD3 UR4, UPT, UPT, UR44, 0x1, URZ ;  /* 0x000000012c047890 */ /* 0x000fe8000fffe0ff */
[----:B------:R-:W-:Y:S04]  /*7920*/  UISETP.NE.AND UP0, UPT, UR4, 0x3, UPT ;  /* 0x000000030400788c */ /* 0x000fe8000bf05270 */
[----:B------:R-:W-:Y:S02]  /*7930*/  USEL UR5, URZ, 0x1, UP0 ;  /* 0x00000001ff057887 */ /* 0x000fe40008000000 */
[----:B------:R-:W-:Y:S02]  /*7940*/  USEL UR4, UR4, URZ, UP0 ;  /* 0x000000ff04047287 */ /* 0x000fe40008000000 */
[----:B------:R3:W1:Y:S02]  /*7950*/  @P1 LDS.128 R52, [R51+0x200] ;  /* 0x0002000033341984 */ /* 0x0006640000000c00 */
[----:B------:R-:W-:Y:S02]  /*7960*/  LOP3.LUT R112, R112, UR5, RZ, 0x3c, !PT ;  /* 0x0000000570707c12 */ /* 0x000fe4000f8e3cff */
[----:B------:R3:W1:Y:S01]  /*7970*/  @P1 LDS.128 R56, [R50+0x200] ;  /* 0x0002000032381984 */ /* 0x0006620000000c00 */
[----:B------:R-:W-:Y:S03]  /*7980*/  IMAD.U32 R106, RZ, RZ, UR4 ;  /* 0x00000004ff6a7e24 */ /* 0x000fe6000f8e00ff */
[----:B------:R3:W1:Y:S04]  /*7990*/  @P1 LDS.128 R64, [R51+0xa00] ;  /* 0x000a000033401984 */ /* 0x0006680000000c00 */
[----:B------:R3:W1:Y:S02]  /*79a0*/  @P1 LDS.128 R68, [R50+0xa00] ;  /* 0x000a000032441984 */ /* 0x0006640000000c00 */
.L_x_100:
[----:B------:R-:W-:Y:S05]  /*79b0*/  BSYNC B1 ;  /* 0x0000000000017941 */ /* 0x000fea0003800000 */
.L_x_99:
[----:B------:R-:W-:Y:S01]  /*79c0*/  HFMA2 R39, -RZ, RZ, 0, 0 ;  /* 0x00000000ff277431 */ /* 0x000fe200000001ff */
[----:B-1----:R-:W-:Y:S01]  /*79d0*/  SHF.R.U32.HI R0, RZ, 0x15, R105 ;  /* 0x00000015ff007819 */ /* 0x002fe20000011669 */
[----:B----4-:R-:W-:Y:S06]  /*79e0*/  @P0 BRA `(.L_x_104) ;  /* 0x0000000000080947 */ /* 0x010fec0003800000 */
[----:B------:R-:W1:Y:S02]  /*79f0*/  SYNCS.PHASECHK.TRANS64.TRYWAIT P0, [R104+URZ+0xa0], R2 ;  /* 0x0000a002680075a7 */ /* 0x000e6400080011ff */
[----:B-1----:R-:W-:Y:S05]  /*7a00*/  @!P0 BRA `(.L_x_105) ;  /* 0x00000048007c8947 */ /* 0x002fea0003800000 */
.L_x_104:
[----:B-1----:R-:W-:Y:S01]  /*7a10*/  LOP3.LUT R2, R0, 0x3, RZ, 0xc0, !PT ;  /* 0x0000000300027812 */ /* 0x002fe200078ec0ff */
[----:B------:R-:W-:Y:S01]  /*7a20*/  IMAD.MOV.U32 R38, RZ, RZ, RZ ;  /* 0x000000ffff267224 */ /* 0x000fe200078e00ff */
[----:B------:R-:W-:Y:S02]  /*7a30*/  CS2R R36, SRZ ;  /* 0x0000000000247805 */ /* 0x000fe4000001ff00 */
[----:B------:R-:W-:Y:S02]  /*7a40*/  CS2R R34, SRZ ;  /* 0x0000000000227805 */ /* 0x000fe4000001ff00 */
[----:B------:R-:W-:Y:S02]  /*7a50*/  ISETP.NE.AND P0, PT, R84, R2, PT ;  /* 0x000000025400720c */ /* 0x000fe40003f05270 */
[----:B------:R-:W-:Y:S02]  /*7a60*/  CS2R R32, SRZ ;  /* 0x0000000000207805 */ /* 0x000fe4000001ff00 */
        /* <DEDUP_REMOVED lines=13> */
[----:B------:R-:W-:Y:S11]  /*7b40*/  LOP3.LUT P0, RZ, R0, 0x3, R86, 0x48, !PT ;  /* 0x0000000300ff7812 */ /* 0x000ff60007804856 */
[----:B------:R-:W-:Y:S02]  /*7b50*/  @!UPT UIADD3 URZ, UPT, UPT, URZ, URZ, URZ ;  /* 0x000000fffffff290 */ /* 0x000fe4000fffe0ff */
[----:B------:R-:W-:Y:S05]  /*7b60*/  @!P0 BRA `(.L_x_107) ;  /* 0x0000000000408947 */ /* 0x000fea0003800000 */
[----:B------:R-:W1:Y:S01]  /*7b70*/  LDCU.64 UR8, c[0x4][0x70] ;  /* 0x01000e00ff0877ac */ /* 0x000e620008000a00 */
[----:B------:R-:W-:Y:S01]  /*7b80*/  MOV R15, 0x0 ;  /* 0x00000000000f7802 */ /* 0x000fe20000000f00 */
[----:B------:R-:W-:Y:S02]  /*7b90*/  HFMA2 R12, -RZ, RZ, 0, 5.9604644775390625e-08 ;  /* 0x00000001ff0c7431 */ /* 0x000fe400000001ff */
[----:B------:R-:W-:Y:S02]  /*7ba0*/  IMAD.MOV.U32 R8, RZ, RZ, 0x192 ;  /* 0x00000192ff087424 */ /* 0x000fe400078e00ff */
[----:B------:R-:W-:Y:S01]  /*7bb0*/  IMAD.MOV.U32 R13, RZ, RZ, RZ ;  /* 0x000000ffff0d7224 */ /* 0x000fe200078e00ff */
[----:B------:R-:W4:Y:S01]  /*7bc0*/  LDCU.64 UR6, c[0x4][0x78] ;  /* 0x01000f00ff0677ac */ /* 0x000f220008000a00 */
[----:B------:R-:W2:Y:S01]  /*7bd0*/  LDC.64 R14, c[0x4][R15] ;  /* 0x010000000f0e7b82 */ /* 0x000ea20000000a00 */
[----:B------:R-:W5:Y:S01]  /*7be0*/  LDCU.64 UR4, c[0x4][0x10] ;  /* 0x01000200ff0477ac */ /* 0x000f620008000a00 */
[----:B-1----:R-:W-:Y:S01]  /*7bf0*/  MOV R5, UR9 ;  /* 0x0000000900057c02 */ /* 0x002fe20008000f00 */
[----:B------:R-:W-:Y:S01]  /*7c00*/  IMAD.U32 R4, RZ, RZ, UR8 ;  /* 0x00000008ff047e24 */ /* 0x000fe2000f8e00ff */
[----:B----4-:R-:W-:Y:S01]  /*7c10*/  MOV R7, UR7 ;  /* 0x0000000700077c02 */ /* 0x010fe20008000f00 */
[----:B------:R-:W-:Y:S01]  /*7c20*/  IMAD.U32 R6, RZ, RZ, UR6 ;  /* 0x00000006ff067e24 */ /* 0x000fe2000f8e00ff */
[----:B-----5:R-:W-:Y:S01]  /*7c30*/  MOV R11, UR5 ;  /* 0x00000005000b7c02 */ /* 0x020fe20008000f00 */
[----:B------:R-:W-:Y:S02]  /*7c40*/  IMAD.U32 R10, RZ, RZ, UR4 ;  /* 0x00000004ff0a7e24 */ /* 0x000fe4000f8e00ff */
[----:B------:R-:W-:Y:S07]  /*7c50*/  LEPC R20, `(.L_x_107) ;  /* 0x000000001014794e */ /* 0x000fee0000000000 */
[----:B--23--:R-:W-:Y:S05]  /*7c60*/  CALL.ABS.NOINC R14 ;  /* 0x000000000e007343 */ /* 0x00cfea0003c00000 */
.L_x_107:
[----:B------:R-:W-:Y:S05]  /*7c70*/  WARPSYNC.ALL ;  /* 0x0000000000007948 */ /* 0x000fea0003800000 */
[C---:B------:R-:W-:Y:S01]  /*7c80*/  R2UR UR4, R105.reuse ;  /* 0x00000000690472ca */ /* 0x040fe200000e0000 */
[----:B------:R-:W-:Y:S05]  /*7c90*/  VIADD R0, R105, 0x20 ;  /* 0x0000002069007836 */ /* 0x000fea0000000000 */
[----:B------:R-:W-:Y:S04]  /*7ca0*/  SHF.R.U32.HI R0, RZ, 0x15, R0 ;  /* 0x00000015ff007819 */ /* 0x000fe80000011600 */
[----:B------:R-:W-:Y:S03]  /*7cb0*/  LOP3.LUT P0, RZ, R0, 0x3, R86, 0x48, !PT ;  /* 0x0000000300ff7812 */ /* 0x000fe60007804856 */
[----:B------:R-:W1:Y:S10]  /*7cc0*/  LDTM.x16 R24, tmem[UR4] ;  /* 0x00000004001879ee */ /* 0x000e740008240000 */
[----:B-1----:R-:W-:Y:S05]  /*7cd0*/  @!P0 BRA `(.L_x_108) ;  /* 0x0000000000408947 */ /* 0x002fea0003800000 */
        /* <DEDUP_REMOVED lines=16> */
.L_x_108:
[----:B------:R-:W-:Y:S05]  /*7de0*/  WARPSYNC.ALL ;  /* 0x0000000000007948 */ /* 0x000fea0003800000 */
[----:B------:R-:W-:Y:S11]  /*7df0*/  R2UR UR4, R105 ;  /* 0x00000000690472ca */ /* 0x000ff600000e0000 */
[----:B------:R-:W-:Y:S02]  /*7e00*/  @!UPT UIADD3 URZ, UPT, UPT, URZ, URZ, URZ ;  /* 0x000000fffffff290 */ /* 0x000fe4000fffe0ff */
[----:B------:R-:W1:Y:S02]  /*7e10*/  LDTM.x16 R4, tmem[UR4+0x20] ;  /* 0x00002004000479ee */ /* 0x000e640008240000 */
[----:B-1----:R-:W-:Y:S01]  /*7e20*/  NOP ;  /* 0x0000000000007918 */ /* 0x002fe20000000000 */
.L_x_106:
[----:B------:R-:W-:Y:S01]  /*7e30*/  SHF.L.U32 R20, R52, 0x10, RZ ;  /* 0x0000001034147819 */ /* 0x000fe200000006ff */
[C---:B--2---:R-:W-:Y:S01]  /*7e40*/  FMUL R0, R43.reuse, R24 ;  /* 0x000000182b007220 */ /* 0x044fe20000400000 */
[----:B------:R-:W-:Y:S01]  /*7e50*/  ISETP.NE.AND P0, PT, R84, R2, PT ;  /* 0x000000025400720c */ /* 0x000fe20003f05270 */
[----:B------:R-:W-:Y:S01]  /*7e60*/  FMUL R2, R43, R25 ;  /* 0x000000192b027220 */ /* 0x000fe20000400000 */
[----:B------:R-:W-:Y:S01]  /*7e70*/  LOP3.LUT R21, R52, 0xffff0000, RZ, 0xc0, !PT ;  /* 0xffff000034157812 */ /* 0x000fe200078ec0ff */
[----:B------:R-:W-:Y:S01]  /*7e80*/  FFMA R0, R45, R20, R0 ;  /* 0x000000142d007223 */ /* 0x000fe20000000000 */
[----:B------:R-:W-:Y:S01]  /*7e90*/  SHF.L.U32 R22, R53, 0x10, RZ ;  /* 0x0000001035167819 */ /* 0x000fe200000006ff */
[----:B------:R-:W-:Y:S01]  /*7ea0*/  FMUL R3, R43, R26 ;  /* 0x0000001a2b037220 */ /* 0x000fe20000400000 */
[----:B------:R-:W-:Y:S01]  /*7eb0*/  LOP3.LUT R23, R53, 0xffff0000, RZ, 0xc0, !PT ;  /* 0xffff000035177812 */ /* 0x000fe200078ec0ff */
[----:B------:R-:W-:Y:S01]  /*7ec0*/  FFMA R2, R45, R21, R2 ;  /* 0x000000152d027223 */ /* 0x000fe20000000002 */
[C---:B------:R-:W-:Y:S01]  /*7ed0*/  SHF.L.U32 R40, R54.reuse, 0x10, RZ ;  /* 0x0000001036287819 */ /* 0x040fe200000006ff */
[----:B------:R-:W-:Y:S01]  /*7ee0*/  FMUL R20, R43, R27 ;  /* 0x0000001b2b147220 */ /* 0x000fe20000400000 */
[----:B------:R-:W-:Y:S01]  /*7ef0*/  LOP3.LUT R41, R54, 0xffff0000, RZ, 0xc0, !PT ;  /* 0xffff000036297812 */ /* 0x000fe200078ec0ff */
[----:B------:R-:W-:Y:S01]  /*7f00*/  FFMA R3, R45, R22, R3 ;  /* 0x000000162d037223 */ /* 0x000fe20000000003 */
[----:B------:R-:W-:Y:S01]  /*7f10*/  F2FP.BF16.F32.PACK_AB R60, R2, R0 ;  /* 0x00000000023c723e */ /* 0x000fe200000010ff */
[----:B------:R-:W-:Y:S01]  /*7f20*/  FMUL R21, R43, R28 ;  /* 0x0000001c2b157220 */ /* 0x000fe20000400000 */
[----:B------:R-:W-:Y:S01]  /*7f30*/  LOP3.LUT R42, R69, 0xffff0000, RZ, 0xc0, !PT ;  /* 0xffff0000452a7812 */ /* 0x000fe200078ec0ff */
[----:B------:R-:W-:Y:S01]  /*7f40*/  FMUL R22, R43, R29 ;  /* 0x0000001d2b167220 */ /* 0x000fe20000400000 */
[----:B------:R-:W-:Y:S01]  /*7f50*/  SHF.L.U32 R46, R70, 0x10, RZ ;  /* 0x00000010462e7819 */ /* 0x000fe200000006ff */
[----:B------:R-:W-:Y:S01]  /*7f60*/  FFMA R20, R45, R23, R20 ;  /* 0x000000172d147223 */ /* 0x000fe20000000014 */
[----:B------:R-:W-:Y:S01]  /*7f70*/  SHF.L.U32 R23, R55, 0x10, RZ ;  /* 0x0000001037177819 */ /* 0x000fe200000006ff */
[----:B------:R-:W-:Y:S01]  /*7f80*/  FFMA R21, R45, R40, R21 ;  /* 0x000000282d157223 */ /* 0x000fe20000000015 */
[----:B------:R-:W-:Y:S01]  /*7f90*/  LOP3.LUT R40, R55, 0xffff0000, RZ, 0xc0, !PT ;  /* 0xffff000037287812 */ /* 0x000fe200078ec0ff */
[----:B------:R-:W-:Y:S01]  /*7fa0*/  FFMA R22, R45, R41, R22 ;  /* 0x000000292d167223 */ /* 0x000fe20000000016 */
[----:B------:R-:W-:Y:S01]  /*7fb0*/  F2FP.BF16.F32.PACK_AB R61, R20, R3 ;  /* 0x00000003143d723e */ /* 0x000fe200000010ff */
[C---:B------:R-:W-:Y:S01]  /*7fc0*/  FMUL R0, R43.reuse, R30 ;  /* 0x0000001e2b007220 */ /* 0x040fe20000400000 */
[----:B------:R-:W-:Y:S01]  /*7fd0*/  LOP3.LUT R41, R58, 0xffff0000, RZ, 0xc0, !PT ;  /* 0xffff00003a297812 */ /* 0x000fe200078ec0ff */
[----:B------:R-:W-:Y:S01]  /*7fe0*/  FMUL R2, R43, R31 ;  /* 0x0000001f2b027220 */ /* 0x000fe20000400000 */
[----:B------:R-:W-:Y:S01]  /*7ff0*/  F2FP.BF16.F32.PACK_AB R62, R22, R21 ;  /* 0x00000015163e723e */ /* 0x000fe200000010ff */
[C---:B------:R-:W-:Y:S01]  /*8000*/  FFMA R0, R45.reuse, R23, R0 ;  /* 0x000000172d007223 */ /* 0x040fe20000000000 */
[C---:B------:R-:W-:Y:S01]  /*8010*/  SHF.L.U32 R22, R56.reuse, 0x10, RZ ;  /* 0x0000001038167819 */ /* 0x040fe200000006ff */
[----:B------:R-:W-:Y:S01]  /*8020*/  FFMA R2, R45, R40, R2 ;  /* 0x000000282d027223 */ /* 0x000fe20000000002 */
[----:B------:R-:W-:Y:S01]  /*8030*/  LOP3.LUT R23, R56, 0xffff0000, RZ, 0xc0, !PT ;  /* 0xffff000038177812 */ /* 0x000fe200078ec0ff */
[----:B------:R-:W-:Y:S01]  /*8040*/  FMUL R3, R43, R32 ;  /* 0x000000202b037220 */ /* 0x000fe20000400000 */
[----:B------:R-:W-:Y:S01]  /*8050*/  SHF.L.U32 R40, R57, 0x10, RZ ;  /* 0x0000001039287819 */ /* 0x000fe200000006ff */
[C---:B------:R-:W-:Y:S01]  /*8060*/  FMUL R20, R43.reuse, R33 ;  /* 0x000000212b147220 */ /* 0x040fe20000400000 */
[----:B------:R-:W-:Y:S01]  /*8070*/  F2FP.BF16.F32.PACK_AB R63, R2, R0 ;  /* 0x00000000023f723e */ /* 0x000fe200000010ff */
[----:B------:R-:W-:Y:S01]  /*8080*/  FMUL R21, R43, R34 ;  /* 0x000000222b157220 */ /* 0x000fe20000400000 */
[----:B------:R-:W-:Y:S01]  /*8090*/  LOP3.LUT R47, R70, 0xffff0000, RZ, 0xc0, !PT ;  /* 0xffff0000462f7812 */ /* 0x000fe200078ec0ff */
[----:B------:R-:W-:Y:S01]  /*80a0*/  FFMA R3, R45, R22, R3 ;  /* 0x000000162d037223 */ /* 0x000fe20000000003 */
[----:B------:R-:W-:Y:S01]  /*80b0*/  SHF.L.U32 R48, R71, 0x10, RZ ;  /* 0x0000001047307819 */ /* 0x000fe200000006ff */
[----:B------:R-:W-:Y:S01]  /*80c0*/  FFMA R20, R45, R23, R20 ;  /* 0x000000172d147223 */ /* 0x000fe20000000014 */
[----:B------:R-:W-:Y:S01]  /*80d0*/  LOP3.LUT R23, R57, 0xffff0000, RZ, 0xc0, !PT ;  /* 0xffff000039177812 */ /* 0x000fe200078ec0ff */
[----:B------:R-:W-:Y:S01]  /*80e0*/  FFMA R21, R45, R40, R21 ;  /* 0x000000282d157223 */ /* 0x000fe20000000015 */
[----:B------:R-:W-:Y:S01]  /*80f0*/  SHF.L.U32 R40, R58, 0x10, RZ ;  /* 0x000000103a287819 */ /* 0x000fe200000006ff */
[C---:B------:R-:W-:Y:S01]  /*8100*/  FMUL R0, R43.reuse, R35 ;  /* 0x000000232b007220 */ /* 0x040fe20000400000 */
[----:B------:R-:W-:Y:S01]  /*8110*/  F2FP.BF16.F32.PACK_AB R100, R20, R3 ;  /* 0x000000031464723e */ /* 0x000fe200000010ff */
[----:B------:R-:W-:Y:S01]  /*8120*/  FMUL R2, R43, R36 ;  /* 0x000000242b027220 */ /* 0x000fe20000400000 */
[----:B------:R-:W-:Y:S01]  /*8130*/  LOP3.LUT R49, R71, 0xffff0000, RZ, 0xc0, !PT ;  /* 0xffff000047317812 */ /* 0x000fe200078ec0ff */
[----:B------:R-:W-:Y:S01]  /*8140*/  FMUL R22, R43, R37 ;  /* 0x000000252b167220 */ /* 0x000fe20000400000 */
[----:B------:R-:W-:Y:S01]  /*8150*/  ISETP.NE.AND P1, PT, R84, RZ, PT ;  /* 0x000000ff5400720c */ /* 0x000fe20003f25270 */
[----:B------:R-:W-:Y:S01]  /*8160*/  FFMA R0, R45, R23, R0 ;  /* 0x000000172d007223 */ /* 0x000fe20000000000 */
[----:B------:R-:W-:Y:S01]  /*8170*/  SHF.L.U32 R23, R59, 0x10, RZ ;  /* 0x000000103b177819 */ /* 0x000fe200000006ff */
[----:B------:R-:W-:Y:S01]  /*8180*/  FFMA R2, R45, R40, R2 ;  /* 0x000000282d027223 */ /* 0x000fe20000000002 */
[----:B------:R-:W-:Y:S01]  /*8190*/  LOP3.LUT R40, R59, 0xffff0000, RZ, 0xc0, !PT ;  /* 0xffff00003b287812 */ /* 0x000fe200078ec0ff */
[----:B------:R1:W-:Y:S01]  /*81a0*/  @!P0 STS.128 [R51+0x200], R60 ;  /* 0x0002003c33008388 */ /* 0x0003e20000000c00 */
[----:B------:R-:W-:Y:S01]  /*81b0*/  F2FP.BF16.F32.PACK_AB R101, R0, R21 ;  /* 0x000000150065723e */ /* 0x000fe200000010ff */
[----:B------:R-:W-:Y:S01]  /*81c0*/  FFMA R22, R45, R41, R22 ;  /* 0x000000292d167223 */ /* 0x000fe20000000016 */
[----:B------:R-:W-:Y:S01]  /*81d0*/  LOP3.LUT R41, R66, 0xffff0000, RZ, 0xc0, !PT ;  /* 0xffff000042297812 */ /* 0x000fe200078ec0ff */
[C---:B------:R-:W-:Y:S01]  /*81e0*/  FMUL R3, R43.reuse, R38 ;  /* 0x000000262b037220 */ /* 0x040fe20000400000 */
[C---:B------:R-:W-:Y:S01]  /*81f0*/  FMUL R20, R43.reuse, R39 ;  /* 0x000000272b147220 */ /* 0x040fe20000400000 */
        /* <DEDUP_REMOVED lines=8> */
[----:B------:R-:W-:Y:S01]  /*8280*/  FMUL R21, R43, R6 ;  /* 0x000000062b157220 */ /* 0x000fe20000400000 */
[C---:B------:R-:W-:Y:S01]  /*8290*/  FFMA R0, R45.reuse, R22, R0 ;  /* 0x000000162d007223 */ /* 0x040fe20000000000 */
[C---:B------:R-:W-:Y:S01]  /*82a0*/  FFMA R2, R45.reuse, R23, R2 ;  /* 0x000000172d027223 */ /* 0x040fe20000000002 */
[----:B------:R-:W-:Y:S01]  /*82b0*/  F2FP.BF16.F32.PACK_AB R103, R20, R3 ;  /* 0x000000031467723e */ /* 0x000fe200000010ff */
[----:B------:R-:W-:Y:S01]  /*82c0*/  FFMA R21, R45, R40, R21 ;  /* 0x000000282d157223 */ /* 0x000fe20000000015 */
[----:B------:R-:W-:Y:S01]  /*82d0*/  LOP3.LUT R23, R65, 0xffff0000, RZ, 0xc0, !PT ;  /* 0xffff000041177812 */ /* 0x000fe200078ec0ff */
[C---:B------:R-:W-:Y:S01]  /*82e0*/  FMUL R3, R43.reuse, R7 ;  /* 0x000000072b037220 */ /* 0x040fe20000400000 */
[----:B------:R-:W-:Y:S01]  /*82f0*/  SHF.L.U32 R40, R66, 0x10, RZ ;  /* 0x0000001042287819 */ /* 0x000fe200000006ff */
[----:B------:R1:W-:Y:S01]  /*8300*/  @!P0 STS.128 [R50+0x200], R100 ;  /* 0x0002006432008388 */ /* 0x0003e20000000c00 */
[C---:B------:R-:W-:Y:S01]  /*8310*/  FMUL R20, R43.reuse, R8 ;  /* 0x000000082b147220 */ /* 0x040fe20000400000 */
[----:B------:R-:W-:Y:S01]  /*8320*/  FMUL R22, R43, R9 ;  /* 0x000000092b167220 */ /* 0x000fe20000400000 */
[C---:B------:R-:W-:Y:S01]  /*8330*/  FFMA R3, R45.reuse, R23, R3 ;  /* 0x000000172d037223 */ /* 0x040fe20000000003 */
[----:B------:R-:W-:Y:S01]  /*8340*/  F2FP.BF16.F32.PACK_AB R108, R2, R0 ;  /* 0x00000000026c723e */ /* 0x000fe200000010ff */
[----:B------:R-:W-:Y:S01]  /*8350*/  FFMA R20, R45, R40, R20 ;  /* 0x000000282d147223 */ /* 0x000fe20000000014 */
[----:B------:R-:W-:Y:S01]  /*8360*/  SHF.L.U32 R23, R67, 0x10, RZ ;  /* 0x0000001043177819 */ /* 0x000fe200000006ff */
[----:B------:R-:W-:Y:S01]  /*8370*/  FMUL R0, R43, R10 ;  /* 0x0000000a2b007220 */ /* 0x000fe20000400000 */
[----:B------:R-:W-:Y:S01]  /*8380*/  LOP3.LUT R40, R67, 0xffff0000, RZ, 0xc0, !PT ;  /* 0xffff000043287812 */ /* 0x000fe200078ec0ff */
[----:B------:R-:W-:Y:S01]  /*8390*/  FFMA R22, R45, R41, R22 ;  /* 0x000000292d167223 */ /* 0x000fe20000000016 */
[----:B------:R-:W-:Y:S01]  /*83a0*/  FMUL R2, R43, R11 ;  /* 0x0000000b2b027220 */ /* 0x000fe20000400000 */
[----:B------:R-:W-:Y:S01]  /*83b0*/  FFMA R0, R45, R23, R0 ;  /* 0x000000172d007223 */ /* 0x000fe20000000000 */
[----:B------:R-:W-:Y:S01]  /*83c0*/  F2FP.BF16.F32.PACK_AB R109, R3, R21 ;  /* 0x00000015036d723e */ /* 0x000fe200000010ff */
[----:B------:R-:W-:Y:S01]  /*83d0*/  FMUL R3, R43, R12 ;  /* 0x0000000c2b037220 */ /* 0x000fe20000400000 */
[----:B------:R-:W-:Y:S01]  /*83e0*/  FFMA R2, R45, R40, R2 ;  /* 0x000000282d027223 */ /* 0x000fe20000000002 */
[----:B------:R-:W-:Y:S01]  /*83f0*/  SHF.L.U32 R23, R68, 0x10, RZ ;  /* 0x0000001044177819 */ /* 0x000fe200000006ff */
[C---:B------:R-:W-:Y:S01]  /*8400*/  FMUL R21, R43.reuse, R14 ;  /* 0x0000000e2b157220 */ /* 0x040fe20000400000 */
[----:B------:R-:W-:Y:S01]  /*8410*/  F2FP.BF16.F32.PACK_AB R110, R22, R20 ;  /* 0x00000014166e723e */ /* 0x000fe200000010ff */
[C---:B------:R-:W-:Y:S01]  /*8420*/  FMUL R20, R43.reuse, R13 ;  /* 0x0000000d2b147220 */ /* 0x040fe20000400000 */
[----:B------:R-:W-:Y:S01]  /*8430*/  LOP3.LUT R40, R68, 0xffff0000, RZ, 0xc0, !PT ;  /* 0xffff000044287812 */ /* 0x000fe200078ec0ff */
[----:B------:R-:W-:Y:S01]  /*8440*/  FMUL R22, R43, R15 ;  /* 0x0000000f2b167220 */ /* 0x000fe20000400000 */
[----:B------:R-:W-:Y:S01]  /*8450*/  SHF.L.U32 R41, R69, 0x10, RZ ;  /* 0x0000001045297819 */ /* 0x000fe200000006ff */
[----:B------:R-:W-:Y:S01]  /*8460*/  FFMA R3, R45, R23, R3 ;  /* 0x000000172d037223 */ /* 0x000fe20000000003 */
[----:B------:R-:W-:Y:S01]  /*8470*/  FMUL R23, R43, R16 ;  /* 0x000000102b177220 */ /* 0x000fe20000400000 */
[----:B------:R-:W-:Y:S01]  /*8480*/  FFMA R20, R45, R40, R20 ;  /* 0x000000282d147223 */ /* 0x000fe20000000014 */
[----:B------:R-:W-:Y:S01]  /*8490*/  FMUL R40, R43, R17 ;  /* 0x000000112b287220 */ /* 0x000fe20000400000 */
[C---:B------:R-:W-:Y:S01]  /*84a0*/  FFMA R21, R45.reuse, R41, R21 ;  /* 0x000000292d157223 */ /* 0x040fe20000000015 */
[----:B------:R-:W-:Y:S01]  /*84b0*/  FFMA R22, R45, R42, R22 ;  /* 0x0000002a2d167223 */ /* 0x000fe20000000016 */
[C---:B------:R-:W-:Y:S01]  /*84c0*/  FMUL R41, R43.reuse, R18 ;  /* 0x000000122b297220 */ /* 0x040fe20000400000 */
[----:B------:R-:W-:Y:S01]  /*84d0*/  FMUL R42, R43, R19 ;  /* 0x000000132b2a7220 */ /* 0x000fe20000400000 */
[----:B------:R-:W-:Y:S01]  /*84e0*/  F2FP.BF16.F32.PACK_AB R111, R2, R0 ;  /* 0x00000000026f723e */ /* 0x000fe200000010ff */
[C---:B------:R-:W-:Y:S01]  /*84f0*/  FFMA R23, R45.reuse, R46, R23 ;  /* 0x0000002e2d177223 */ /* 0x040fe20000000017 */
[C---:B------:R-:W-:Y:S01]  /*8500*/  FFMA R40, R45.reuse, R47, R40 ;  /* 0x0000002f2d287223 */ /* 0x040fe20000000028 */
[C---:B------:R-:W-:Y:S01]  /*8510*/  FFMA R41, R45.reuse, R48, R41 ;  /* 0x000000302d297223 */ /* 0x040fe20000000029 */
[----:B------:R-:W-:Y:S01]  /*8520*/  FFMA R42, R45, R49, R42 ;  /* 0x000000312d2a7223 */ /* 0x000fe2000000002a */
[----:B------:R1:W-:Y:S01]  /*8530*/  @!P0 STS.128 [R51+0xa00], R108 ;  /* 0x000a006c33008388 */ /* 0x0003e20000000c00 */
[----:B------:R-:W-:Y:S02]  /*8540*/  F2FP.BF16.F32.PACK_AB R21, R22, R21 ;  /* 0x000000151615723e */ /* 0x000fe400000010ff */
[----:B------:R-:W-:Y:S02]  /*8550*/  F2FP.BF16.F32.PACK_AB R22, R40, R23 ;  /* 0x000000172816723e */ /* 0x000fe400000010ff */
[----:B------:R-:W-:Y:S02]  /*8560*/  F2FP.BF16.F32.PACK_AB R20, R20, R3 ;  /* 0x000000031414723e */ /* 0x000fe400000010ff */
[----:B------:R-:W-:Y:S05]  /*8570*/  F2FP.BF16.F32.PACK_AB R23, R42, R41 ;  /* 0x000000292a17723e */ /* 0x000fea00000010ff */
[----:B------:R1:W-:Y:S01]  /*8580*/  @!P0 STS.128 [R50+0xa00], R20 ;  /* 0x000a001432008388 */ /* 0x0003e20000000c00 */
[----:B------:R-:W-:Y:S01]  /*8590*/  @!PT LDS RZ, [RZ] ;  /* 0x00000000fffff984 */ /* 0x000fe20000000800 */
[----:B------:R-:W-:Y:S01]  /*85a0*/  @!PT LDS RZ, [RZ] ;  /* 0x00000000fffff984 */ /* 0x000fe20000000800 */
[----:B------:R-:W-:Y:S01]  /*85b0*/  @!PT LDS RZ, [RZ] ;  /* 0x00000000fffff984 */ /* 0x000fe20000000800 */
[----:B------:R-:W-:Y:S01]  /*85c0*/  @!PT LDS RZ, [RZ] ;  /* 0x00000000fffff984 */ /* 0x000fe20000000800 */
[----:B------:R2:W-:Y:S07]  /*85d0*/  MEMBAR.ALL.CTA ;  /* 0x0000000000007992 */ /* 0x0005ee0000008000 */
[----:B--2---:R-:W2:Y:S01]  /*85e0*/  FENCE.VIEW.ASYNC.S ;  /* 0x00000000000073c6 */ /* 0x004ea20000000000 */
[----:B------:R-:W-:Y:S05]  /*85f0*/  WARPSYNC.ALL ;  /* 0x0000000000007948 */ /* 0x000fea0003800000 */
[----:B------:R-:W-:Y:S01]  /*8600*/  BSSY.RECONVERGENT B0, `(.L_x_109) ;  /* 0x0000011000007945 */ /* 0x000fe20003800200 */
[----:B--2---:R-:W-:Y:S06]  /*8610*/  BAR.SYNC.DEFER_BLOCKING 0x1, 0x80 ;  /* 0x0042000000007b1d */ /* 0x004fec0000010000 */
[----:B------:R-:W-:Y:S05]  /*8620*/  @P1 BRA `(.L_x_110) ;  /* 0x0000000000381947 */ /* 0x000fea0003800000 */
[----:B------:R-:W2:Y:S01]  /*8630*/  LDCU.64 UR6, c[0x0][0x348] ;  /* 0x00006900ff0677ac */ /* 0x000ea20008000a00 */
[----:B------:R-:W-:Y:S01]  /*8640*/  R2UR UR5, R114 ;  /* 0x00000000720572ca */ /* 0x000fe200000e0000 */
[----:B------:R-:W-:Y:S01]  /*8650*/  UMOV UR51, UR52 ;  /* 0x0000003400337c82 */ /* 0x000fe20008000000 */
[----:B------:R-:W-:Y:S01]  /*8660*/  UIADD3 UR9, UPT, UPT, UR49, 0x20, URZ ;  /* 0x0000002031097890 */ /* 0x000fe2000fffe0ff */
[----:B------:R-:W-:Y:S01]  /*8670*/  UMOV UR10, UR50 ;  /* 0x00000032000a7c82 */ /* 0x000fe20008000000 */
[----:B------:R-:W-:Y:S09]  /*8680*/  UMOV UR11, UR52 ;  /* 0x00000034000b7c82 */ /* 0x000ff20008000000 */
[----:B------:R-:W-:Y:S02]  /*8690*/  UIADD3 UR5, UPT, UPT, UR43, UR5, URZ ;  /* 0x000000052b057290 */ /* 0x000fe4000fffe0ff */
[----:B--2---:R-:W-:Y:S02]  /*86a0*/  UIADD3 UR4, UP0, UPT, UR6, 0xa80, URZ ;  /* 0x00000a8006047890 */ /* 0x004fe4000ff1e0ff */
[----:B------:R-:W-:Y:S02]  /*86b0*/  UIADD3 UR48, UPT, UPT, UR5, 0x200, URZ ;  /* 0x0000020005307890 */ /* 0x000fe4000fffe0ff */
[----:B------:R-:W-:Y:S02]  /*86c0*/  UIADD3 UR8, UPT, UPT, UR5, 0xa00, URZ ;  /* 0x00000a0005087890 */ /* 0x000fe4000fffe0ff */
[----:B------:R-:W-:Y:S09]  /*86d0*/  UIADD3.X UR5, UPT, UPT, URZ, UR7, URZ, UP0, !UPT ;  /* 0x00000007ff057290 */ /* 0x000ff200087fe4ff */
[----:B------:R2:W-:Y:S01]  /*86e0*/  UTMASTG.3D [UR48], [UR4] ;  /* 0x00000030040073b5 */ /* 0x0005e20008010000 */
[----:B------:R2:W-:Y:S02]  /*86f0*/  UTMASTG.3D [UR8], [UR4] ;  /* 0x00000008040073b5 */ /* 0x0005e40008010000 */
[----:B--2---:R0:W-:Y:S02]  /*8700*/  UTMACMDFLUSH ;  /* 0x00000000000079b7 */ /* 0x0041e40000000000 */
.L_x_110:
[----:B------:R-:W-:Y:S05]  /*8710*/  BSYNC.RECONVERGENT B0 ;  /* 0x0000000000007941 */ /* 0x000fea0003800200 */
.L_x_109:
[----:B------:R-:W-:Y:S01]  /*8720*/  UIADD3 UR46, UPT, UPT, UR44, 0x1, URZ ;  /* 0x000000012c2e7890 */ /* 0x000fe2000fffe0ff */
[----:B------:R-:W-:Y:S03]  /*8730*/  BSSY.RECONVERGENT B0, `(.L_x_111) ;  /* 0x0000005000007945 */ /* 0x000fe60003800200 */
[----:B------:R-:W-:Y:S04]  /*8740*/  UISETP.NE.AND UP0, UPT, UR46, 0x3, UPT ;  /* 0x000000032e00788c */ /* 0x000fe8000bf05270 */
[----:B------:R-:W-:Y:S01]  /*8750*/  USEL UR45, UR46, URZ, UP0 ;  /* 0x000000ff2e2d7287 */ /* 0x000fe20008000000 */
[----:B------:R-:W-:Y:S11]  /*8760*/  @P1 BRA `(.L_x_112) ;  /* 0x0000000000041947 */ /* 0x000ff60003800000 */
[----:B------:R-:W-:Y:S04]  /*8770*/  DEPBAR.LE SB0, 0x1 ;  /* 0x000080400000791a */ /* 0x000fe80000000000 */
.L_x_112:
[----:B------:R-:W-:Y:S05]  /*8780*/  BSYNC.RECONVERGENT B0 ;  /* 0x0000000000007941 */ /* 0x000fea0003800200 */
.L_x_111:
[----:B------:R-:W-:Y:S01]  /*8790*/  BAR.SYNC.DEFER_BLOCKING 0x1, 0x80 ;  /* 0x0042000000007b1d */ /* 0x000fe20000010000 */
[----:B------:R-:W-:Y:S01]  /*87a0*/  ISETP.NE.AND P1, PT, R97, RZ, PT ;  /* 0x000000ff6100720c */ /* 0x000fe20003f25270 */
[----:B------:R-:W-:Y:S01]  /*87b0*/  UISETP.NE.AND UP0, UPT, UR53, URZ, UPT ;  /* 0x000000ff3500728c */ /* 0x000fe2000bf05270 */
[----:B-1----:R-:W-:Y:S11]  /*87c0*/  LEA R20, R106, UR43, 0x3 ;  /* 0x0000002b6a147c11 */ /* 0x002ff6000f8e18ff */
[----:B------:R-:W-:Y:S01]  /*87d0*/  @P1 SHF.L.U32 R3, R112, 0x1f, RZ ;  /* 0x0000001f70031819 */ /* 0x000fe200000006ff */
[----:B------:R-:W-:Y:S06]  /*87e0*/  BRA.U !UP0, `(.L_x_113) ;  /* 0x0000000108247547 */ /* 0x000fec000b800000 */
[----:B------:R-:W1:Y:S01]  /*87f0*/  S2R R0, SR_CgaCtaId ;  /* 0x0000000000007919 */ /* 0x000e620000008800 */
[----:B------:R-:W-:Y:S01]  /*8800*/  IMAD.U32 R2, RZ, RZ, UR47 ;  /* 0x0000002fff027e24 */ /* 0x000fe2000f8e00ff */
[----:B------:R-:W-:Y:S04]  /*8810*/  UIADD3 UR4, UPT, UPT, UR47, 0x1, URZ ;  /* 0x000000012f047890 */ /* 0x000fe8000fffe0ff */
[----:B------:R-:W-:Y:S01]  /*8820*/  @P1 LEA R2, R2, UR43, 0x3 ;  /* 0x0000002b02021c11 */ /* 0x000fe2000f8e18ff */
[----:B------:R-:W-:Y:S04]  /*8830*/  UISETP.NE.AND UP0, UPT, UR4, 0x3, UPT ;  /* 0x000000030400788c */ /* 0x000fe8000bf05270 */
[----:B------:R-:W-:Y:S01]  /*8840*/  @P1 VIADD R2, R2, 0x58 ;  /* 0x0000005802021836 */ /* 0x000fe20000000000 */
[----:B------:R-:W-:Y:S04]  /*8850*/  USEL UR47, UR4, URZ, UP0 ;  /* 0x000000ff042f7287 */ /* 0x000fe80008000000 */
[----:B-1----:R-:W-:Y:S04]  /*8860*/  @P1 PRMT R0, R0, 0x654, R2 ;  /* 0x0000065400001816 */ /* 0x002fe80000000002 */
[----:B------:R1:W-:Y:S04]  /*8870*/  @P1 SYNCS.ARRIVE.TRANS64.RED.A1T0 RZ, [R0+URZ], RZ ;  /* 0x000000ff00ff19a7 */ /* 0x0003e800081004ff */
.L_x_113:
[----:B------:R-:W2:Y:S01]  /*8880*/  @P1 SYNCS.PHASECHK.TRANS64.TRYWAIT P0, [R20+URZ+0x40], R3 ;  /* 0x00004003140015a7 */ /* 0x000ea200080011ff */
[----:B------:R-:W-:Y:S01]  /*8890*/  BSSY B1, `(.L_x_114) ;  /* 0x0000019000017945 */ /* 0x000fe20003800000 */
[----:B--2---:R-:W-:Y:S03]  /*88a0*/  @P1 SEL R107, RZ, 0x1, !P0 ;  /* 0x00000001ff6b1807 */ /* 0x004fe60004000000 */
[----:B------:R-:W-:Y:S05]  /*88b0*/  @!P1 BRA `(.L_x_115) ;  /* 0x0000000000589947 */ /* 0x000fea0003800000 */
[----:B------:R-:W-:Y:S01]  /*88c0*/  ISETP.NE.AND P1, PT, R113, RZ, PT ;  /* 0x000000ff7100720c */ /* 0x000fe20003f25270 */
[----:B------:R-:W-:Y:S01]  /*88d0*/  BSSY B0, `(.L_x_116) ;  /* 0x0000009000007945 */ /* 0x000fe20003800000 */
[----:B------:R-:W-:Y:S11]  /*88e0*/  ISETP.NE.AND P0, PT, R107, RZ, PT ;  /* 0x000000ff6b00720c */ /* 0x000ff60003f05270 */
[----:B------:R-:W-:Y:S05]  /*88f0*/  @P1 IMAD R3, R106, 0x1000, R99 ;  /* 0x000010006a031824 */ /* 0x000fea00078e0263 */
[----:B------:R-:W-:Y:S05]  /*8900*/  @P1 IADD3 R2, PT, PT, R3, UR43, RZ ;  /* 0x0000002b03021c10 */ /* 0x000fea000fffe0ff */
[----:B------:R-:W-:Y:S01]  /*8910*/  @P1 IMAD.IADD R2, R98, 0x1, R2 ;  /* 0x0000000162021824 */ /* 0x000fe200078e0202 */
[----:B------:R-:W-:Y:S06]  /*8920*/  @P0 BRA `(.L_x_117) ;  /* 0x00000000000c0947 */ /* 0x000fec0003800000 */
[----:B-1----:R-:W-:Y:S04]  /*8930*/  SHF.L.U32 R0, R112, 0x1f, RZ ;  /* 0x0000001f70007819 */ /* 0x002fe800000006ff */
[----:B------:R-:W1:Y:S02]  /*8940*/  SYNCS.PHASECHK.TRANS64.TRYWAIT P0, [R20+URZ+0x40], R0 ;  /* 0x00004000140075a7 */ /* 0x000e6400080011ff */
[----:B-1----:R-:W-:Y:S05]  /*8950*/  @!P0 BRA `(.L_x_118) ;  /* 0x0000003800bc8947 */ /* 0x002fea0003800000 */
.L_x_117:
[----:B------:R-:W-:Y:S05]  /*8960*/  BSYNC B0 ;  /* 0x0000000000007941 */ /* 0x000fea0003800000 */
.L_x_116:
[----:B------:R-:W-:Y:S01]  /*8970*/  ISETP.NE.AND P0, PT, R113, RZ, PT ;  /* 0x000000ff7100720c */ /* 0x000fe20003f05270 */
[----:B------:R-:W-:Y:S11]  /*8980*/  VIADD R106, R106, 0x1 ;  /* 0x000000016a6a7836 */ /* 0x000ff60000000000 */
[----:B------:R-:W-:Y:S01]  /*8990*/  @!UPT UIADD3 URZ, UPT, UPT, URZ, URZ, URZ ;  /* 0x000000fffffff290 */ /* 0x000fe2000fffe0ff */
[----:B------:R2:W4:Y:S04]  /*89a0*/  @P0 LDS.128 R52, [R3+UR43+0x200] ;  /* 0x0002002b03340984 */ /* 0x0005280008000c00 */
[----:B------:R2:W2:Y:S04]  /*89b0*/  @P0 LDS.128 R64, [R3+UR43+0xa00] ;  /* 0x000a002b03400984 */ /* 0x0004a80008000c00 */
[----:B------:R2:W2:Y:S04]  /*89c0*/  @P0 LDS.128 R56, [R2+0x200] ;  /* 0x0002000002380984 */ /* 0x0004a80000000c00 */
[----:B------:R2:W2:Y:S01]  /*89d0*/  @P0 LDS.128 R68, [R2+0xa00] ;  /* 0x000a000002440984 */ /* 0x0004a20000000c00 */
[C---:B------:R-:W-:Y:S04]  /*89e0*/  ISETP.NE.AND P0, PT, R106.reuse, 0x3, PT ;  /* 0x000000036a00780c */ /* 0x040fe80003f05270 */
[----:B-1----:R-:W-:Y:S02]  /*89f0*/  SEL R0, RZ, 0x1, P0 ;  /* 0x00000001ff007807 */ /* 0x002fe40000000000 */
[----:B------:R-:W-:Y:S02]  /*8a00*/  SEL R106, R106, RZ, P0 ;  /* 0x000000ff6a6a7207 */ /* 0x000fe40000000000 */
[----:B------:R-:W-:Y:S02]  /*8a10*/  LOP3.LUT R112, R112, R0, RZ, 0x3c, !PT ;  /* 0x0000000070707212 */ /* 0x000fe400078e3cff */
.L_x_115:
[----:B------:R-:W-:Y:S05]  /*8a20*/  BSYNC B1 ;  /* 0x0000000000017941 */ /* 0x000fea0003800000 */
.L_x_114:
[----:B--2---:R-:W-:Y:S05]  /*8a30*/  VIADD R3, R105, 0x400000 ;  /* 0x0040000069037836 */ /* 0x004fea0000000000 */
[----:B-1----:R-:W-:Y:S04]  /*8a40*/  SHF.R.U32.HI R0, RZ, 0x15, R3 ;  /* 0x00000015ff007819 */ /* 0x002fe80000011603 */
[----:B------:R-:W-:Y:S04]  /*8a50*/  LOP3.LUT R2, R0, 0x3, RZ, 0xc0, !PT ;  /* 0x0000000300027812 */ /* 0x000fe800078ec0ff */
[----:B------:R-:W-:Y:S11]  /*8a60*/  ISETP.NE.AND P0, PT, R84, R2, PT ;  /* 0x000000025400720c */ /* 0x000ff60003f05270 */
[----:B------:R-:W-:Y:S02]  /*8a70*/  @!UPT UIADD3 URZ, UPT, UPT, URZ, URZ, URZ ;  /* 0x000000fffffff290 */ /* 0x000fe4000fffe0ff */
[----:B------:R-:W-:Y:S05]  /*8a80*/  @P0 BRA `(.L_x_119) ;  /* 0x0000000000bc0947 */ /* 0x000fea0003800000 */
[----:B------:R-:W-:Y:S02]  /*8a90*/  LOP3.LUT P0, RZ, R0, 0x3, R86, 0x48, !PT ;  /* 0x0000000300ff7812 */ /* 0x000fe40007804856 */
[----:B------:R-:W-:Y:S11]  /*8aa0*/  MOV R16, R3 ;  /* 0x0000000300107202 */ /* 0x000ff60000000f00 */
[----:B------:R-:W-:Y:S05]  /*8ab0*/  @!P0 BRA `(.L_x_120) ;  /* 0x0000000000408947 */ /* 0x000fea0003800000 */
[----:B------:R-:W1:Y:S01]  /*8ac0*/  LDCU.64 UR8, c[0x4][0x70] ;  /* 0x01000e00ff0877ac */ /* 0x000e620008000a00 */
[----:B------:R-:W-:Y:S01]  /*8ad0*/  MOV R15, 0x0 ;  /* 0x00000000000f7802 */ /* 0x000fe20000000f00 */
[----:B------:R-:W-:Y:S02]  /*8ae0*/  HFMA2 R12, -RZ, RZ, 0, 5.9604644775390625e-08 ;  /* 0x00000001ff0c7431 */ /* 0x000fe400000001ff */
[----:B------:R-:W-:Y:S02]  /*8af0*/  IMAD.MOV.U32 R8, RZ, RZ, 0x192 ;  /* 0x00000192ff087424 */ /* 0x000fe400078e00ff */
[----:B------:R-:W-:Y:S01]  /*8b00*/  IMAD.MOV.U32 R13, RZ, RZ, RZ ;  /* 0x000000ffff0d7224 */ /* 0x000fe200078e00ff */
[----:B------:R-:W2:Y:S01]  /*8b10*/  LDCU.64 UR6, c[0x4][0x78] ;  /* 0x01000f00ff0677ac */ /* 0x000ea20008000a00 */
[----:B------:R-:W3:Y:S01]  /*8b20*/  LDC.64 R14, c[0x4][R15] ;  /* 0x010000000f0e7b82 */ /* 0x000ee20000000a00 */
[----:B------:R-:W5:Y:S01]  /*8b30*/  LDCU.64 UR4, c[0x4][0x10] ;  /* 0x01000200ff0477ac */ /* 0x000f620008000a00 */
[----:B-1----:R-:W-:Y:S01]  /*8b40*/  MOV R5, UR9 ;  /* 0x0000000900057c02 */ /* 0x002fe20008000f00 */
[----:B------:R-:W-:Y:S01]  /*8b50*/  IMAD.U32 R4, RZ, RZ, UR8 ;  /* 0x00000008ff047e24 */ /* 0x000fe2000f8e00ff */
[----:B--2---:R-:W-:Y:S01]  /*8b60*/  MOV R7, UR7 ;  /* 0x0000000700077c02 */ /* 0x004fe20008000f00 */
[----:B------:R-:W-:Y:S01]  /*8b70*/  IMAD.U32 R6, RZ, RZ, UR6 ;  /* 0x00000006ff067e24 */ /* 0x000fe2000f8e00ff */
[----:B-----5:R-:W-:Y:S01]  /*8b80*/  MOV R11, UR5 ;  /* 0x00000005000b7c02 */ /* 0x020fe20008000f00 */
[----:B------:R-:W-:Y:S02]  /*8b90*/  IMAD.U32 R10, RZ, RZ, UR4 ;  /* 0x00000004ff0a7e24 */ /* 0x000fe4000f8e00ff */
[----:B------:R-:W-:Y:S07]  /*8ba0*/  LEPC R20, `(.L_x_120) ;  /* 0x000000001014794e */ /* 0x000fee0000000000 */
[----:B---34-:R-:W-:Y:S05]  /*8bb0*/  CALL.ABS.NOINC R14 ;  /* 0x000000000e007343 */ /* 0x018fea0003c00000 */
.L_x_120:
        /* <DEDUP_REMOVED lines=23> */
.L_x_121:
[----:B------:R-:W-:Y:S05]  /*8d30*/  WARPSYNC.ALL ;  /* 0x0000000000007948 */ /* 0x000fea0003800000 */
[----:B------:R-:W-:Y:S11]  /*8d40*/  R2UR UR4, R16 ;  /* 0x00000000100472ca */ /* 0x000ff600000e0000 */
[----:B------:R-:W-:Y:S02]  /*8d50*/  @!UPT UIADD3 URZ, UPT, UPT, URZ, URZ, URZ ;  /* 0x000000fffffff290 */ /* 0x000fe4000fffe0ff */
[----:B------:R-:W1:Y:S02]  /*8d60*/  LDTM.x16 R4, tmem[UR4+0x20] ;  /* 0x00002004000479ee */ /* 0x000e640008240000 */
[----:B-1----:R-:W-:Y:S01]  /*8d70*/  NOP ;  /* 0x0000000000007918 */ /* 0x002fe20000000000 */
.L_x_119:
[----:B----4-:R-:W-:Y:S01]  /*8d80*/  SHF.L.U32 R3, R52, 0x10, RZ ;  /* 0x0000001034037819 */ /* 0x010fe200000006ff */
[C---:B------:R-:W-:Y:S01]  /*8d90*/  FMUL R0, R43.reuse, R24 ;  /* 0x000000182b007220 */ /* 0x040fe20000400000 */
[----:B------:R-:W-:Y:S01]  /*8da0*/  ISETP.NE.AND P1, PT, R84, R2, PT ;  /* 0x000000025400720c */ /* 0x000fe20003f25270 */
[----:B------:R-:W-:Y:S01]  /*8db0*/  FMUL R2, R43, R25 ;  /* 0x000000192b027220 */ /* 0x000fe20000400000 */
[----:B------:R-:W-:Y:S01]  /*8dc0*/  LOP3.LUT R21, R52, 0xffff0000, RZ, 0xc0, !PT ;  /* 0xffff000034157812 */ /* 0x000fe200078ec0ff */
[----:B------:R-:W-:Y:S01]  /*8dd0*/  FFMA R0, R45, R3, R0 ;  /* 0x000000032d007223 */ /* 0x000fe20000000000 */
[----:B------:R-:W-:Y:S01]  /*8de0*/  SHF.L.U32 R22, R53, 0x10, RZ ;  /* 0x0000001035167819 */ /* 0x000fe200000006ff */
[----:B------:R-:W-:Y:S01]  /*8df0*/  FMUL R3, R43, R26 ;  /* 0x0000001a2b037220 */ /* 0x000fe20000400000 */
[----:B------:R-:W-:Y:S01]  /*8e00*/  LOP3.LUT R23, R53, 0xffff0000, RZ, 0xc0, !PT ;  /* 0xffff000035177812 */ /* 0x000fe200078ec0ff */
[----:B------:R-:W-:Y:S01]  /*8e10*/  FMUL R20, R43, R27 ;  /* 0x0000001b2b147220 */ /* 0x000fe20000400000 */
[----:B------:R-:W-:Y:S01]  /*8e20*/  SHF.L.U32 R40, R54, 0x10, RZ ;  /* 0x0000001036287819 */ /* 0x000fe200000006ff */
[----:B------:R-:W-:Y:S01]  /*8e30*/  FFMA R2, R45, R21, R2 ;  /* 0x000000152d027223 */ /* 0x000fe20000000002 */
[----:B------:R-:W-:Y:S01]  /*8e40*/  LOP3.LUT R41, R57, 0xffff0000, RZ, 0xc0, !PT ;  /* 0xffff000039297812 */ /* 0x000fe200078ec0ff */
[C---:B------:R-:W-:Y:S01]  /*8e50*/  FFMA R3, R45.reuse, R22, R3 ;  /* 0x000000162d037223 */ /* 0x040fe20000000003 */
[----:B------:R-:W-:Y:S01]  /*8e60*/  LOP3.LUT R42, R66, 0xffff0000, RZ, 0xc0, !PT ;  /* 0xffff0000422a7812 */ /* 0x000fe200078ec0ff */
[----:B------:R-:W-:Y:S01]  /*8e70*/  FFMA R20, R45, R23, R20 ;  /* 0x000000172d147223 */ /* 0x000fe20000000014 */
[----:B------:R-:W-:Y:S01]  /*8e80*/  LOP3.LUT R23, R54, 0xffff0000, RZ, 0xc0, !PT ;  /* 0xffff000036177812 */ /* 0x000fe200078ec0ff */
[C---:B------:R-:W-:Y:S01]  /*8e90*/  FMUL R21, R43.reuse, R28 ;  /* 0x0000001c2b157220 */ /* 0x040fe20000400000 */
[----:B------:R-:W-:Y:S01]  /*8ea0*/  F2FP.BF16.F32.PACK_AB R48, R2, R0 ;  /* 0x000000000230723e */ /* 0x000fe200000010ff */
[----:B------:R-:W-:Y:S01]  /*8eb0*/  FMUL R22, R43, R29 ;  /* 0x0000001d2b167220 */ /* 0x000fe20000400000 */
[----:B------:R-:W-:Y:S01]  /*8ec0*/  F2FP.BF16.F32.PACK_AB R49, R20, R3 ;  /* 0x000000031431723e */ /* 0x000fe200000010ff */
[----:B------:R-:W-:Y:S01]  /*8ed0*/  FFMA R21, R45, R40, R21 ;  /* 0x000000282d157223 */ /* 0x000fe20000000015 */
[----:B------:R-:W-:Y:S01]  /*8ee0*/  SHF.L.U32 R20, R55, 0x10, RZ ;  /* 0x0000001037147819 */ /* 0x000fe200000006ff */
[----:B------:R-:W-:Y:S01]  /*8ef0*/  FFMA R22, R45, R23, R22 ;  /* 0x000000172d167223 */ /* 0x000fe20000000016 */
[----:B------:R-:W-:Y:S01]  /*8f00*/  LOP3.LUT R23, R55, 0xffff0000, RZ, 0xc0, !PT ;  /* 0xffff000037177812 */ /* 0x000fe200078ec0ff */
[C---:B------:R-:W-:Y:S01]  /*8f10*/  FMUL R0, R43.reuse, R30 ;  /* 0x0000001e2b007220 */ /* 0x040fe20000400000 */
[----:B------:R-:W-:Y:S01]  /*8f20*/  SHF.L.U32 R40, R56, 0x10, RZ ;  /* 0x0000001038287819 */ /* 0x000fe200000006ff */
[C---:B------:R-:W-:Y:S01]  /*8f30*/  FMUL R2, R43.reuse, R31 ;  /* 0x0000001f2b027220 */ /* 0x040fe20000400000 */
[----:B---3--:R-:W-:Y:S01]  /*8f40*/  F2FP.BF16.F32.PACK_AB R50, R22, R21 ;  /* 0x000000151632723e */ /* 0x008fe200000010ff */
[----:B------:R-:W-:Y:S01]  /*8f50*/  FMUL R3, R43, R32 ;  /* 0x000000202b037220 */ /* 0x000fe20000400000 */
[----:B------:R-:W-:Y:S01]  /*8f60*/  SHF.L.U32 R46, R67, 0x10, RZ ;  /* 0x00000010432e7819 */ /* 0x000fe200000006ff */
[----:B------:R-:W-:Y:S01]  /*8f70*/  FFMA R0, R45, R20, R0 ;  /* 0x000000142d007223 */ /* 0x000fe20000000000 */
[----:B------:R-:W-:Y:S01]  /*8f80*/  LOP3.LUT R47, R67, 0xffff0000, RZ, 0xc0, !PT ;  /* 0xffff0000432f7812 */ /* 0x000fe200078ec0ff */
[C---:B------:R-:W-:Y:S01]  /*8f90*/  FFMA R2, R45.reuse, R23, R2 ;  /* 0x000000172d027223 */ /* 0x040fe20000000002 */
[----:B------:R-:W-:Y:S01]  /*8fa0*/  LOP3.LUT R23, R56, 0xffff0000, RZ, 0xc0, !PT ;  /* 0xffff000038177812 */ /* 0x000fe200078ec0ff */
[----:B------:R-:W-:Y:S01]  /*8fb0*/  FFMA R3, R45, R40, R3 ;  /* 0x000000282d037223 */ /* 0x000fe20000000003 */
[----:B------:R-:W-:Y:S01]  /*8fc0*/  SHF.L.U32 R40, R57, 0x10, RZ ;  /* 0x0000001039287819 */ /* 0x000fe200000006ff */
[C---:B------:R-:W-:Y:S01]  /*8fd0*/  FMUL R20, R43.reuse, R33 ;  /* 0x000000212b147220 */ /* 0x040fe20000400000 */
[----:B------:R-:W-:Y:S01]  /*8fe0*/  F2FP.BF16.F32.PACK_AB R51, R2, R0 ;  /* 0x000000000233723e */ /* 0x000fe200000010ff */
[C---:B------:R-:W-:Y:S01]  /*8ff0*/  FMUL R21, R43.reuse, R34 ;  /* 0x000000222b157220 */ /* 0x040fe20000400000 */
[----:B------:R-:W-:Y:S01]  /*9000*/  MOV R114, UR45 ;  /* 0x0000002d00727c02 */ /* 0x000fe20008000f00 */
[----:B------:R-:W-:Y:S01]  /*9010*/  FMUL R22, R43, R35 ;  /* 0x000000232b167220 */ /* 0x000fe20000400000 */
[----:B------:R-:W-:Y:S01]  /*9020*/  ISETP.NE.AND P0, PT, R84, RZ, PT ;  /* 0x000000ff5400720c */ /* 0x000fe20003f05270 */
[C---:B------:R-:W-:Y:S01]  /*9030*/  FFMA R20, R45.reuse, R23, R20 ;  /* 0x000000172d147223 */ /* 0x040fe20000000014 */
[C---:B------:R-:W-:Y:S01]  /*9040*/  SHF.L.U32 R23, R58.reuse, 0x10, RZ ;  /* 0x000000103a177819 */ /* 0x040fe200000006ff */
[C---:B------:R-:W-:Y:S01]  /*9050*/  FFMA R21, R45.reuse, R40, R21 ;  /* 0x000000282d157223 */ /* 0x040fe20000000015 */
[----:B------:R-:W-:Y:S01]  /*9060*/  LOP3.LUT R40, R58, 0xffff0000, RZ, 0xc0, !PT ;  /* 0xffff00003a287812 */ /* 0x000fe200078ec0ff */
[----:B------:R-:W-:Y:S01]  /*9070*/  FFMA R22, R45, R41, R22 ;  /* 0x000000292d167223 */ /* 0x000fe20000000016 */
[----:B------:R-:W-:Y:S01]  /*9080*/  F2FP.BF16.F32.PACK_AB R60, R20, R3 ;  /* 0x00000003143c723e */ /* 0x000fe200000010ff */
[----:B------:R-:W-:Y:S01]  /*9090*/  FMUL R0, R43, R36 ;  /* 0x000000242b007220 */ /* 0x000fe20000400000 */
[----:B------:R-:W-:Y:S01]  /*90a0*/  LOP3.LUT R41, R65, 0xffff0000, RZ, 0xc0, !PT ;  /* 0xffff000041297812 */ /* 0x000fe200078ec0ff */
        /* <DEDUP_REMOVED lines=9> */
[----:B------:R-:W-:Y:S01]  /*9140*/  FMUL R21, R43, R4 ;  /* 0x000000042b157220 */ /* 0x000fe20000400000 */
[C---:B------:R-:W-:Y:S01]  /*9150*/  FFMA R3, R45.reuse, R22, R3 ;  /* 0x000000162d037223 */ /* 0x040fe20000000003 */
[----:B------:R-:W-:Y:S01]  /*9160*/  F2FP.BF16.F32.PACK_AB R62, R2, R0 ;  /* 0x00000000023e723e */ /* 0x000fe200000010ff */
[C---:B------:R-:W-:Y:S01]  /*9170*/  FFMA R20, R45.reuse, R23, R20 ;  /* 0x000000172d147223 */ /* 0x040fe20000000014 */
[----:B------:R-:W-:Y:S01]  /*9180*/  FFMA R21, R45, R40, R21 ;  /* 0x000000282d157223 */ /* 0x000fe20000000015 */
[----:B------:R-:W-:Y:S01]  /*9190*/  LOP3.LUT R23, R64, 0xffff0000, RZ, 0xc0, !PT ;  /* 0xffff000040177812 */ /* 0x000fe200078ec0ff */
[----:B------:R-:W-:Y:S01]  /*91a0*/  FMUL R0, R43, R5 ;  /* 0x000000052b007220 */ /* 0x000fe20000400000 */
[----:B------:R-:W-:Y:S01]  /*91b0*/  SHF.L.U32 R40, R65, 0x10, RZ ;  /* 0x0000001041287819 */ /* 0x000fe200000006ff */
[C---:B------:R-:W-:Y:S01]  /*91c0*/  FMUL R2, R43.reuse, R6 ;  /* 0x000000062b027220 */ /* 0x040fe20000400000 */
[----:B------:R-:W-:Y:S01]  /*91d0*/  FMUL R22, R43, R7 ;  /* 0x000000072b167220 */ /* 0x000fe20000400000 */
[C---:B------:R-:W-:Y:S01]  /*91e0*/  FFMA R0, R45.reuse, R23, R0 ;  /* 0x000000172d007223 */ /* 0x040fe20000000000 */
[----:B------:R-:W-:Y:S01]  /*91f0*/  F2FP.BF16.F32.PACK_AB R63, R20, R3 ;  /* 0x00000003143f723e */ /* 0x000fe200000010ff */
[C---:B------:R-:W-:Y:S01]  /*9200*/  FFMA R2, R45.reuse, R40, R2 ;  /* 0x000000282d027223 */ /* 0x040fe20000000002 */
[----:B------:R-:W-:Y:S01]  /*9210*/  FFMA R22, R45, R41, R22 ;  /* 0x000000292d167223 */ /* 0x000fe20000000016 */
[----:B------:R-:W-:Y:S01]  /*9220*/  SHF.L.U32 R41, R66, 0x10, RZ ;  /* 0x0000001042297819 */ /* 0x000fe200000006ff */
[C---:B------:R-:W-:Y:S01]  /*9230*/  FMUL R3, R43.reuse, R8 ;  /* 0x000000082b037220 */ /* 0x040fe20000400000 */
[C---:B------:R-:W-:Y:S01]  /*9240*/  FMUL R20, R43.reuse, R9 ;  /* 0x000000092b147220 */ /* 0x040fe20000400000 */
[C---:B------:R-:W-:Y:S01]  /*9250*/  FMUL R23, R43.reuse, R10 ;  /* 0x0000000a2b177220 */ /* 0x040fe20000400000 */
[----:B------:R-:W-:Y:S01]  /*9260*/  FMUL R40, R43, R11 ;  /* 0x0000000b2b287220 */ /* 0x000fe20000400000 */
[C---:B------:R-:W-:Y:S01]  /*9270*/  FFMA R3, R45.reuse, R41, R3 ;  /* 0x000000292d037223 */ /* 0x040fe20000000003 */
[C---:B------:R-:W-:Y:S01]  /*9280*/  FFMA R20, R45.reuse, R42, R20 ;  /* 0x0000002a2d147223 */ /* 0x040fe20000000014 */
[C---:B------:R-:W-:Y:S01]  /*9290*/  FFMA R23, R45.reuse, R46, R23 ;  /* 0x0000002e2d177223 */ /* 0x040fe20000000017 */
[----:B------:R-:W-:Y:S01]  /*92a0*/  FFMA R40, R45, R47, R40 ;  /* 0x0000002f2d287223 */ /* 0x000fe20000000028 */
[----:B------:R-:W-:Y:S01]  /*92b0*/  F2FP.BF16.F32.PACK_AB R100, R0, R21 ;  /* 0x000000150064723e */ /* 0x000fe200000010ff */
[----:B------:R-:W1:Y:S01]  /*92c0*/  S2R R47, SR_CgaCtaId ;  /* 0x00000000002f7919 */ /* 0x000e620000008800 */
[----:B------:R-:W-:Y:S01]  /*92d0*/  SHF.L.U32 R42, R68, 0x10, RZ ;  /* 0x00000010442a7819 */ /* 0x000fe200000006ff */
[C---:B------:R-:W-:Y:S01]  /*92e0*/  FMUL R41, R43.reuse, R12 ;  /* 0x0000000c2b297220 */ /* 0x040fe20000400000 */
[----:B------:R-:W-:Y:S01]  /*92f0*/  F2FP.BF16.F32.PACK_AB R101, R22, R2 ;  /* 0x000000021665723e */ /* 0x000fe200000010ff */
[C---:B------:R-:W-:Y:S01]  /*9300*/  FMUL R0, R43.reuse, R13 ;  /* 0x0000000d2b007220 */ /* 0x040fe20000400000 */
[----:B------:R-:W-:Y:S01]  /*9310*/  LOP3.LUT R21, R68, 0xffff0000, RZ, 0xc0, !PT ;  /* 0xffff000044157812 */ /* 0x000fe200078ec0ff */
[----:B------:R-:W-:Y:S01]  /*9320*/  FMUL R2, R43, R14 ;  /* 0x0000000e2b027220 */ /* 0x000fe20000400000 */
[----:B------:R-:W-:Y:S01]  /*9330*/  F2FP.BF16.F32.PACK_AB R103, R40, R23 ;  /* 0x000000172867723e */ /* 0x000fe200000010ff */
[----:B------:R-:W-:Y:S01]  /*9340*/  FFMA R41, R45, R42, R41 ;  /* 0x0000002a2d297223 */ /* 0x000fe20000000029 */
[----:B------:R-:W-:Y:S01]  /*9350*/  SHF.L.U32 R22, R69, 0x10, RZ ;  /* 0x0000001045167819 */ /* 0x000fe200000006ff */
[----:B------:R-:W-:Y:S01]  /*9360*/  FFMA R0, R45, R21, R0 ;  /* 0x000000152d007223 */ /* 0x000fe20000000000 */
[----:B------:R-:W-:Y:S01]  /*9370*/  F2FP.BF16.F32.PACK_AB R102, R20, R3 ;  /* 0x000000031466723e */ /* 0x000fe200000010ff */
[----:B------:R-:W-:Y:S01]  /*9380*/  FMUL R3, R43, R15 ;  /* 0x0000000f2b037220 */ /* 0x000fe20000400000 */
[----:B------:R-:W-:Y:S01]  /*9390*/  LOP3.LUT R23, R69, 0xffff0000, RZ, 0xc0, !PT ;  /* 0xffff000045177812 */ /* 0x000fe200078ec0ff */
[----:B------:R-:W-:Y:S01]  /*93a0*/  FMUL R20, R43, R16 ;  /* 0x000000102b147220 */ /* 0x000fe20000400000 */
[----:B------:R-:W-:Y:S01]  /*93b0*/  SHF.L.U32 R40, R70, 0x10, RZ ;  /* 0x0000001046287819 */ /* 0x000fe200000006ff */
[----:B------:R-:W-:Y:S01]  /*93c0*/  FFMA R2, R45, R22, R2 ;  /* 0x000000162d027223 */ /* 0x000fe20000000002 */
[----:B------:R-:W-:Y:S01]  /*93d0*/  FMUL R21, R43, R17 ;  /* 0x000000112b157220 */ /* 0x000fe20000400000 */
[C---:B------:R-:W-:Y:S01]  /*93e0*/  FFMA R3, R45.reuse, R23, R3 ;  /* 0x000000172d037223 */ /* 0x040fe20000000003 */
[----:B------:R-:W-:Y:S01]  /*93f0*/  @!P1 LEA R114, R114, R99, 0xc ;  /* 0x0000006372729211 */ /* 0x000fe200078e60ff */
[----:B------:R-:W-:Y:S01]  /*9400*/  FFMA R20, R45, R40, R20 ;  /* 0x000000282d147223 */ /* 0x000fe20000000014 */
[----:B------:R-:W-:Y:S01]  /*9410*/  LOP3.LUT R40, R70, 0xffff0000, RZ, 0xc0, !PT ;  /* 0xffff000046287812 */ /* 0x000fe200078ec0ff */
[----:B------:R-:W-:Y:S01]  /*9420*/  FMUL R22, R43, R18 ;  /* 0x000000122b167220 */ /* 0x000fe20000400000 */
[----:B------:R-:W-:Y:S01]  /*9430*/  F2FP.BF16.F32.PACK_AB R108, R0, R41 ;  /* 0x00000029006c723e */ /* 0x000fe200000010ff */
[----:B------:R2:W-:Y:S01]  /*9440*/  @!P1 STS.128 [R114+UR43+0x200], R48 ;  /* 0x0002003072009988 */ /* 0x0005e20008000c2b */
[----:B------:R-:W-:Y:S01]  /*9450*/  SHF.L.U32 R42, R71, 0x10, RZ ;  /* 0x00000010472a7819 */ /* 0x000fe200000006ff */
[----:B------:R-:W-:Y:S01]  /*9460*/  FFMA R21, R45, R40, R21 ;  /* 0x000000282d157223 */ /* 0x000fe20000000015 */
[----:B------:R-:W-:Y:S01]  /*9470*/  @!P1 IADD3 R40, PT, PT, R114, UR43, RZ ;  /* 0x0000002b72289c10 */ /* 0x000fe2000fffe0ff */
[----:B------:R-:W-:Y:S01]  /*9480*/  FMUL R23, R43, R19 ;  /* 0x000000132b177220 */ /* 0x000fe20000400000 */
[----:B------:R-:W-:Y:S01]  /*9490*/  LOP3.LUT R46, R71, 0xffff0000, RZ, 0xc0, !PT ;  /* 0xffff0000472e7812 */ /* 0x000fe200078ec0ff */
[----:B------:R-:W-:Y:S01]  /*94a0*/  FFMA R22, R45, R42, R22 ;  /* 0x0000002a2d167223 */ /* 0x000fe20000000016 */
[----:B------:R-:W-:Y:S02]  /*94b0*/  @!P1 IADD3 R40, PT, PT, R98, R40, RZ ;  /* 0x0000002862289210 */ /* 0x000fe40007ffe0ff */
[----:B------:R-:W-:Y:S01]  /*94c0*/  F2FP.BF16.F32.PACK_AB R109, R3, R2 ;  /* 0x00000002036d723e */ /* 0x000fe200000010ff */
[----:B------:R-:W-:Y:S01]  /*94d0*/  FFMA R23, R45, R46, R23 ;  /* 0x0000002e2d177223 */ /* 0x000fe20000000017 */
[----:B------:R-:W-:Y:S01]  /*94e0*/  F2FP.BF16.F32.PACK_AB R110, R21, R20 ;  /* 0x00000014156e723e */ /* 0x000fe200000010ff */
[----:B------:R2:W-:Y:S03]  /*94f0*/  @!P1 STS.128 [R40+0x200], R60 ;  /* 0x0002003c28009388 */ /* 0x0005e60000000c00 */
[----:B------:R-:W-:Y:S05]  /*9500*/  F2FP.BF16.F32.PACK_AB R111, R23, R22 ;  /* 0x00000016176f723e */ /* 0x000fea00000010ff */
[----:B------:R2:W-:Y:S08]  /*9510*/  @!P1 STS.128 [R114+UR43+0xa00], R100 ;  /* 0x000a006472009988 */ /* 0x0005f00008000c2b */
[----:B------:R2:W-:Y:S01]  /*9520*/  @!P1 STS.128 [R40+0xa00], R108 ;  /* 0x000a006c28009388 */ /* 0x0005e20000000c00 */
[----:B------:R-:W-:Y:S01]  /*9530*/  @!PT LDS RZ, [RZ] ;  /* 0x00000000fffff984 */ /* 0x000fe20000000800 */
[----:B------:R-:W-:Y:S01]  /*9540*/  @!PT LDS RZ, [RZ] ;  /* 0x00000000fffff984 */ /* 0x000fe20000000800 */
[----:B------:R-:W-:Y:S01]  /*9550*/  @!PT LDS RZ, [RZ] ;  /* 0x00000000fffff984 */ /* 0x000fe20000000800 */
[----:B------:R-:W-:Y:S01]  /*9560*/  @!PT LDS RZ, [RZ] ;  /* 0x00000000fffff984 */ /* 0x000fe20000000800 */
[----:B------:R3:W-:Y:S07]  /*9570*/  MEMBAR.ALL.CTA ;  /* 0x0000000000007992 */ /* 0x0007ee0000008000 */
[----:B---3--:R-:W3:Y:S01]  /*9580*/  FENCE.VIEW.ASYNC.S ;  /* 0x00000000000073c6 */ /* 0x008ee20000000000 */
[----:B------:R-:W-:Y:S05]  /*9590*/  WARPSYNC.ALL ;  /* 0x0000000000007948 */ /* 0x000fea0003800000 */
[----:B------:R-:W-:Y:S01]  /*95a0*/  BSSY.RECONVERGENT B0, `(.L_x_122) ;  /* 0x0000012000007945 */ /* 0x000fe20003800200 */
[----:B---3--:R-:W-:Y:S06]  /*95b0*/  BAR.SYNC.DEFER_BLOCKING 0x1, 0x80 ;  /* 0x0042000000007b1d */ /* 0x008fec0000010000 */
[----:B-1----:R-:W-:Y:S05]  /*95c0*/  @P0 BRA `(.L_x_123) ;  /* 0x00000000003c0947 */ /* 0x002fea0003800000 */
[----:B------:R-:W1:Y:S01]  /*95d0*/  LDCU.64 UR6, c[0x0][0x348] ;  /* 0x00006900ff0677ac */ /* 0x000e620008000a00 */
[----:B------:R-:W-:Y:S02]  /*95e0*/  ULEA UR5, UR45, UR43, 0xc ;  /* 0x0000002b2d057291 */ /* 0x000fe4000f8e60ff */
[----:B------:R-:W-:Y:S02]  /*95f0*/  UIADD3 UR10, UPT, UPT, UR50, 0x40, URZ ;  /* 0x00000040320a7890 */ /* 0x000fe4000fffe0ff */
[----:B------:R-:W-:Y:S02]  /*9600*/  UIADD3 UR8, UPT, UPT, UR5, 0x200, URZ ;  /* 0x0000020005087890 */ /* 0x000fe4000fffe0ff */
[----:B------:R-:W-:Y:S01]  /*9610*/  UIADD3 UR12, UPT, UPT, UR5, 0xa00, URZ ;  /* 0x00000a00050c7890 */ /* 0x000fe2000fffe0ff */
[----:B------:R-:W-:Y:S01]  /*9620*/  UMOV UR9, UR49 ;  /* 0x0000003100097c82 */ /* 0x000fe20008000000 */
[----:B------:R-:W-:Y:S01]  /*9630*/  UMOV UR11, UR52 ;  /* 0x00000034000b7c82 */ /* 0x000fe20008000000 */
[----:B------:R-:W-:Y:S01]  /*9640*/  UIADD3 UR13, UPT, UPT, UR49, 0x20, URZ ;  /* 0x00000020310d7890 */ /* 0x000fe2000fffe0ff */
[----:B------:R-:W-:Y:S01]  /*9650*/  UMOV UR15, UR52 ;  /* 0x00000034000f7c82 */ /* 0x000fe20008000000 */
[----:B------:R-:W-:Y:S01]  /*9660*/  UMOV UR14, UR10 ;  /* 0x0000000a000e7c82 */ /* 0x000fe20008000000 */
[----:B-1----:R-:W-:Y:S04]  /*9670*/  UIADD3 UR4, UP0, UPT, UR6, 0xa80, URZ ;  /* 0x00000a8006047890 */ /* 0x002fe8000ff1e0ff */
[----:B------:R-:W-:Y:S09]  /*9680*/  UIADD3.X UR5, UPT, UPT, URZ, UR7, URZ, UP0, !UPT ;  /* 0x00000007ff057290 */ /* 0x000ff200087fe4ff */
[----:B------:R1:W-:Y:S01]  /*9690*/  UTMASTG.3D [UR8], [UR4] ;  /* 0x00000008040073b5 */ /* 0x0003e20008010000 */
[----:B------:R1:W-:Y:S02]  /*96a0*/  UTMASTG.3D [UR12], [UR4] ;  /* 0x0000000c040073b5 */ /* 0x0003e40008010000 */
[----:B-1----:R0:W-:Y:S02]  /*96b0*/  UTMACMDFLUSH ;  /* 0x00000000000079b7 */ /* 0x0021e40000000000 */
.L_x_123:
[----:B------:R-:W-:Y:S05]  /*96c0*/  BSYNC.RECONVERGENT B0 ;  /* 0x0000000000007941 */ /* 0x000fea0003800200 */
.L_x_122:
[----:B------:R-:W-:Y:S01]  /*96d0*/  UIADD3 UR4, UPT, UPT, UR45, 0x1, URZ ;  /* 0x000000012d047890 */ /* 0x000fe2000fffe0ff */
[----:B------:R-:W-:Y:S03]  /*96e0*/  BSSY.RECONVERGENT B0, `(.L_x_124) ;  /* 0x0000007000007945 */ /* 0x000fe60003800200 */
[----:B------:R-:W-:Y:S04]  /*96f0*/  UISETP.NE.AND UP0, UPT, UR4, 0x3, UPT ;  /* 0x000000030400788c */ /* 0x000fe8000bf05270 */
[----:B------:R-:W-:Y:S02]  /*9700*/  USEL UR44, UR4, URZ, UP0 ;  /* 0x000000ff042c7287 */ /* 0x000fe40008000000 */
[----:B------:R-:W-:Y:S04]  /*9710*/  UISETP.EQ.XOR UP0, UPT, UR46, 0x3, !UP0 ;  /* 0x000000032e00788c */ /* 0x000fe8000c702a70 */
[----:B------:R-:W-:Y:S01]  /*9720*/  UP2UR UR48, UPR, URZ, 0x1 ;  /* 0x00000001ff307883 */ /* 0x000fe20008000000 */
[----:B------:R-:W-:Y:S11]  /*9730*/  @P0 BRA `(.L_x_125) ;  /* 0x0000000000040947 */ /* 0x000ff60003800000 */
[----:B------:R-:W-:Y:S04]  /*9740*/  DEPBAR.LE SB0, 0x1 ;  /* 0x000080400000791a */ /* 0x000fe80000000000 */
.L_x_125:
[----:B------:R-:W-:Y:S05]  /*9750*/  BSYNC.RECONVERGENT B0 ;  /* 0x0000000000007941 */ /* 0x000fea0003800200 */
.L_x_124:
[----:B------:R-:W1:Y:S08]  /*9760*/  S2UR UR51, SR_CgaCtaId ;  /* 0x00000000003379c3 */ /* 0x000e700000008800 */
[----:B------:R-:W-:Y:S01]  /*9770*/  BAR.SYNC.DEFER_BLOCKING 0x1, 0x80 ;  /* 0x0042000000007b1d */ /* 0x000fe20000010000 */
[----:B------:R-:W-:Y:S01]  /*9780*/  ISETP.NE.AND P1, PT, R97, RZ, PT ;  /* 0x000000ff6100720c */ /* 0x000fe20003f25270 */
[----:B------:R-:W-:Y:S01]  /*9790*/  IMAD.U32 R0, RZ, RZ, UR47 ;  /* 0x0000002fff007e24 */ /* 0x000fe2000f8e00ff */
[----:B------:R-:W-:Y:S02]  /*97a0*/  UIADD3 UR4, UPT, UPT, UR47, 0x1, URZ ;  /* 0x000000012f047890 */ /* 0x000fe4000fffe0ff */
[----:B------:R-:W-:Y:S02]  /*97b0*/  UIADD3 UR57, UPT, UPT, UR49, 0x10, URZ ;  /* 0x0000001031397890 */ /* 0x000fe4000fffe0ff */
[----:B------:R-:W-:Y:S04]  /*97c0*/  UISETP.NE.AND UP0, UPT, UR4, 0x3, UPT ;  /* 0x000000030400788c */ /* 0x000fe8000bf05270 */
[----:B------:R-:W-:Y:S03]  /*97d0*/  USEL UR47, UR4, URZ, UP0 ;  /* 0x000000ff042f7287 */ /* 0x000fe60008000000 */
[----:B------:R-:W-:Y:S05]  /*97e0*/  @P1 LEA R0, R0, UR43, 0x3 ;  /* 0x0000002b00001c11 */ /* 0x000fea000f8e18ff */
[----:B------:R-:W-:Y:S01]  /*97f0*/  @P1 VIADD R2, R0, 0x58 ;  /* 0x0000005800021836 */ /* 0x000fe20000000000 */
[----:B------:R-:W-:Y:S04]  /*9800*/  @P1 SHF.L.U32 R0, R112, 0x1f, RZ ;  /* 0x0000001f70001819 */ /* 0x000fe800000006ff */
[----:B------:R-:W-:Y:S01]  /*9810*/  @P1 PRMT R47, R47, 0x654, R2 ;  /* 0x000006542f2f1816 */ /* 0x000fe20000000002 */
[----:B------:R-:W-:Y:S01]  /*9820*/  UMOV UR43, 0x400 ;  /* 0x00000400002b7882 */ /* 0x000fe20000000000 */
[----:B------:R-:W-:Y:S01]  /*9830*/  BSSY B1, `(.L_x_126) ;  /* 0x000001e000017945 */ /* 0x000fe20003800000 */
[----:B-1----:R-:W-:Y:S01]  /*9840*/  ULEA UR43, UR51, UR43, 0x18 ;  /* 0x0000002b332b7291 */ /* 0x002fe2000f8ec0ff */
[----:B------:R-:W-:Y:S05]  /*9850*/  @P1 SYNCS.ARRIVE.TRANS64.RED.A1T0 RZ, [R47+URZ], RZ ;  /* 0x000000ff2fff19a7 */ /* 0x000fea00081004ff */
[----:B------:R-:W-:Y:S04]  /*9860*/  LEA R21, R106, UR43, 0x3 ;  /* 0x0000002b6a157c11 */ /* 0x000fe8000f8e18ff */
[----:B------:R1:W3:Y:S02]  /*9870*/  @P1 SYNCS.PHASECHK.TRANS64.TRYWAIT P0, [R21+URZ+0x40], R0 ;  /* 0x00004000150015a7 */ /* 0x0002e400080011ff */
[----:B-1----:R-:W-:Y:S01]  /*9880*/  VIADD R0, R105, 0x10 ;  /* 0x0000001069007836 */ /* 0x002fe20000000000 */
[----:B---3--:R-:W-:Y:S01]  /*9890*/  @P1 SEL R107, RZ, 0x1, !P0 ;  /* 0x00000001ff6b1807 */ /* 0x008fe20004000000 */
[----:B------:R-:W-:Y:S06]  /*98a0*/  @!P1 BRA `(.L_x_127) ;  /* 0x0000000000589947 */ /* 0x000fec0003800000 */
[----:B------:R-:W-:Y:S01]  /*98b0*/  ISETP.NE.AND P1, PT, R113, RZ, PT ;  /* 0x000000ff7100720c */ /* 0x000fe20003f25270 */
[----:B------:R-:W-:Y:S01]  /*98c0*/  BSSY B0, `(.L_x_128) ;  /* 0x0000009000007945 */ /* 0x000fe20003800000 */
[----:B------:R-:W-:Y:S11]  /*98d0*/  ISETP.NE.AND P0, PT, R107, RZ, PT ;  /* 0x000000ff6b00720c */ /* 0x000ff60003f05270 */
[----:B------:R-:W-:Y:S05]  /*98e0*/  @P1 IMAD R3, R106, 0x1000, R99 ;  /* 0x000010006a031824 */ /* 0x000fea00078e0263 */
[----:B------:R-:W-:Y:S05]  /*98f0*/  @P1 IADD3 R2, PT, PT, R3, UR43, RZ ;  /* 0x0000002b03021c10 */ /* 0x000fea000fffe0ff */
[----:B------:R-:W-:Y:S01]  /*9900*/  @P1 IMAD.IADD R2, R98, 0x1, R2 ;  /* 0x0000000162021824 */ /* 0x000fe200078e0202 */
[----:B------:R-:W-:Y:S06]  /*9910*/  @P0 BRA `(.L_x_129) ;  /* 0x00000000000c0947 */ /* 0x000fec0003800000 */
[----:B------:R-:W-:Y:S04]  /*9920*/  SHF.L.U32 R20, R112, 0x1f, RZ ;  /* 0x0000001f70147819 */ /* 0x000fe800000006ff */
[----:B------:R-:W1:Y:S02]  /*9930*/  SYNCS.PHASECHK.TRANS64.TRYWAIT P0, [R21+URZ+0x40], R20 ;  /* 0x00004014150075a7 */ /* 0x000e6400080011ff */
[----:B-1----:R-:W-:Y:S05]  /*9940*/  @!P0 BRA `(.L_x_130) ;  /* 0x0000002800d48947 */ /* 0x002fea0003800000 */
.L_x_129:
[----:B------:R-:W-:Y:S05]  /*9950*/  BSYNC B0 ;  /* 0x0000000000007941 */ /* 0x000fea0003800000 */
.L_x_128:
[----:B------:R-:W-:Y:S01]  /*9960*/  ISETP.NE.AND P0, PT, R113, RZ, PT ;  /* 0x000000ff7100720c */ /* 0x000fe20003f05270 */
[----:B------:R-:W-:Y:S11]  /*9970*/  VIADD R106, R106, 0x1 ;  /* 0x000000016a6a7836 */ /* 0x000ff60000000000 */
[----:B------:R-:W-:Y:S01]  /*9980*/  @!UPT UIADD3 URZ, UPT, UPT, URZ, URZ, URZ ;  /* 0x000000fffffff290 */ /* 0x000fe2000fffe0ff */
[----:B------:R-:W3:Y:S04]  /*9990*/  @P0 LDS.128 R52, [R3+UR43+0x200] ;  /* 0x0002002b03340984 */ /* 0x000ee80008000c00 */
[----:B------:R-:W4:Y:S04]  /*99a0*/  @P0 LDS.128 R64, [R3+UR43+0xa00] ;  /* 0x000a002b03400984 */ /* 0x000f280008000c00 */
[----:B------:R-:W1:Y:S04]  /*99b0*/  @P0 LDS.128 R56, [R2+0x200] ;  /* 0x0002000002380984 */ /* 0x000e680000000c00 */
[----:B------:R5:W1:Y:S01]  /*99c0*/  @P0 LDS.128 R68, [R2+0xa00] ;  /* 0x000a000002440984 */ /* 0x000a620000000c00 */
[C---:B------:R-:W-:Y:S04]  /*99d0*/  ISETP.NE.AND P0, PT, R106.reuse, 0x3, PT ;  /* 0x000000036a00780c */ /* 0x040fe80003f05270 */
[----:B------:R-:W-:Y:S02]  /*99e0*/  SEL R106, R106, RZ, P0 ;  /* 0x000000ff6a6a7207 */ /* 0x000fe40000000000 */
[----:B-----5:R-:W-:Y:S04]  /*99f0*/  SEL R2, RZ, 0x1, P0 ;  /* 0x00000001ff027807 */ /* 0x020fe80000000000 */
[----:B------:R-:W-:Y:S02]  /*9a00*/  LOP3.LUT R112, R112, R2, RZ, 0x3c, !PT ;  /* 0x0000000270707212 */ /* 0x000fe400078e3cff */
.L_x_127:
[----:B------:R-:W-:Y:S05]  /*9a10*/  BSYNC B1 ;  /* 0x0000000000017941 */ /* 0x000fea0003800000 */
.L_x_126:
[----:B------:R-:W-:Y:S04]  /*9a20*/  SHF.R.U32.HI R3, RZ, 0x15, R0 ;  /* 0x00000015ff037819 */ /* 0x000fe80000011600 */
[----:B------:R-:W-:Y:S04]  /*9a30*/  LOP3.LUT R2, R3, 0x3, RZ, 0xc0, !PT ;  /* 0x0000000303027812 */ /* 0x000fe800078ec0ff */
[----:B------:R-:W-:Y:S11]  /*9a40*/  ISETP.NE.AND P0, PT, R84, R2, PT ;  /* 0x000000025400720c */ /* 0x000ff60003f05270 */
[----:B------:R-:W-:Y:S02]  /*9a50*/  @!UPT UIADD3 URZ, UPT, UPT, URZ, URZ, URZ ;  /* 0x000000fffffff290 */ /* 0x000fe4000fffe0ff */
[----:B------:R-:W-:Y:S05]  /*9a60*/  @P0 BRA `(.L_x_131) ;  /* 0x0000000000bc0947 */ /* 0x000fea0003800000 */
[----:B------:R-:W-:Y:S02]  /*9a70*/  LOP3.LUT P0, RZ, R3, 0x3, R86, 0x48, !PT ;  /* 0x0000000303ff7812 */ /* 0x000fe40007804856 */
[----:B------:R-:W-:Y:S11]  /*9a80*/  MOV R16, R0 ;  /* 0x0000000000107202 */ /* 0x000ff60000000f00 */
[----:B------:R-:W-:Y:S05]  /*9a90*/  @!P0 BRA `(.L_x_132) ;  /* 0x0000000000408947 */ /* 0x000fea0003800000 */
[----:B------:R-:W5:Y:S01]  /*9aa0*/  LDCU.64 UR8, c[0x4][0x70] ;  /* 0x01000e00ff0877ac */ /* 0x000f620008000a00 */
[----:B------:R-:W-:Y:S01]  /*9ab0*/  MOV R15, 0x0 ;  /* 0x00000000000f7802 */ /* 0x000fe20000000f00 */
[----:B------:R-:W-:Y:S02]  /*9ac0*/  HFMA2 R12, -RZ, RZ, 0, 5.9604644775390625e-08 ;  /* 0x00000001ff0c7431 */ /* 0x000fe400000001ff */
[----:B------:R-:W-:Y:S02]  /*9ad0*/  IMAD.MOV.U32 R8, RZ, RZ, 0x192 ;  /* 0x00000192ff087424 */ /* 0x000fe400078e00ff */
[----:B------:R-:W-:Y:S01]  /*9ae0*/  IMAD.MOV.U32 R13, RZ, RZ, RZ ;  /* 0x000000ffff0d7224 */ /* 0x000fe200078e00ff */
[----:B------:R-:W1:Y:S01]  /*9af0*/  LDCU.64 UR6, c[0x4][0x78] ;  /* 0x01000f00ff0677ac */ /* 0x000e620008000a00 */
[----:B------:R-:W2:Y:S01]  /*9b00*/  LDC.64 R14, c[0x4][R15] ;  /* 0x010000000f0e7b82 */ /* 0x000ea20000000a00 */
[----:B------:R-:W3:Y:S01]  /*9b10*/  LDCU.64 UR4, c[0x4][0x10] ;  /* 0x01000200ff0477ac */ /* 0x000ee20008000a00 */
[----:B-----5:R-:W-:Y:S01]  /*9b20*/  MOV R5, UR9 ;  /* 0x0000000900057c02 */ /* 0x020fe20008000f00 */
[----:B------:R-:W-:Y:S01]  /*9b30*/  IMAD.U32 R4, RZ, RZ, UR8 ;  /* 0x00000008ff047e24 */ /* 0x000fe2000f8e00ff */
[----:B-1----:R-:W-:Y:S01]  /*9b40*/  MOV R7, UR7 ;  /* 0x0000000700077c02 */ /* 0x002fe20008000f00 */
[----:B------:R-:W-:Y:S01]  /*9b50*/  IMAD.U32 R6, RZ, RZ, UR6 ;  /* 0x00000006ff067e24 */ /* 0x000fe2000f8e00ff */
[----:B---3--:R-:W-:Y:S01]  /*9b60*/  MOV R11, UR5 ;  /* 0x00000005000b7c02 */ /* 0x008fe20008000f00 */
[----:B------:R-:W-:Y:S02]  /*9b70*/  IMAD.U32 R10, RZ, RZ, UR4 ;  /* 0x00000004ff0a7e24 */ /* 0x000fe4000f8e00ff */
[----:B------:R-:W-:Y:S07]  /*9b80*/  LEPC R20, `(.L_x_132) ;  /* 0x000000001014794e */ /* 0x000fee0000000000 */
[----:B--2-4-:R-:W-:Y:S05]  /*9b90*/  CALL.ABS.NOINC R14 ;  /* 0x000000000e007343 */ /* 0x014fea0003c00000 */
.L_x_132:
        /* <DEDUP_REMOVED lines=12> */
[----:B------:R-:W5:Y:S01]  /*9c60*/  LDCU.64 UR6, c[0x4][0x78] ;  /* 0x01000f00ff0677ac */ /* 0x000f620008000a00 */
[----:B------:R-:W2:Y:S01]  /*9c70*/  LDC.64 R14, c[0x4][R15] ;  /* 0x010000000f0e7b82 */ /* 0x000ea20000000a00 */
[----:B------:R-:W3:Y:S01]  /*9c80*/  LDCU.64 UR4, c[0x4][0x10] ;  /* 0x01000200ff0477ac */ /* 0x000ee20008000a00 */
[----:B-1----:R-:W-:Y:S01]  /*9c90*/  MOV R5, UR9 ;  /* 0x0000000900057c02 */ /* 0x002fe20008000f00 */
[----:B------:R-:W-:Y:S01]  /*9ca0*/  IMAD.U32 R4, RZ, RZ, UR8 ;  /* 0x00000008ff047e24 */ /* 0x000fe2000f8e00ff */
[----:B-----5:R-:W-:Y:S01]  /*9cb0*/  MOV R7, UR7 ;  /* 0x0000000700077c02 */ /* 0x020fe20008000f00 */
[----:B------:R-:W-:Y:S01]  /*9cc0*/  IMAD.U32 R6, RZ, RZ, UR6 ;  /* 0x00000006ff067e24 */ /* 0x000fe2000f8e00ff */
[----:B---3--:R-:W-:Y:S01]  /*9cd0*/  MOV R11, UR5 ;  /* 0x00000005000b7c02 */ /* 0x008fe20008000f00 */
[----:B------:R-:W-:Y:S02]  /*9ce0*/  IMAD.U32 R10, RZ, RZ, UR4 ;  /* 0x00000004ff0a7e24 */ /* 0x000fe4000f8e00ff */
[----:B------:R-:W-:Y:S07]  /*9cf0*/  LEPC R20, `(.L_x_133) ;  /* 0x000000001014794e */ /* 0x000fee0000000000 */
[----:B--2-4-:R-:W-:Y:S05]  /*9d00*/  CALL.ABS.NOINC R14 ;  /* 0x000000000e007343 */ /* 0x014fea0003c00000 */
.L_x_133:
[----:B------:R-:W-:Y:S05]  /*9d10*/  WARPSYNC.ALL ;  /* 0x0000000000007948 */ /* 0x000fea0003800000 */
[----:B------:R-:W-:Y:S11]  /*9d20*/  R2UR UR4, R16 ;  /* 0x00000000100472ca */ /* 0x000ff600000e0000 */
[----:B------:R-:W-:Y:S02]  /*9d30*/  @!UPT UIADD3 URZ, UPT, UPT, URZ, URZ, URZ ;  /* 0x000000fffffff290 */ /* 0x000fe4000fffe0ff */
[----:B------:R-:W1:Y:S02]  /*9d40*/  LDTM.x16 R4, tmem[UR4+0x20] ;  /* 0x00002004000479ee */ /* 0x000e640008240000 */
[----:B-1----:R-:W-:Y:S01]  /*9d50*/  NOP ;  /* 0x0000000000007918 */ /* 0x002fe20000000000 */
.L_x_131:
[----:B---3--:R-:W-:Y:S01]  /*9d60*/  SHF.L.U32 R3, R52, 0x10, RZ ;  /* 0x0000001034037819 */ /* 0x008fe200000006ff */
[C---:B------:R-:W-:Y:S01]  /*9d70*/  FMUL R0, R43.reuse, R24 ;  /* 0x000000182b007220 */ /* 0x040fe20000400000 */
[----:B------:R-:W-:Y:S01]  /*9d80*/  ISETP.NE.AND P1, PT, R84, R2, PT ;  /* 0x000000025400720c */ /* 0x000fe20003f25270 */
[----:B------:R-:W-:Y:S01]  /*9d90*/  FMUL R2, R43, R25 ;  /* 0x000000192b027220 */ /* 0x000fe20000400000 */
[----:B-1----:R-:W-:Y:S01]  /*9da0*/  LOP3.LUT R21, R52, 0xffff0000, RZ, 0xc0, !PT ;  /* 0xffff000034157812 */ /* 0x002fe200078ec0ff */
[----:B------:R-:W-:Y:S01]  /*9db0*/  FFMA R0, R45, R3, R0 ;  /* 0x000000032d007223 */ /* 0x000fe20000000000 */
[----:B------:R-:W-:Y:S01]  /*9dc0*/  SHF.L.U32 R22, R53, 0x10, RZ ;  /* 0x0000001035167819 */ /* 0x000fe200000006ff */
[----:B------:R-:W-:Y:S01]  /*9dd0*/  FMUL R3, R43, R26 ;  /* 0x0000001a2b037220 */ /* 0x000fe20000400000 */
[----:B------:R-:W-:Y:S01]  /*9de0*/  LOP3.LUT R23, R53, 0xffff0000, RZ, 0xc0, !PT ;  /* 0xffff000035177812 */ /* 0x000fe200078ec0ff */
[----:B------:R-:W-:Y:S01]  /*9df0*/  FMUL R20, R43, R27 ;  /* 0x0000001b2b147220 */ /* 0x000fe20000400000 */
[----:B--2---:R-:W-:Y:S01]  /*9e00*/  SHF.L.U32 R40, R54, 0x10, RZ ;  /* 0x0000001036287819 */ /* 0x004fe200000006ff */
[----:B------:R-:W-:Y:S01]  /*9e10*/  FFMA R2, R45, R21, R2 ;  /* 0x000000152d027223 */ /* 0x000fe20000000002 */
[----:B------:R-:W-:Y:S01]  /*9e20*/  LOP3.LUT R41, R57, 0xffff0000, RZ, 0xc0, !PT ;  /* 0xffff000039297812 */ /* 0x000fe200078ec0ff */
[C---:B------:R-:W-:Y:S01]  /*9e30*/  FFMA R3, R45.reuse, R22, R3 ;  /* 0x000000162d037223 */ /* 0x040fe20000000003 */
[----:B----4-:R-:W-:Y:S01]  /*9e40*/  LOP3.LUT R42, R66, 0xffff0000, RZ, 0xc0, !PT ;  /* 0xffff0000422a7812 */ /* 0x010fe200078ec0ff */
        /* <DEDUP_REMOVED lines=13> */
[----:B------:R-:W-:Y:S01]  /*9f20*/  F2FP.BF16.F32.PACK_AB R50, R22, R21 ;  /* 0x000000151632723e */ /* 0x000fe200000010ff */
        /* <DEDUP_REMOVED lines=105> */
[----:B------:R-:W-:Y:S01]  /*a5c0*/  ULEA UR5, UR44, UR43, 0xc ;  /* 0x0000002b2c057291 */ /* 0x000fe2000f8e60ff */
[----:B------:R-:W-:Y:S01]  /*a5d0*/  UMOV UR58, UR50 ;  /* 0x00000032003a7c82 */ /* 0x000fe20008000000 */
[----:B------:R-:W-:Y:S02]  /*a5e0*/  UMOV UR59, UR52 ;  /* 0x00000034003b7c82 */ /* 0x000fe40008000000 */
[----:B------:R-:W-:Y:S02]  /*a5f0*/  UIADD3 UR56, UPT, UPT, UR5, 0x200, URZ ;  /* 0x0000020005387890 */ /* 0x000fe4000fffe0ff */
[----:B------:R-:W-:Y:S02]  /*a600*/  UIADD3 UR8, UPT, UPT, UR5, 0xa00, URZ ;  /* 0x00000a0005087890 */ /* 0x000fe4000fffe0ff */
        /* <DEDUP_REMOVED lines=8> */
.L_x_135:
[----:B------:R-:W-:Y:S05]  /*a690*/  BSYNC.RECONVERGENT B0 ;  /* 0x0000000000007941 */ /* 0x000fea0003800200 */
.L_x_134:
[----:B------:R-:W-:Y:S01]  /*a6a0*/  UISETP.NE.AND UP1, UPT, UR48, URZ, UPT ;  /* 0x000000ff3000728c */ /* 0x000fe2000bf25270 */
[----:B------:R-:W-:Y:S01]  /*a6b0*/  BSSY.RECONVERGENT B0, `(.L_x_136) ;  /* 0x0000008000007945 */ /* 0x000fe20003800200 */
[----:B------:R-:W-:Y:S04]  /*a6c0*/  UIADD3 UR4, UPT, UPT, UR44, 0x1, URZ ;  /* 0x000000012c047890 */ /* 0x000fe8000fffe0ff */
[----:B------:R-:W-:Y:S02]  /*a6d0*/  UISETP.NE.AND UP0, UPT, UR4, 0x3, UPT ;  /* 0x000000030400788c */ /* 0x000fe4000bf05270 */
[----:B------:R-:W-:Y:S02]  /*a6e0*/  UISETP.EQ.XOR UP1, UPT, UR4, 0x3, UP1 ;  /* 0x000000030400788c */ /* 0x000fe40008f22a70 */
[----:B------:R-:W-:Y:S02]  /*a6f0*/  USEL UR45, UR4, URZ, UP0 ;  /* 0x000000ff042d7287 */ /* 0x000fe40008000000 */
[----:B------:R-:W-:Y:S01]  /*a700*/  UP2UR UR46, UPR, URZ, 0x2 ;  /* 0x00000002ff2e7883 */ /* 0x000fe20008000000 */
[----:B------:R-:W-:Y:S11]  /*a710*/  @P0 BRA `(.L_x_137) ;  /* 0x0000000000040947 */ /* 0x000ff60003800000 */
[----:B------:R-:W-:Y:S04]  /*a720*/  DEPBAR.LE SB0, 0x1 ;  /* 0x000080400000791a */ /* 0x000fe80000000000 */
.L_x_137:
[----:B------:R-:W-:Y:S05]  /*a730*/  BSYNC.RECONVERGENT B0 ;  /* 0x0000000000007941 */ /* 0x000fea0003800200 */
.L_x_136:
[----:B------:R-:W1:Y:S08]  /*a740*/  S2UR UR51, SR_CgaCtaId ;  /* 0x00000000003379c3 */ /* 0x000e700000008800 */
[----:B------:R-:W-:Y:S01]  /*a750*/  BAR.SYNC.DEFER_BLOCKING 0x1, 0x80 ;  /* 0x0042000000007b1d */ /* 0x000fe20000010000 */
[----:B------:R-:W-:Y:S01]  /*a760*/  ISETP.NE.AND P1, PT, R97, RZ, PT ;  /* 0x000000ff6100720c */ /* 0x000fe20003f25270 */
[----:B------:R-:W-:Y:S01]  /*a770*/  IMAD.U32 R0, RZ, RZ, UR47 ;  /* 0x0000002fff007e24 */ /* 0x000fe2000f8e00ff */
[----:B------:R-:W-:Y:S04]  /*a780*/  UIADD3 UR4, UPT, UPT, UR47, 0x1, URZ ;  /* 0x000000012f047890 */ /* 0x000fe8000fffe0ff */
        /* <DEDUP_REMOVED lines=9> */
[----:B------:R1:W-:Y:S05]  /*a820*/  @P1 SYNCS.ARRIVE.TRANS64.RED.A1T0 RZ, [R47+URZ], RZ ;  /* 0x000000ff2fff19a7 */ /* 0x0003ea00081004ff */
[----:B------:R-:W-:Y:S04]  /*a830*/  LEA R2, R106, UR43, 0x3 ;  /* 0x0000002b6a027c11 */ /* 0x000fe8000f8e18ff */
[----:B------:R-:W3:Y:S02]  /*a840*/  @P1 SYNCS.PHASECHK.TRANS64.TRYWAIT P0, [R2+URZ+0x40], R0 ;  /* 0x00004000020015a7 */ /* 0x000ee400080011ff */
[----:B---3--:R-:W-:Y:S01]  /*a850*/  @P1 SEL R107, RZ, 0x1, !P0 ;  /* 0x00000001ff6b1807 */ /* 0x008fe20004000000 */
[----:B-1----:R-:W-:Y:S06]  /*a860*/  @!P1 BRA `(.L_x_139) ;  /* 0x0000000000449947 */ /* 0x002fec0003800000 */
        /* <DEDUP_REMOVED lines=10> */
.L_x_141:
[----:B------:R-:W-:Y:S05]  /*a910*/  BSYNC B0 ;  /* 0x0000000000007941 */ /* 0x000fea0003800000 */
.L_x_140:
[----:B------:R-:W-:Y:S11]  /*a920*/  ISETP.NE.AND P0, PT, R113, RZ, PT ;  /* 0x000000ff7100720c */ /* 0x000ff60003f05270 */
[----:B------:R-:W-:Y:S02]  /*a930*/  @!UPT UIADD3 URZ, UPT, UPT, URZ, URZ, URZ ;  /* 0x000000fffffff290 */ /* 0x000fe4000fffe0ff */
[----:B------:R3:W4:Y:S04]  /*a940*/  @P0 LDS.128 R52, [R106+UR43+0x200] ;  /* 0x0002002b6a340984 */ /* 0x0007280008000c00 */
[----:B------:R3:W1:Y:S04]  /*a950*/  @P0 LDS.128 R64, [R106+UR43+0xa00] ;  /* 0x000a002b6a400984 */ /* 0x0006680008000c00 */
[----:B------:R3:W1:Y:S04]  /*a960*/  @P0 LDS.128 R56, [R0+0x200] ;  /* 0x0002000000380984 */ /* 0x0006680000000c00 */
[----:B------:R3:W1:Y:S02]  /*a970*/  @P0 LDS.128 R68, [R0+0xa00] ;  /* 0x000a000000440984 */ /* 0x0006640000000c00 */
.L_x_139:
[----:B------:R-:W-:Y:S05]  /*a980*/  BSYNC B1 ;  /* 0x0000000000017941 */ /* 0x000fea0003800000 */
.L_x_138:
[----:B------:R-:W-:Y:S05]  /*a990*/  VIADD R105, R105, 0x400010 ;  /* 0x0040001069697836 */ /* 0x000fea0000000000 */
[----:B---3--:R-:W-:Y:S04]  /*a9a0*/  SHF.R.U32.HI R0, RZ, 0x15, R105 ;  /* 0x00000015ff007819 */ /* 0x008fe80000011669 */
[----:B-1----:R-:W-:Y:S04]  /*a9b0*/  LOP3.LUT R2, R0, 0x3, RZ, 0xc0, !PT ;  /* 0x0000000300027812 */ /* 0x002fe800078ec0ff */
        /* <DEDUP_REMOVED lines=11> */
[----:B------:R-:W3:Y:S01]  /*aa70*/  LDCU.64 UR6, c[0x4][0x78] ;  /* 0x01000f00ff0677ac */ /* 0x000ee20008000a00 */
[----:B------:R-:W2:Y:S01]  /*aa80*/  LDC.64 R14, c[0x4][R15] ;  /* 0x010000000f0e7b82 */ /* 0x000ea20000000a00 */
[----:B------:R-:W5:Y:S01]  /*aa90*/  LDCU.64 UR4, c[0x4][0x10] ;  /* 0x01000200ff0477ac */ /* 0x000f620008000a00 */
[----:B-1----:R-:W-:Y:S01]  /*aaa0*/  MOV R5, UR9 ;  /* 0x0000000900057c02 */ /* 0x002fe20008000f00 */
[----:B------:R-:W-:Y:S01]  /*aab0*/  IMAD.U32 R4, RZ, RZ, UR8 ;  /* 0x00000008ff047e24 */ /* 0x000fe2000f8e00ff */
[----:B---3--:R-:W-:Y:S01]  /*aac0*/  MOV R7, UR7 ;  /* 0x0000000700077c02 */ /* 0x008fe20008000f00 */
[----:B------:R-:W-:Y:S01]  /*aad0*/  IMAD.U32 R6, RZ, RZ, UR6 ;  /* 0x00000006ff067e24 */ /* 0x000fe2000f8e00ff */
[----:B-----5:R-:W-:Y:S01]  /*aae0*/  MOV R11, UR5 ;  /* 0x00000005000b7c02 */ /* 0x020fe20008000f00 */
[----:B------:R-:W-:Y:S02]  /*aaf0*/  IMAD.U32 R10, RZ, RZ, UR4 ;  /* 0x00000004ff0a7e24 */ /* 0x000fe4000f8e00ff */
[----:B------:R-:W-:Y:S07]  /*ab00*/  LEPC R20, `(.L_x_144) ;  /* 0x000000001014794e */ /* 0x000fee0000000000 */
[----:B--2-4-:R-:W-:Y:S05]  /*ab10*/  CALL.ABS.NOINC R14 ;  /* 0x000000000e007343 */ /* 0x014fea0003c00000 */
.L_x_144:
        /* <DEDUP_REMOVED lines=23> */
.L_x_145:
[----:B------:R-:W-:Y:S05]  /*ac90*/  WARPSYNC.ALL ;  /* 0x0000000000007948 */ /* 0x000fea0003800000 */
[----:B------:R-:W-:Y:S11]  /*aca0*/  R2UR UR4, R16 ;  /* 0x00000000100472ca */ /* 0x000ff600000e0000 */
[----:B------:R-:W-:Y:S02]  /*acb0*/  @!UPT UIADD3 URZ, UPT, UPT, URZ, URZ, URZ ;  /* 0x000000fffffff290 */ /* 0x000fe4000fffe0ff */
[----:B------:R-:W1:Y:S02]  /*acc0*/  LDTM.x16 R4, tmem[UR4+0x20] ;  /* 0x00002004000479ee */ /* 0x000e640008240000 */
[----:B-1----:R-:W-:Y:S01]  /*acd0*/  NOP ;  /* 0x0000000000007918 */ /* 0x002fe20000000000 */
.L_x_143:
[----:B------:R-:W-:Y:S01]  /*ace0*/  ISETP.NE.AND P1, PT, R84, R2, PT ;  /* 0x000000025400720c */ /* 0x000fe20003f25270 */
[----:B------:R-:W-:Y:S05]  /*acf0*/  WARPSYNC.ALL ;  /* 0x0000000000007948 */ /* 0x000fea0003800000 */
[C---:B----4-:R-:W-:Y:S01]  /*ad00*/  SHF.L.U32 R3, R52.reuse, 0x10, RZ ;  /* 0x0000001034037819 */ /* 0x050fe200000006ff */
[----:B------:R-:W-:Y:S01]  /*ad10*/  NOP ;  /* 0x0000000000007918 */ /* 0x000fe20000000000 */
[----:B--2---:R-:W-:Y:S01]  /*ad20*/  LOP3.LUT R40, R52, 0xffff0000, RZ, 0xc0, !PT ;  /* 0xffff000034287812 */ /* 0x004fe200078ec0ff */
[----:B------:R-:W-:Y:S01]  /*ad30*/  FMUL R0, R43, R24 ;  /* 0x000000182b007220 */ /* 0x000fe20000400000 */
[----:B------:R-:W-:Y:S01]  /*ad40*/  SHF.L.U32 R41, R53, 0x10, RZ ;  /* 0x0000001035297819 */ /* 0x000fe200000006ff */
[C---:B------:R-:W-:Y:S01]  /*ad50*/  FMUL R20, R43.reuse, R4 ;  /* 0x000000042b147220 */ /* 0x040fe20000400000 */
[----:B------:R-:W-:Y:S01]  /*ad60*/  MOV R4, UR45 ;  /* 0x0000002d00047c02 */ /* 0x000fe20008000f00 */
[----:B------:R-:W-:Y:S01]  /*ad70*/  FMUL R2, R43, R25 ;  /* 0x000000192b027220 */ /* 0x000fe20000400000 */
[----:B------:R-:W-:Y:S01]  /*ad80*/  LOP3.LUT R42, R53, 0xffff0000, RZ, 0xc0, !PT ;  /* 0xffff0000352a7812 */ /* 0x000fe200078ec0ff */
[C---:B------:R-:W-:Y:S01]  /*ad90*/  FFMA R0, R45.reuse, R3, R0 ;  /* 0x000000032d007223 */ /* 0x040fe20000000000 */
[----:B------:R-:W-:Y:S01]  /*ada0*/  @!P1 LEA R99, R4, R99, 0xc ;  /* 0x0000006304639211 */ /* 0x000fe200078e60ff */
[----:B------:R-:W-:Y:S01]  /*adb0*/  FFMA R2, R45, R40, R2 ;  /* 0x000000282d027223 */ /* 0x000fe20000000002 */
[----:B------:R-:W-:Y:S01]  /*adc0*/  R2UR UR4, R104 ;  /* 0x00000000680472ca */ /* 0x000fe200000e0000 */
[C---:B------:R-:W-:Y:S01]  /*add0*/  FMUL R3, R43.reuse, R26 ;  /* 0x0000001a2b037220 */ /* 0x040fe20000400000 */
[----:B------:R-:W-:Y:S01]  /*ade0*/  SHF.L.U32 R46, R54, 0x10, RZ ;  /* 0x00000010362e7819 */ /* 0x000fe200000006ff */
[C---:B------:R-:W-:Y:S01]  /*adf0*/  FMUL R4, R43.reuse, R27 ;  /* 0x0000001b2b047220 */ /* 0x040fe20000400000 */
[----:B------:R-:W-:Y:S01]  /*ae00*/  F2FP.BF16.F32.PACK_AB R100, R2, R0 ;  /* 0x000000000264723e */ /* 0x000fe200000010ff */
[----:B------:R-:W-:Y:S01]  /*ae10*/  FMUL R21, R43, R5 ;  /* 0x000000052b157220 */ /* 0x000fe20000400000 */
[----:B------:R-:W-:Y:S01]  /*ae20*/  @!P1 IADD3 R5, PT, PT, R99, UR43, RZ ;  /* 0x0000002b63059c10 */ /* 0x000fe2000fffe0ff */
[C---:B------:R-:W-:Y:S01]  /*ae30*/  FFMA R3, R45.reuse, R41, R3 ;  /* 0x000000292d037223 */ /* 0x040fe20000000003 */
[----:B------:R-:W-:Y:S01]  /*ae40*/  LOP3.LUT R47, R54, 0xffff0000, RZ, 0xc0, !PT ;  /* 0xffff0000362f7812 */ /* 0x000fe200078ec0ff */
[----:B------:R-:W-:Y:S01]  /*ae50*/  FFMA R4, R45, R42, R4 ;  /* 0x0000002a2d047223 */ /* 0x000fe20000000004 */
[----:B------:R-:W-:Y:S01]  /*ae60*/  SHF.L.U32 R48, R55, 0x10, RZ ;  /* 0x0000001037307819 */ /* 0x000fe200000006ff */
[C---:B------:R-:W-:Y:S01]  /*ae70*/  FMUL R0, R43.reuse, R28 ;  /* 0x0000001c2b007220 */ /* 0x040fe20000400000 */
[----:B------:R-:W-:Y:S01]  /*ae80*/  @!P1 IADD3 R98, PT, PT, R98, R5, RZ ;  /* 0x0000000562629210 */ /* 0x000fe20007ffe0ff */
[----:B------:R-:W-:Y:S01]  /*ae90*/  FMUL R2, R43, R29 ;  /* 0x0000001d2b027220 */ /* 0x000fe20000400000 */
[----:B------:R-:W-:Y:S01]  /*aea0*/  LOP3.LUT R49, R55, 0xffff0000, RZ, 0xc0, !PT ;  /* 0xffff000037317812 */ /* 0x000fe200078ec0ff */
[C---:B------:R-:W-:Y:S01]  /*aeb0*/  FMUL R5, R43.reuse, R30 ;  /* 0x0000001e2b057220 */ /* 0x040fe20000400000 */
[C---:B------:R-:W-:Y:S01]  /*aec0*/  SHF.L.U32 R50, R56.reuse, 0x10, RZ ;  /* 0x0000001038327819 */ /* 0x040fe200000006ff */
[C---:B------:R-:W-:Y:S01]  /*aed0*/  FMUL R22, R43.reuse, R6 ;  /* 0x000000062b167220 */ /* 0x040fe20000400000 */
[----:B------:R-:W-:Y:S01]  /*aee0*/  LOP3.LUT R51, R56, 0xffff0000, RZ, 0xc0, !PT ;  /* 0xffff000038337812 */ /* 0x000fe200078ec0ff */
[----:B------:R-:W-:Y:S01]  /*aef0*/  FMUL R6, R43, R31 ;  /* 0x0000001f2b067220 */ /* 0x000fe20000400000 */
[----:B------:R-:W-:Y:S01]  /*af00*/  F2FP.BF16.F32.PACK_AB R101, R4, R3 ;  /* 0x000000030465723e */ /* 0x000fe200000010ff */
[----:B------:R-:W-:Y:S01]  /*af10*/  FFMA R0, R45, R46, R0 ;  /* 0x0000002e2d007223 */ /* 0x000fe20000000000 */
[----:B------:R-:W-:Y:S01]  /*af20*/  SHF.L.U32 R52, R57, 0x10, RZ ;  /* 0x0000001039347819 */ /* 0x000fe200000006ff */
[----:B------:R-:W-:Y:S01]  /*af30*/  FMUL R23, R43, R7 ;  /* 0x000000072b177220 */ /* 0x000fe20000400000 */
[----:B------:R-:W-:Y:S01]  /*af40*/  LOP3.LUT R53, R57, 0xffff0000, RZ, 0xc0, !PT ;  /* 0xffff000039357812 */ /* 0x000fe200078ec0ff */
[----:B------:R-:W-:Y:S01]  /*af50*/  FFMA R2, R45, R47, R2 ;  /* 0x0000002f2d027223 */ /* 0x000fe20000000002 */
[C---:B------:R-:W-:Y:S01]  /*af60*/  SHF.L.U32 R54, R58.reuse, 0x10, RZ ;  /* 0x000000103a367819 */ /* 0x040fe200000006ff */
[C---:B------:R-:W-:Y:S01]  /*af70*/  FMUL R7, R43.reuse, R32 ;  /* 0x000000202b077220 */ /* 0x040fe20000400000 */
[----:B------:R-:W-:Y:S01]  /*af80*/  LOP3.LUT R55, R58, 0xffff0000, RZ, 0xc0, !PT ;  /* 0xffff00003a377812 */ /* 0x000fe200078ec0ff */
[----:B------:R-:W-:Y:S01]  /*af90*/  FMUL R3, R43, R33 ;  /* 0x000000212b037220 */ /* 0x000fe20000400000 */
[----:B------:R-:W-:Y:S01]  /*afa0*/  F2FP.BF16.F32.PACK_AB R102, R2, R0 ;  /* 0x000000000266723e */ /* 0x000fe200000010ff */
[----:B------:R-:W-:Y:S01]  /*afb0*/  FFMA R5, R45, R48, R5 ;  /* 0x000000302d057223 */ /* 0x000fe20000000005 */
[----:B------:R-:W-:Y:S01]  /*afc0*/  SHF.L.U32 R56, R59, 0x10, RZ ;  /* 0x000000103b387819 */ /* 0x000fe200000006ff */
[----:B------:R-:W-:Y:S01]  /*afd0*/  FFMA R6, R45, R49, R6 ;  /* 0x000000312d067223 */ /* 0x000fe20000000006 */
[----:B------:R-:W-:Y:S01]  /*afe0*/  LOP3.LUT R57, R59, 0xffff0000, RZ, 0xc0, !PT ;  /* 0xffff00003b397812 */ /* 0x000fe200078ec0ff */
[C---:B------:R-:W-:Y:S01]  /*aff0*/  FFMA R7, R45.reuse, R50, R7 ;  /* 0x000000322d077223 */ /* 0x040fe20000000007 */
[----:B------:R-:W-:Y:S01]  /*b000*/  SHF.L.U32 R58, R64, 0x10, RZ ;  /* 0x00000010403a7819 */ /* 0x000fe200000006ff */
[----:B------:R-:W-:Y:S01]  /*b010*/  UIADD3 UR4, UPT, UPT, UR4, 0xb0, URZ ;  /* 0x000000b004047890 */ /* 0x000fe2000fffe0ff */
[----:B------:R-:W-:Y:S01]  /*b020*/  F2FP.BF16.F32.PACK_AB R103, R6, R5 ;  /* 0x000000050667723e */ /* 0x000fe200000010ff */
[----:B------:R-:W-:Y:S01]  /*b030*/  FFMA R3, R45, R51, R3 ;  /* 0x000000332d037223 */ /* 0x000fe20000000003 */
[----:B------:R-:W-:Y:S01]  /*b040*/  LOP3.LUT R59, R64, 0xffff0000, RZ, 0xc0, !PT ;  /* 0xffff0000403b7812 */ /* 0x000fe200078ec0ff */
[----:B------:R-:W-:Y:S01]  /*b050*/  FMUL R0, R43, R34 ;  /* 0x000000222b007220 */ /* 0x000fe20000400000 */
[----:B------:R-:W-:Y:S01]  /*b060*/  SHF.L.U32 R60, R65, 0x10, RZ ;  /* 0x00000010413c7819 */ /* 0x000fe200000006ff */
[----:B------:R-:W-:Y:S01]  /*b070*/  FMUL R2, R43, R35 ;  /* 0x000000232b027220 */ /* 0x000fe20000400000 */
[----:B------:R-:W-:Y:S01]  /*b080*/  F2FP.BF16.F32.PACK_AB R28, R3, R7 ;  /* 0x00000007031c723e */ /* 0x000fe200000010ff */
[----:B------:R-:W-:Y:S01]  /*b090*/  UPRMT UR4, UR51, 0x654, UR4 ;  /* 0x0000065433047896 */ /* 0x000fe20008000004 */
[----:B------:R-:W-:Y:S01]  /*b0a0*/  LOP3.LUT R61, R65, 0xffff0000, RZ, 0xc0, !PT ;  /* 0xffff0000413d7812 */ /* 0x000fe200078ec0ff */
[C---:B------:R-:W-:Y:S01]  /*b0b0*/  FMUL R4, R43.reuse, R36 ;  /* 0x000000242b047220 */ /* 0x040fe20000400000 */
[C---:B------:R-:W-:Y:S01]  /*b0c0*/  SHF.L.U32 R62, R66.reuse, 0x10, RZ ;  /* 0x00000010423e7819 */ /* 0x040fe200000006ff */
[----:B------:R-:W-:Y:S01]  /*b0d0*/  FMUL R5, R43, R37 ;  /* 0x000000252b057220 */ /* 0x000fe20000400000 */
[----:B------:R-:W-:Y:S01]  /*b0e0*/  LOP3.LUT R63, R66, 0xffff0000, RZ, 0xc0, !PT ;  /* 0xffff0000423f7812 */ /* 0x000fe200078ec0ff */
[----:B------:R-:W-:Y:S01]  /*b0f0*/  FFMA R0, R45, R52, R0 ;  /* 0x000000342d007223 */ /* 0x000fe20000000000 */
[----:B------:R-:W-:Y:S01]  /*b100*/  FMUL R6, R43, R38 ;  /* 0x000000262b067220 */ /* 0x000fe20000400000 */
[----:B------:R-:W-:Y:S01]  /*b110*/  FFMA R2, R45, R53, R2 ;  /* 0x000000352d027223 */ /* 0x000fe20000000002 */
[----:B------:R-:W-:Y:S01]  /*b120*/  FMUL R3, R43, R39 ;  /* 0x000000272b037220 */ /* 0x000fe20000400000 */
[C---:B------:R-:W-:Y:S01]  /*b130*/  FFMA R4, R45.reuse, R54, R4 ;  /* 0x000000362d047223 */ /* 0x040fe20000000004 */
[C---:B------:R-:W-:Y:S01]  /*b140*/  FFMA R5, R45.reuse, R55, R5 ;  /* 0x000000372d057223 */ /* 0x040fe20000000005 */
[C---:B------:R-:W-:Y:S01]  /*b150*/  FFMA R6, R45.reuse, R56, R6 ;  /* 0x000000382d067223 */ /* 0x040fe20000000006 */
[C---:B------:R-:W-:Y:S01]  /*b160*/  FFMA R3, R45.reuse, R57, R3 ;  /* 0x000000392d037223 */ /* 0x040fe20000000003 */
[----:B------:R-:W-:Y:S01]  /*b170*/  FFMA R20, R45, R58, R20 ;  /* 0x0000003a2d147223 */ /* 0x000fe20000000014 */
[----:B------:R-:W-:Y:S01]  /*b180*/  FMUL R8, R43, R8 ;  /* 0x000000082b087220 */ /* 0x000fe20000400000 */
[----:B------:R-:W-:Y:S01]  /*b190*/  SYNCS.ARRIVE.TRANS64.RED.A1T0 RZ, [UR4], RZ ;  /* 0x000000ffffff79a7 */ /* 0x000fe20008100404 */
[----:B------:R1:W-:Y:S01]  /*b1a0*/  @!P1 STS.128 [R99+UR43+0x200], R100 ;  /* 0x0002006463009988 */ /* 0x0003e20008000c2b */
[----:B------:R-:W-:Y:S01]  /*b1b0*/  SHF.L.U32 R64, R67, 0x10, RZ ;  /* 0x0000001043407819 */ /* 0x000fe200000006ff */
[----:B------:R-:W-:Y:S01]  /*b1c0*/  FFMA R21, R45, R59, R21 ;  /* 0x0000003b2d157223 */ /* 0x000fe20000000015 */
[----:B------:R-:W-:Y:S01]  /*b1d0*/  LOP3.LUT R65, R67, 0xffff0000, RZ, 0xc0, !PT ;  /* 0xffff000043417812 */ /* 0x000fe200078ec0ff */
[----:B------:R-:W-:Y:S01]  /*b1e0*/  FMUL R9, R43, R9 ;  /* 0x000000092b097220 */ /* 0x000fe20000400000 */
[C---:B------:R-:W-:Y:S01]  /*b1f0*/  SHF.L.U32 R24, R68.reuse, 0x10, RZ ;  /* 0x0000001044187819 */ /* 0x040fe200000006ff */
[----:B------:R-:W-:Y:S01]  /*b200*/  FFMA R22, R45, R60, R22 ;  /* 0x0000003c2d167223 */ /* 0x000fe20000000016 */
[----:B------:R-:W-:Y:S01]  /*b210*/  LOP3.LUT R25, R68, 0xffff0000, RZ, 0xc0, !PT ;  /* 0xffff000044197812 */ /* 0x000fe200078ec0ff */
[----:B------:R-:W-:Y:S01]  /*b220*/  FMUL R10, R43, R10 ;  /* 0x0000000a2b0a7220 */ /* 0x000fe20000400000 */
[----:B------:R-:W-:Y:S01]  /*b230*/  FFMA R23, R45, R61, R23 ;  /* 0x0000003d2d177223 */ /* 0x000fe20000000017 */
[----:B------:R-:W-:Y:S01]  /*b240*/  FMUL R11, R43, R11 ;  /* 0x0000000b2b0b7220 */ /* 0x000fe20000400000 */
[----:B------:R-:W-:Y:S01]  /*b250*/  F2FP.BF16.F32.PACK_AB R29, R2, R0 ;  /* 0x00000000021d723e */ /* 0x000fe200000010ff */
[----:B------:R-:W-:Y:S01]  /*b260*/  FFMA R8, R45, R62, R8 ;  /* 0x0000003e2d087223 */ /* 0x000fe20000000008 */
[----:B------:R-:W-:Y:S01]  /*b270*/  F2FP.BF16.F32.PACK_AB R30, R5, R4 ;  /* 0x00000004051e723e */ /* 0x000fe200000010ff */
[----:B------:R-:W-:Y:S01]  /*b280*/  FMUL R12, R43, R12 ;  /* 0x0000000c2b0c7220 */ /* 0x000fe20000400000 */
[----:B------:R-:W-:Y:S01]  /*b290*/  F2FP.BF16.F32.PACK_AB R31, R3, R6 ;  /* 0x00000006031f723e */ /* 0x000fe200000010ff */
[----:B------:R-:W-:Y:S01]  /*b2a0*/  FFMA R9, R45, R63, R9 ;  /* 0x0000003f2d097223 */ /* 0x000fe20000000009 */
[----:B------:R-:W-:Y:S01]  /*b2b0*/  FMUL R13, R43, R13 ;  /* 0x0000000d2b0d7220 */ /* 0x000fe20000400000 */
[----:B------:R-:W-:Y:S01]  /*b2c0*/  SHF.L.U32 R26, R69, 0x10, RZ ;  /* 0x00000010451a7819 */ /* 0x000fe200000006ff */
[----:B------:R-:W-:Y:S01]  /*b2d0*/  FFMA R10, R45, R64, R10 ;  /* 0x000000402d0a7223 */ /* 0x000fe2000000000a */
[----:B------:R1:W-:Y:S01]  /*b2e0*/  @!P1 STS.128 [R98+0x200], R28 ;  /* 0x0002001c62009388 */ /* 0x0003e20000000c00 */
[----:B------:R-:W-:Y:S01]  /*b2f0*/  FMUL R14, R43, R14 ;  /* 0x0000000e2b0e7220 */ /* 0x000fe20000400000 */
[----:B------:R-:W-:Y:S01]  /*b300*/  LOP3.LUT R40, R69, 0xffff0000, RZ, 0xc0, !PT ;  /* 0xffff000045287812 */ /* 0x000fe200078ec0ff */
[----:B------:R-:W-:Y:S01]  /*b310*/  FFMA R11, R45, R65, R11 ;  /* 0x000000412d0b7223 */ /* 0x000fe2000000000b */
[----:B------:R-:W-:Y:S01]  /*b320*/  FMUL R15, R43, R15 ;  /* 0x0000000f2b0f7220 */ /* 0x000fe20000400000 */
[C---:B------:R-:W-:Y:S01]  /*b330*/  SHF.L.U32 R66, R70.reuse, 0x10, RZ ;  /* 0x0000001046427819 */ /* 0x040fe200000006ff */
[----:B------:R-:W-:Y:S01]  /*b340*/  FFMA R12, R45, R24, R12 ;  /* 0x000000182d0c7223 */ /* 0x000fe2000000000c */
[----:B------:R-:W-:Y:S01]  /*b350*/  FMUL R16, R43, R16 ;  /* 0x000000102b107220 */ /* 0x000fe20000400000 */
[----:B------:R-:W-:Y:S01]  /*b360*/  LOP3.LUT R67, R70, 0xffff0000, RZ, 0xc0, !PT ;  /* 0xffff000046437812 */ /* 0x000fe200078ec0ff */
[----:B------:R-:W-:Y:S01]  /*b370*/  FFMA R13, R45, R25, R13 ;  /* 0x000000192d0d7223 */ /* 0x000fe2000000000d */
[----:B------:R-:W-:Y:S01]  /*b380*/  FMUL R17, R43, R17 ;  /* 0x000000112b117220 */ /* 0x000fe20000400000 */
[----:B------:R-:W-:Y:S01]  /*b390*/  SHF.L.U32 R68, R71, 0x10, RZ ;  /* 0x0000001047447819 */ /* 0x000fe200000006ff */
[----:B------:R-:W-:Y:S01]  /*b3a0*/  FFMA R14, R45, R26, R14 ;  /* 0x0000001a2d0e7223 */ /* 0x000fe2000000000e */
[----:B------:R-:W-:Y:S01]  /*b3b0*/  F2FP.BF16.F32.PACK_AB R20, R21, R20 ;  /* 0x000000141514723e */ /* 0x000fe200000010ff */
[----:B------:R-:W-:Y:S01]  /*b3c0*/  FMUL R18, R43, R18 ;  /* 0x000000122b127220 */ /* 0x000fe20000400000 */
[----:B------:R-:W-:Y:S01]  /*b3d0*/  LOP3.LUT R69, R71, 0xffff0000, RZ, 0xc0, !PT ;  /* 0xffff000047457812 */ /* 0x000fe200078ec0ff */
[----:B------:R-:W-:Y:S01]  /*b3e0*/  FFMA R15, R45, R40, R15 ;  /* 0x000000282d0f7223 */ /* 0x000fe2000000000f */
[----:B------:R-:W-:Y:S01]  /*b3f0*/  F2FP.BF16.F32.PACK_AB R21, R23, R22 ;  /* 0x000000161715723e */ /* 0x000fe200000010ff */
[----:B------:R-:W-:Y:S01]  /*b400*/  FMUL R19, R43, R19 ;  /* 0x000000132b137220 */ /* 0x000fe20000400000 */
[----:B------:R-:W-:Y:S01]  /*b410*/  F2FP.BF16.F32.PACK_AB R22, R9, R8 ;  /* 0x000000080916723e */ /* 0x000fe200000010ff */
[----:B------:R-:W-:Y:S01]  /*b420*/  FFMA R16, R45, R66, R16 ;  /* 0x000000422d107223 */ /* 0x000fe20000000010 */
[----:B------:R-:W-:Y:S01]  /*b430*/  F2FP.BF16.F32.PACK_AB R23, R11, R10 ;  /* 0x0000000a0b17723e */ /* 0x000fe200000010ff */
[C---:B------:R-:W-:Y:S01]  /*b440*/  FFMA R17, R45.reuse, R67, R17 ;  /* 0x000000432d117223 */ /* 0x040fe20000000011 */
[C---:B------:R-:W-:Y:S01]  /*b450*/  FFMA R18, R45.reuse, R68, R18 ;  /* 0x000000442d127223 */ /* 0x040fe20000000012 */
[----:B------:R-:W-:Y:S01]  /*b460*/  FFMA R19, R45, R69, R19 ;  /* 0x000000452d137223 */ /* 0x000fe20000000013 */
[----:B------:R-:W-:Y:S01]  /*b470*/  F2FP.BF16.F32.PACK_AB R12, R13, R12 ;  /* 0x0000000c0d0c723e */ /* 0x000fe200000010ff */
[----:B------:R1:W-:Y:S01]  /*b480*/  @!P1 STS.128 [R99+UR43+0xa00], R20 ;  /* 0x000a001463009988 */ /* 0x0003e20008000c2b */
[----:B------:R-:W-:Y:S01]  /*b490*/  F2FP.BF16.F32.PACK_AB R13, R15, R14 ;  /* 0x0000000e0f0d723e */ /* 0x000fe200000010ff */
[----:B------:R-:W-:Y:S01]  /*b4a0*/  BSSY.RECONVERGENT B0, `(.L_x_146) ;  /* 0x000001c000007945 */ /* 0x000fe20003800200 */
[----:B------:R-:W-:Y:S02]  /*b4b0*/  F2FP.BF16.F32.PACK_AB R14, R17, R16 ;  /* 0x00000010110e723e */ /* 0x000fe400000010ff */
[----:B------:R-:W-:Y:S02]  /*b4c0*/  F2FP.BF16.F32.PACK_AB R15, R19, R18 ;  /* 0x00000012130f723e */ /* 0x000fe400000010ff */
[----:B------:R-:W-:Y:S03]  /*b4d0*/  ISETP.NE.AND P0, PT, R84, RZ, PT ;  /* 0x000000ff5400720c */ /* 0x000fe60003f05270 */
[----:B------:R1:W-:Y:S01]  /*b4e0*/  @!P1 STS.128 [R98+0xa00], R12 ;  /* 0x000a000c62009388 */ /* 0x0003e20000000c00 */
[----:B------:R-:W-:Y:S01]  /*b4f0*/  @!PT LDS RZ, [RZ] ;  /* 0x00000000fffff984 */ /* 0x000fe20000000800 */
[----:B------:R-:W-:Y:S01]  /*b500*/  @!PT LDS RZ, [RZ] ;  /* 0x00000000fffff984 */ /* 0x000fe20000000800 */
[----:B------:R-:W-:Y:S01]  /*b510*/  @!PT LDS RZ, [RZ] ;  /* 0x00000000fffff984 */ /* 0x000fe20000000800 */
[----:B------:R-:W-:Y:S01]  /*b520*/  @!PT LDS RZ, [RZ] ;  /* 0x00000000fffff984 */ /* 0x000fe20000000800 */
[----:B------:R2:W-:Y:S07]  /*b530*/  MEMBAR.ALL.CTA ;  /* 0x0000000000007992 */ /* 0x0005ee0000008000 */
[----:B--2---:R-:W2:Y:S02]  /*b540*/  FENCE.VIEW.ASYNC.S ;  /* 0x00000000000073c6 */ /* 0x004ea40000000000 */
[----:B--2---:R-:W-:Y:S06]  /*b550*/  BAR.SYNC.DEFER_BLOCKING 0x1, 0x80 ;  /* 0x0042000000007b1d */ /* 0x004fec0000010000 */
[----:B------:R-:W-:Y:S05]  /*b560*/  @P0 BRA `(.L_x_147) ;  /* 0x00000000003c0947 */ /* 0x000fea0003800000 */
[----:B------:R-:W2:Y:S01]  /*b570*/  LDCU.64 UR6, c[0x0][0x348] ;  /* 0x00006900ff0677ac */ /* 0x000ea20008000a00 */
        /* <DEDUP_REMOVED lines=9> */
[----:B--2---:R-:W-:Y:S04]  /*b610*/  UIADD3 UR4, UP0, UPT, UR6, 0xa80, URZ ;  /* 0x00000a8006047890 */ /* 0x004fe8000ff1e0ff */
[----:B------:R-:W-:Y:S09]  /*b620*/  UIADD3.X UR5, UPT, UPT, URZ, UR7, URZ, UP0, !UPT ;  /* 0x00000007ff057290 */ /* 0x000ff200087fe4ff */
[----:B------:R2:W-:Y:S01]  /*b630*/  UTMASTG.3D [UR8], [UR4] ;  /* 0x00000008040073b5 */ /* 0x0005e20008010000 */
[----:B------:R2:W-:Y:S02]  /*b640*/  UTMASTG.3D [UR12], [UR4] ;  /* 0x0000000c040073b5 */ /* 0x0005e40008010000 */
[----:B--2---:R0:W-:Y:S02]  /*b650*/  UTMACMDFLUSH ;  /* 0x00000000000079b7 */ /* 0x0041e40000000000 */
.L_x_147:
[----:B------:R-:W-:Y:S05]  /*b660*/  BSYNC.RECONVERGENT B0 ;  /* 0x0000000000007941 */ /* 0x000fea0003800200 */
.L_x_146:
[----:B------:R-:W-:Y:S01]  /*b670*/  UISETP.NE.AND UP0, UPT, UR46, URZ, UPT ;  /* 0x000000ff2e00728c */ /* 0x000fe2000bf05270 */
[----:B------:R-:W-:Y:S01]  /*b680*/  BSSY.RECONVERGENT B0, `(.L_x_148) ;  /* 0x0000009000007945 */ /* 0x000fe20003800200 */
[----:B------:R-:W-:Y:S04]  /*b690*/  UIADD3 UR4, UPT, UPT, UR45, 0x1, URZ ;  /* 0x000000012d047890 */ /* 0x000fe8000fffe0ff */
[----:B------:R-:W-:Y:S02]  /*b6a0*/  UISETP.EQ.XOR UP1, UPT, UR4, 0x3, UP0 ;  /* 0x000000030400788c */ /* 0x000fe40008722a70 */
[----:B------:R-:W-:Y:S02]  /*b6b0*/  UISETP.NE.AND UP0, UPT, UR4, 0x3, UPT ;  /* 0x000000030400788c */ /* 0x000fe4000bf05270 */
[----:B------:R-:W-:Y:S02]  /*b6c0*/  USEL UR5, URZ, 0x1, !UP1 ;  /* 0x00000001ff057887 */ /* 0x000fe4000c800000 */
[----:B------:R-:W-:Y:S02]  /*b6d0*/  USEL UR44, UR4, URZ, UP0 ;  /* 0x000000ff042c7287 */ /* 0x000fe40008000000 */
[----:B------:R-:W-:Y:S01]  /*b6e0*/  ULOP3.LUT UR54, UR54, UR5, URZ, 0x3c, !UPT ;  /* 0x0000000536367292 */ /* 0x000fe2000f8e3cff */
[----:B------:R-:W-:Y:S11]  /*b6f0*/  @P0 BRA `(.L_x_149) ;  /* 0x0000000000040947 */ /* 0x000ff60003800000 */
[----:B------:R-:W-:Y:S04]  /*b700*/  DEPBAR.LE SB0, 0x1 ;  /* 0x000080400000791a */ /* 0x000fe80000000000 */
.L_x_149:
[----:B------:R-:W-:Y:S05]  /*b710*/  BSYNC.RECONVERGENT B0 ;  /* 0x0000000000007941 */ /* 0x000fea0003800200 */
.L_x_148:
[----:B------:R-:W-:Y:S01]  /*b720*/  BAR.SYNC.DEFER_BLOCKING 0x1, 0x80 ;  /* 0x0042000000007b1d */ /* 0x000fe20000010000 */
[----:B------:R-:W-:Y:S01]  /*b730*/  UISETP.NE.AND UP0, UPT, UR53, -0x4, UPT ;  /* 0xfffffffc3500788c */ /* 0x000fe2000bf05270 */
[----:B------:R-:W-:Y:S08]  /*b740*/  IADD3 R80, PT, PT, R80, 0x1, RZ ;  /* 0x0000000150507810 */ /* 0x000ff00007ffe0ff */
[----:B------:R-:W-:Y:S05]  /*b750*/  BRA.U !UP0, `(.L_x_150) ;  /* 0x0000000108287547 */ /* 0x000fea000b800000 */
[----:B------:R-:W2:Y:S01]  /*b760*/  S2R R0, SR_CgaCtaId ;  /* 0x0000000000007919 */ /* 0x000ea20000008800 */
[----:B------:R-:W-:Y:S01]  /*b770*/  ISETP.NE.AND P0, PT, R97, RZ, PT ;  /* 0x000000ff6100720c */ /* 0x000fe20003f05270 */
[----:B------:R-:W-:Y:S01]  /*b780*/  IMAD.U32 R2, RZ, RZ, UR47 ;  /* 0x0000002fff027e24 */ /* 0x000fe2000f8e00ff */
[----:B------:R-:W-:Y:S04]  /*b790*/  UIADD3 UR4, UPT, UPT, UR47, 0x1, URZ ;  /* 0x000000012f047890 */ /* 0x000fe8000fffe0ff */
[----:B------:R-:W-:Y:S04]  /*b7a0*/  UISETP.NE.AND UP0, UPT, UR4, 0x3, UPT ;  /* 0x000000030400788c */ /* 0x000fe8000bf05270 */
[----:B------:R-:W-:Y:S03]  /*b7b0*/  USEL UR47, UR4, URZ, UP0 ;  /* 0x000000ff042f7287 */ /* 0x000fe60008000000 */
[----:B------:R-:W-:Y:S05]  /*b7c0*/  @P0 LEA R2, R2, UR43, 0x3 ;  /* 0x0000002b02020c11 */ /* 0x000fea000f8e18ff */
[----:B------:R-:W-:Y:S05]  /*b7d0*/  @P0 VIADD R2, R2, 0x58 ;  /* 0x0000005802020836 */ /* 0x000fea0000000000 */
[----:B--2---:R-:W-:Y:S04]  /*b7e0*/  @P0 PRMT R0, R0, 0x654, R2 ;  /* 0x0000065400000816 */ /* 0x004fe80000000002 */
[----:B------:R2:W-:Y:S03]  /*b7f0*/  @P0 SYNCS.ARRIVE.TRANS64.RED.A1T0 RZ, [R0+URZ], RZ ;  /* 0x000000ff00ff09a7 */ /* 0x0005e600081004ff */
.L_x_150:
[----:B------:R-:W-:Y:S01]  /*b800*/  R2UR UR5, R92 ;  /* 0x000000005c0572ca */ /* 0x000fe200000e0000 */
[----:B------:R-:W-:Y:S01]  /*b810*/  UISETP.NE.AND UP0, UPT, UR62, URZ, UPT ;  /* 0x000000ff3e00728c */ /* 0x000fe2000bf05270 */
[----:B------:R-:W-:Y:S01]  /*b820*/  R2UR UR4, R93 ;  /* 0x000000005d0472ca */ /* 0x000fe200000e0000 */
[----:B------:R-:W-:Y:S01]  /*b830*/  UIADD3 UR53, UPT, UPT, UR53, 0x4, URZ ;  /* 0x0000000435357890 */ /* 0x000fe2000fffe0ff */
[----:B------:R-:W-:Y:S02]  /*b840*/  R2UR UR52, R94 ;  /* 0x000000005e3472ca */ /* 0x000fe400000e0000 */
[----:B------:R-:W-:Y:S02]  /*b850*/  ISETP.NE.AND P0, PT, R77, 0x2, PT ;  /* 0x000000024d00780c */ /* 0x000fe40003f05270 */
[----:B------:R-:W-:Y:S02]  /*b860*/  ISETP.NE.AND P1, PT, R80, 0x2, PT ;  /* 0x000000025000780c */ /* 0x000fe40003f25270 */
[----:B------:R-:W-:Y:S02]  /*b870*/  SEL R2, RZ, 0x1, P0 ;  /* 0x00000001ff027807 */ /* 0x000fe40000000000 */
[----:B--2---:R-:W-:Y:S01]  /*b880*/  SEL R0, RZ, 0x1, P1 ;  /* 0x00000001ff007807 */ /* 0x004fe20000800000 */
[----:B------:R-:W-:Y:S01]  /*b890*/  UIADD3 UR26, UPT, UPT, UR36, UR5, URZ ;  /* 0x00000005241a7290 */ /* 0x000fe2000fffe0ff */
[----:B------:R-:W-:Y:S01]  /*b8a0*/  LOP3.LUT R78, R78, R2, RZ, 0x3c, !PT ;  /* 0x000000024e4e7212 */ /* 0x000fe200078e3cff */
[----:B------:R-:W-:Y:S01]  /*b8b0*/  UIADD3 UR20, UPT, UPT, UR37, UR4, URZ ;  /* 0x0000000425147290 */ /* 0x000fe2000fffe0ff */
[----:B------:R-:W-:Y:S02]  /*b8c0*/  LOP3.LUT R79, R79, R0, RZ, 0x3c, !PT ;  /* 0x000000004f4f7212 */ /* 0x000fe400078e3cff */
[----:B------:R-:W-:Y:S02]  /*b8d0*/  SEL R77, R77, RZ, P0 ;  /* 0x000000ff4d4d7207 */ /* 0x000fe40000000000 */
[----:B------:R-:W-:Y:S01]  /*b8e0*/  SEL R80, R80, RZ, P1 ;  /* 0x000000ff50507207 */ /* 0x000fe20000800000 */
[----:B------:R-:W-:Y:S06]  /*b8f0*/  BRA.U UP0, `(.L_x_151) ;  /* 0xffffffb100187547 */ /* 0x000fec000b83ffff */
[----:B------:R-:W-:-:S13]  /*b900*/  R2UR UR4, R96 ;  /* 0x00000000600472ca */ /* 0x000fda00000e0000 */
[----:B------:R-:W-:-:S09]  /*b910*/  UISETP.NE.AND UP0, UPT, UR4, URZ, UPT ;  /* 0x000000ff0400728c */ /* 0x000fd2000bf05270 */
[----:B------:R-:W-:Y:S05]  /*b920*/  BRA.U !UP0, `(.L_x_152) ;  /* 0x0000000108487547 */ /* 0x000fea000b800000 */
[----:B------:R-:W2:Y:S02]  /*b930*/  LDCU.64 UR4, c[0x0][0xc90] ;  /* 0x00019200ff0477ac */ /* 0x000ea40008000a00 */
[----:B--2---:R-:W-:-:S04]  /*b940*/  UISETP.NE.U32.AND UP0, UPT, UR4, URZ, UPT ;  /* 0x000000ff0400728c */ /* 0x004fc8000bf05070 */
[----:B------:R-:W-:-:S09]  /*b950*/  UISETP.NE.AND.EX UP0, UPT, UR5, URZ, UPT, UP0 ;  /* 0x000000ff0500728c */ /* 0x000fd2000bf05300 */
[----:B------:R-:W-:Y:S05]  /*b960*/  BRA.U UP0, `(.L_x_153) ;  /* 0x00000001000c7547 */ /* 0x000fea000b800000 */
[----:B------:R-:W-:-:S13]  /*b970*/  FSETP.NEU.AND P0, PT, R45, RZ, PT ;  /* 0x000000ff2d00720b */ /* 0x000fda0003f0d000 */
[----:B------:R-:W-:Y:S05]  /*b980*/  @!P0 EXIT ;  /* 0x000000000000894d */ /* 0x000fea0003800000 */
[----:B------:R-:W-:Y:S05]  /*b990*/  BRA `(.L_x_152) ;  /* 0x00000000002c7947 */ /* 0x000fea0003800000 */
.L_x_153:
[----:B------:R-:W-:Y:S01]  /*b9a0*/  ISETP.NE.AND P0, PT, R76, RZ, PT ;  /* 0x000000ff4c00720c */ /* 0x000fe20003f05270 */
[----:B------:R-:W-:-:S12]  /*b9b0*/  BSSY.RECONVERGENT B0, `(.L_x_152) ;  /* 0x0000009000007945 */ /* 0x000fd80003800200 */
[----:B------:R-:W-:Y:S05]  /*b9c0*/  @P0 BRA `(.L_x_154) ;  /* 0x0000000000140947 */ /* 0x000fea0003800000 */
[----:B------:R-:W2:Y:S02]  /*b9d0*/  LDCU.64 UR4, c[0x0][0xc88] ;  /* 0x00019100ff0477ac */ /* 0x000ea40008000a00 */
[----:B--2---:R-:W-:-:S04]  /*b9e0*/  ISETP.NE.U32.AND P0, PT, RZ, UR4, PT ;  /* 0x00000004ff007c0c */ /* 0x004fc8000bf05070 */
[----:B------:R-:W-:-:S13]  /*b9f0*/  ISETP.NE.AND.EX P0, PT, RZ, UR5, PT, P0 ;  /* 0x00000005ff007c0c */ /* 0x000fda000bf05300 */
[----:B------:R-:W-:Y:S05]  /*ba00*/  @!P0 EXIT ;  /* 0x000000000000894d */ /* 0x000fea0003800000 */
[----:B------:R-:W-:Y:S05]  /*ba10*/  BRA `(.L_x_155) ;  /* 0x0000000000087947 */ /* 0x000fea0003800000 */
.L_x_154:
[----:B------:R-:W-:-:S13]  /*ba20*/  FSETP.NEU.AND P0, PT, R45, RZ, PT ;  /* 0x000000ff2d00720b */ /* 0x000fda0003f0d000 */
[----:B------:R-:W-:Y:S05]  /*ba30*/  @!P0 EXIT ;  /* 0x000000000000894d */ /* 0x000fea0003800000 */
.L_x_155:
[----:B------:R-:W-:Y:S05]  /*ba40*/  BSYNC.RECONVERGENT B0 ;  /* 0x0000000000007941 */ /* 0x000fea0003800200 */
.L_x_152:
[----:B------:R-:W-:Y:S01]  /*ba50*/  ULEA UR4, UR47, UR43, 0x3 ;  /* 0x0000002b2f047291 */ /* 0x000fe2000f8e18ff */
[----:B------:R-:W-:-:S04]  /*ba60*/  DEPBAR.LE SB0, 0x0 ;  /* 0x000080000000791a */ /* 0x000fc80000000000 */
[----:B------:R-:W-:-:S04]  /*ba70*/  UIADD3 UR4, UPT, UPT, UR4, 0x58, URZ ;  /* 0x0000005804047890 */ /* 0x000fc8000fffe0ff */
[----:B------:R-:W-:-:S09]  /*ba80*/  UPRMT UR4, UR51, 0x654, UR4 ;  /* 0x0000065433047896 */ /* 0x000fd20008000004 */
[----:B------:R-:W-:Y:S01]  /*ba90*/  SYNCS.ARRIVE.TRANS64.RED.A1T0 RZ, [UR4], RZ ;  /* 0x000000ffffff79a7 */ /* 0x000fe20008100404 */
[----:B------:R-:W-:Y:S05]  /*baa0*/  EXIT ;  /* 0x000000000000794d */ /* 0x000fea0003800000 */
.L_x_24:
[----:B--2---:R2:W3:Y:S02]  /*bab0*/  SYNCS.PHASECHK.TRANS64.TRYWAIT P0, [R0+URZ+0xd0], R2 ;  /* 0x0000d002000075a7 */ /* 0x0044e400080011ff */
[----:B---3--:R-:W-:Y:S05]  /*bac0*/  @!P0 NANOSLEEP.SYNCS 0x989680 ;  /* 0x009896800000895d */ /* 0x008fea0003900000 */
[----:B------:R-:W3:Y:S02]  /*bad0*/  @!P0 SYNCS.PHASECHK.TRANS64 P0, [R0+URZ+0xd0], R2 ;  /* 0x0000d002000085a7 */ /* 0x000ee400080010ff */
[----:B---3--:R-:W-:Y:S05]  /*bae0*/  @!P0 BRA `(.L_x_24) ;  /* 0xfffffffc00f08947 */ /* 0x008fea000383ffff */
[----:B------:R-:W-:Y:S05]  /*baf0*/  BRA `(.L_x_156) ;  /* 0xffffff5c00707947 */ /* 0x000fea000383ffff */
.L_x_27:
[----:B-1----:R-:W-:-:S07]  /*bb00*/  MOV R0, UR49 ;  /* 0x0000003100007c02 */ /* 0x002fce0008000f00 */
.L_x_157:
[----:B-1----:R1:W2:Y:S02]  /*bb10*/  SYNCS.PHASECHK.TRANS64.TRYWAIT P0, [R0+URZ+0x20], R3 ;  /* 0x00002003000075a7 */ /* 0x0022a400080011ff */
[----:B--2---:R-:W-:Y:S05]  /*bb20*/  @!P0 NANOSLEEP.SYNCS 0x989680 ;  /* 0x009896800000895d */ /* 0x004fea0003900000 */
[----:B------:R-:W2:Y:S02]  /*bb30*/  @!P0 SYNCS.PHASECHK.TRANS64 P0, [R0+URZ+0x20], R3 ;  /* 0x00002003000085a7 */ /* 0x000ea400080010ff */
[----:B--2---:R-:W-:Y:S05]  /*bb40*/  @!P0 BRA `(.L_x_157) ;  /* 0xfffffffc00f08947 */ /* 0x004fea000383ffff */
[----:B------:R-:W-:Y:S05]  /*bb50*/  BRA `(.L_x_26) ;  /* 0xffffff5c00c07947 */ /* 0x000fea000383ffff */
.L_x_36:
[----:B-1----:R-:W-:-:S07]  /*bb60*/  MOV R0, UR49 ;  /* 0x0000003100007c02 */ /* 0x002fce0008000f00 */
.L_x_158:
[----:B-1----:R1:W2:Y:S02]  /*bb70*/  SYNCS.PHASECHK.TRANS64.TRYWAIT P0, [R0+URZ+0x20], R3 ;  /* 0x00002003000075a7 */ /* 0x0022a400080011ff */
[----:B--2---:R-:W-:Y:S05]  /*bb80*/  @!P0 NANOSLEEP.SYNCS 0x989680 ;  /* 0x009896800000895d */ /* 0x004fea0003900000 */
[----:B------:R-:W2:Y:S02]  /*bb90*/  @!P0 SYNCS.PHASECHK.TRANS64 P0, [R0+URZ+0x20], R3 ;  /* 0x00002003000085a7 */ /* 0x000ea400080010ff */
[----:B--2---:R-:W-:Y:S05]  /*bba0*/  @!P0 BRA `(.L_x_158) ;  /* 0xfffffffc00f08947 */ /* 0x004fea000383ffff */
[----:B------:R-:W-:Y:S05]  /*bbb0*/  BRA `(.L_x_35) ;  /* 0xffffff64000c7947 */ /* 0x000fea000383ffff */
.L_x_43:
[----:B-1----:R1:W4:Y:S02]  /*bbc0*/  SYNCS.PHASECHK.TRANS64.TRYWAIT P0, [R3+URZ+0x80], R0 ;  /* 0x00008000030075a7 */ /* 0x00232400080011ff */
[----:B----4-:R-:W-:Y:S05]  /*bbd0*/  @!P0 NANOSLEEP.SYNCS 0x989680 ;  /* 0x009896800000895d */ /* 0x010fea0003900000 */
[----:B------:R-:W4:Y:S02]  /*bbe0*/  @!P0 SYNCS.PHASECHK.TRANS64 P0, [R3+URZ+0x80], R0 ;  /* 0x00008000030085a7 */ /* 0x000f2400080010ff */
[----:B----4-:R-:W-:Y:S05]  /*bbf0*/  @!P0 BRA `(.L_x_43) ;  /* 0xfffffffc00f08947 */ /* 0x010fea000383ffff */
[----:B------:R-:W-:Y:S05]  /*bc00*/  BRA `(.L_x_159) ;  /* 0xffffff6800387947 */ /* 0x000fea000383ffff */
.L_x_47:
[----:B------:R-:W-:-:S07]  /*bc10*/  MOV R0, UR4 ;  /* 0x0000000400007c02 */ /* 0x000fce0008000f00 */
.L_x_160:
[----:B-1----:R1:W2:Y:S02]  /*bc20*/  SYNCS.PHASECHK.TRANS64.TRYWAIT P0, [R0+URZ], R2 ;  /* 0x00000002000075a7 */ /* 0x0022a400080011ff */
[----:B--2---:R-:W-:Y:S05]  /*bc30*/  @!P0 NANOSLEEP.SYNCS 0x989680 ;  /* 0x009896800000895d */ /* 0x004fea0003900000 */
[----:B------:R-:W2:Y:S02]  /*bc40*/  @!P0 SYNCS.PHASECHK.TRANS64 P0, [R0+URZ], R2 ;  /* 0x00000002000085a7 */ /* 0x000ea400080010ff */
[----:B--2---:R-:W-:Y:S05]  /*bc50*/  @!P0 BRA `(.L_x_160) ;  /* 0xfffffffc00f08947 */ /* 0x004fea000383ffff */
[----:B------:R-:W-:Y:S05]  /*bc60*/  BRA `(.L_x_161) ;  /* 0xffffff6c00e47947 */ /* 0x000fea000383ffff */
.L_x_48:
[----:B------:R-:W-:-:S07]  /*bc70*/  MOV R0, UR5 ;  /* 0x0000000500007c02 */ /* 0x000fce0008000f00 */
.L_x_162:
[----:B-1----:R1:W2:Y:S02]  /*bc80*/  SYNCS.PHASECHK.TRANS64.TRYWAIT P0, [R0+URZ], R3 ;  /* 0x00000003000075a7 */ /* 0x0022a400080011ff */
[----:B--2---:R-:W-:Y:S05]  /*bc90*/  @!P0 NANOSLEEP.SYNCS 0x989680 ;  /* 0x009896800000895d */ /* 0x004fea0003900000 */
[----:B------:R-:W2:Y:S02]  /*bca0*/  @!P0 SYNCS.PHASECHK.TRANS64 P0, [R0+URZ], R3 ;  /* 0x00000003000085a7 */ /* 0x000ea400080010ff */
[----:B--2---:R-:W-:Y:S05]  /*bcb0*/  @!P0 BRA `(.L_x_162) ;  /* 0xfffffffc00f08947 */ /* 0x004fea000383ffff */
[----:B------:R-:W-:Y:S05]  /*bcc0*/  BRA `(.L_x_163) ;  /* 0xffffff6c00f07947 */ /* 0x000fea000383ffff */
.L_x_49:
[----:B------:R-:W-:-:S07]  /*bcd0*/  MOV R0, UR5 ;  /* 0x0000000500007c02 */ /* 0x000fce0008000f00 */
.L_x_164:
[----:B-1----:R1:W2:Y:S02]  /*bce0*/  SYNCS.PHASECHK.TRANS64.TRYWAIT P0, [R0+URZ], R3 ;  /* 0x00000003000075a7 */ /* 0x0022a400080011ff */
[----:B--2---:R-:W-:Y:S05]  /*bcf0*/  @!P0 NANOSLEEP.SYNCS 0x989680 ;  /* 0x009896800000895d */ /* 0x004fea0003900000 */
[----:B------:R-:W2:Y:S02]  /*bd00*/  @!P0 SYNCS.PHASECHK.TRANS64 P0, [R0+URZ], R3 ;  /* 0x00000003000085a7 */ /* 0x000ea400080010ff */
[----:B--2---:R-:W-:Y:S05]  /*bd10*/  @!P0 BRA `(.L_x_164) ;  /* 0xfffffffc00f08947 */ /* 0x004fea000383ffff */
[----:B------:R-:W-:Y:S05]  /*bd20*/  BRA `(.L_x_165) ;  /* 0xffffff6c00fc7947 */ /* 0x000fea000383ffff */
.L_x_52:
[----:B--2---:R2:W3:Y:S02]  /*bd30*/  SYNCS.PHASECHK.TRANS64.TRYWAIT P0, [R0+URZ+0xc0], R4 ;  /* 0x0000c004000075a7 */ /* 0x0044e400080011ff */
[----:B---3--:R-:W-:Y:S05]  /*bd40*/  @!P0 NANOSLEEP.SYNCS 0x989680 ;  /* 0x009896800000895d */ /* 0x008fea0003900000 */
[----:B------:R-:W3:Y:S02]  /*bd50*/  @!P0 SYNCS.PHASECHK.TRANS64 P0, [R0+URZ+0xc0], R4 ;  /* 0x0000c004000085a7 */ /* 0x000ee400080010ff */
[----:B---3--:R-:W-:Y:S05]  /*bd60*/  @!P0 BRA `(.L_x_52) ;  /* 0xfffffffc00f08947 */ /* 0x008fea000383ffff */
[----:B------:R-:W-:Y:S05]  /*bd70*/  BRA `(.L_x_166) ;  /* 0xffffff7000587947 */ /* 0x000fea000383ffff */
.L_x_53:
[----:B------:R-:W-:-:S07]  /*bd80*/  MOV R0, UR4 ;  /* 0x0000000400007c02 */ /* 0x000fce0008000f00 */
.L_x_167:
[----:B--2---:R2:W3:Y:S02]  /*bd90*/  SYNCS.PHASECHK.TRANS64.TRYWAIT P0, [R0+URZ+0x90], R5 ;  /* 0x00009005000075a7 */ /* 0x0044e400080011ff */
[----:B---3--:R-:W-:Y:S05]  /*bda0*/  @!P0 NANOSLEEP.SYNCS 0x989680 ;  /* 0x009896800000895d */ /* 0x008fea0003900000 */
[----:B------:R-:W3:Y:S02]  /*bdb0*/  @!P0 SYNCS.PHASECHK.TRANS64 P0, [R0+URZ+0x90], R5 ;  /* 0x00009005000085a7 */ /* 0x000ee400080010ff */
[----:B---3--:R-:W-:Y:S05]  /*bdc0*/  @!P0 BRA `(.L_x_167) ;  /* 0xfffffffc00f08947 */ /* 0x008fea000383ffff */
[----:B------:R-:W-:Y:S05]  /*bdd0*/  BRA `(.L_x_168) ;  /* 0xffffff7000687947 */ /* 0x000fea000383ffff */
.L_x_54:
[----:B--2---:R2:W3:Y:S02]  /*bde0*/  SYNCS.PHASECHK.TRANS64.TRYWAIT P1, [R0+URZ+0x80], R4 ;  /* 0x00008004000075a7 */ /* 0x0044e400080211ff */
[----:B---3--:R-:W-:Y:S05]  /*bdf0*/  @!P1 NANOSLEEP.SYNCS 0x989680 ;  /* 0x009896800000995d */ /* 0x008fea0003900000 */
[----:B------:R-:W3:Y:S02]  /*be00*/  @!P1 SYNCS.PHASECHK.TRANS64 P1, [R0+URZ+0x80], R4 ;  /* 0x00008004000095a7 */ /* 0x000ee400080210ff */
[----:B---3--:R-:W-:Y:S05]  /*be10*/  @!P1 BRA `(.L_x_54) ;  /* 0xfffffffc00f09947 */ /* 0x008fea000383ffff */
[----:B------:R-:W-:Y:S05]  /*be20*/  BRA `(.L_x_169) ;  /* 0xffffff7000987947 */ /* 0x000fea000383ffff */
.L_x_57:
[----:B------:R-:W-:-:S07]  /*be30*/  MOV R0, UR4 ;  /* 0x0000000400007c02 */ /* 0x000fce0008000f00 */
.L_x_170:
[----:B--2---:R2:W3:Y:S02]  /*be40*/  SYNCS.PHASECHK.TRANS64.TRYWAIT P0, [R0+URZ+0x90], R2 ;  /* 0x00009002000075a7 */ /* 0x0044e400080011ff */
[----:B---3--:R-:W-:Y:S05]  /*be50*/  @!P0 NANOSLEEP.SYNCS 0x989680 ;  /* 0x009896800000895d */ /* 0x008fea0003900000 */
[----:B------:R-:W3:Y:S02]  /*be60*/  @!P0 SYNCS.PHASECHK.TRANS64 P0, [R0+URZ+0x90], R2 ;  /* 0x00009002000085a7 */ /* 0x000ee400080010ff */
[----:B---3--:R-:W-:Y:S05]  /*be70*/  @!P0 BRA `(.L_x_170) ;  /* 0xfffffffc00f08947 */ /* 0x008fea000383ffff */
[----:B------:R-:W-:Y:S05]  /*be80*/  BRA `(.L_x_56) ;  /* 0xffffff7000ec7947 */ /* 0x000fea000383ffff */
.L_x_64:
[----:B--2---:R2:W3:Y:S02]  /*be90*/  SYNCS.PHASECHK.TRANS64.TRYWAIT P0, [R2+URZ+0x80], R4 ;  /* 0x00008004020075a7 */ /* 0x0044e400080011ff */
[----:B---3--:R-:W-:Y:S05]  /*bea0*/  @!P0 NANOSLEEP.SYNCS 0x989680 ;  /* 0x009896800000895d */ /* 0x008fea0003900000 */
[----:B------:R-:W3:Y:S02]  /*beb0*/  @!P0 SYNCS.PHASECHK.TRANS64 P0, [R2+URZ+0x80], R4 ;  /* 0x00008004020085a7 */ /* 0x000ee400080010ff */
[----:B---3--:R-:W-:Y:S05]  /*bec0*/  @!P0 BRA `(.L_x_64) ;  /* 0xfffffffc00f08947 */ /* 0x008fea000383ffff */
[----:B------:R-:W-:Y:S05]  /*bed0*/  BRA `(.L_x_171) ;  /* 0xffffff7c00207947 */ /* 0x000fea000383ffff */
.L_x_67:
[----:B------:R-:W-:-:S13]  /*bee0*/  R2UR UR4, R2 ;  /* 0x00000000020472ca */ /* 0x000fda00000e0000 */
[----:B------:R-:W-:-:S07]  /*bef0*/  MOV R4, UR4 ;  /* 0x0000000400047c02 */ /* 0x000fce0008000f00 */
.L_x_172:
[----:B--2---:R2:W3:Y:S02]  /*bf00*/  SYNCS.PHASECHK.TRANS64.TRYWAIT P0, [R4+URZ+0xb0], R5 ;  /* 0x0000b005040075a7 */ /* 0x0044e400080011ff */
[----:B---3--:R-:W-:Y:S05]  /*bf10*/  @!P0 NANOSLEEP.SYNCS 0x989680 ;  /* 0x009896800000895d */ /* 0x008fea0003900000 */
[----:B------:R-:W3:Y:S02]  /*bf20*/  @!P0 SYNCS.PHASECHK.TRANS64 P0, [R4+URZ+0xb0], R5 ;  /* 0x0000b005040085a7 */ /* 0x000ee400080010ff */
[----:B---3--:R-:W-:Y:S05]  /*bf30*/  @!P0 BRA `(.L_x_172) ;  /* 0xfffffffc00f08947 */ /* 0x008fea000383ffff */
[----:B------:R-:W-:Y:S05]  /*bf40*/  BRA `(.L_x_173) ;  /* 0xffffff8000d47947 */ /* 0x000fea000383ffff */
.L_x_70:
[----:B------:R-:W-:Y:S07]  /*bf50*/  MOV R4, UR7 ;  /* 0x0000000700047c02 */ /* 0x000fee0008000f00 */
.L_x_174:
[----:B-1----:R1:W2:Y:S02]  /*bf60*/  SYNCS.PHASECHK.TRANS64.TRYWAIT P0, [R4+URZ], R5 ;  /* 0x00000005040075a7 */ /* 0x0022a400080011ff */
[----:B--2---:R-:W-:Y:S05]  /*bf70*/  @!P0 NANOSLEEP.SYNCS 0x989680 ;  /* 0x009896800000895d */ /* 0x004fea0003900000 */
[----:B------:R-:W2:Y:S02]  /*bf80*/  @!P0 SYNCS.PHASECHK.TRANS64 P0, [R4+URZ], R5 ;  /* 0x00000005040085a7 */ /* 0x000ea400080010ff */
[----:B--2---:R-:W-:Y:S05]  /*bf90*/  @!P0 BRA `(.L_x_174) ;  /* 0xfffffffc00f08947 */ /* 0x004fea000383ffff */
[----:B------:R-:W-:Y:S05]  /*bfa0*/  BRA `(.L_x_69) ;  /* 0xffffff8400cc7947 */ /* 0x000fea000383ffff */
.L_x_73:
[----:B------:R-:W-:-:S07]  /*bfb0*/  MOV R0, UR4 ;  /* 0x0000000400007c02 */ /* 0x000fce0008000f00 */
.L_x_175:
[----:B-1----:R1:W3:Y:S02]  /*bfc0*/  SYNCS.PHASECHK.TRANS64.TRYWAIT P0, [R0+URZ], R2 ;  /* 0x00000002000075a7 */ /* 0x0022e400080011ff */
[----:B---3--:R-:W-:Y:S05]  /*bfd0*/  @!P0 NANOSLEEP.SYNCS 0x989680 ;  /* 0x009896800000895d */ /* 0x008fea0003900000 */
[----:B------:R-:W3:Y:S02]  /*bfe0*/  @!P0 SYNCS.PHASECHK.TRANS64 P0, [R0+URZ], R2 ;  /* 0x00000002000085a7 */ /* 0x000ee400080010ff */
[----:B---3--:R-:W-:Y:S05]  /*bff0*/  @!P0 BRA `(.L_x_175) ;  /* 0xfffffffc00f08947 */ /* 0x008fea000383ffff */
[----:B------:R-:W-:Y:S05]  /*c000*/  BRA `(.L_x_176) ;  /* 0xffffff8c003c7947 */ /* 0x000fea000383ffff */
.L_x_74:
[----:B------:R-:W-:-:S07]  /*c010*/  MOV R0, UR4 ;  /* 0x0000000400007c02 */ /* 0x000fce0008000f00 */
.L_x_177:
[----:B-1----:R1:W3:Y:S02]  /*c020*/  SYNCS.PHASECHK.TRANS64.TRYWAIT P0, [R0+URZ], R2 ;  /* 0x00000002000075a7 */ /* 0x0022e400080011ff */
[----:B---3--:R-:W-:Y:S05]  /*c030*/  @!P0 NANOSLEEP.SYNCS 0x989680 ;  /* 0x009896800000895d */ /* 0x008fea0003900000 */
[----:B------:R-:W3:Y:S02]  /*c040*/  @!P0 SYNCS.PHASECHK.TRANS64 P0, [R0+URZ], R2 ;  /* 0x00000002000085a7 */ /* 0x000ee400080010ff */
[----:B---3--:R-:W-:Y:S05]  /*c050*/  @!P0 BRA `(.L_x_177) ;  /* 0xfffffffc00f08947 */ /* 0x008fea000383ffff */
[----:B------:R-:W-:Y:S05]  /*c060*/  BRA `(.L_x_178) ;  /* 0xffffff8c004c7947 */ /* 0x000fea000383ffff */
.L_x_79:
[----:B--2---:R2:W3:Y:S02]  /*c070*/  SYNCS.PHASECHK.TRANS64.TRYWAIT P0, [R8+URZ+0x80], R0 ;  /* 0x00008000080075a7 */ /* 0x0044e400080011ff */
[----:B---3--:R-:W-:Y:S05]  /*c080*/  @!P0 NANOSLEEP.SYNCS 0x989680 ;  /* 0x009896800000895d */ /* 0x008fea0003900000 */
[----:B------:R-:W3:Y:S02]  /*c090*/  @!P0 SYNCS.PHASECHK.TRANS64 P0, [R8+URZ+0x80], R0 ;  /* 0x00008000080085a7 */ /* 0x000ee400080010ff */
[----:B---3--:R-:W-:Y:S05]  /*c0a0*/  @!P0 BRA `(.L_x_79) ;  /* 0xfffffffc00f08947 */ /* 0x008fea000383ffff */
[----:B------:R-:W-:Y:S05]  /*c0b0*/  BRA `(.L_x_179) ;  /* 0xffffff9000707947 */ /* 0x000fea000383ffff */
.L_x_82:
[----:B--2---:R-:W-:Y:S07]  /*c0c0*/  MOV R0, UR21 ;  /* 0x0000001500007c02 */ /* 0x004fee0008000f00 */
.L_x_180:
[----:B--2---:R2:W3:Y:S02]  /*c0d0*/  SYNCS.PHASECHK.TRANS64.TRYWAIT P1, [R0+URZ+0x78], R2 ;  /* 0x00007802000075a7 */ /* 0x0044e400080211ff */
[----:B---3--:R-:W-:Y:S05]  /*c0e0*/  @!P1 NANOSLEEP.SYNCS 0x989680 ;  /* 0x009896800000995d */ /* 0x008fea0003900000 */
[----:B------:R-:W3:Y:S02]  /*c0f0*/  @!P1 SYNCS.PHASECHK.TRANS64 P1, [R0+URZ+0x78], R2 ;  /* 0x00007802000095a7 */ /* 0x000ee400080210ff */
[----:B---3--:R-:W-:Y:S05]  /*c100*/  @!P1 BRA `(.L_x_180) ;  /* 0xfffffffc00f09947 */ /* 0x008fea000383ffff */
[----:B------:R-:W-:Y:S05]  /*c110*/  BRA `(.L_x_81) ;  /* 0xffffff9400e87947 */ /* 0x000fea000383ffff */
.L_x_85:
[----:B------:R-:W-:Y:S07]  /*c120*/  MOV R0, UR4 ;  /* 0x0000000400007c02 */ /* 0x000fee0008000f00 */
.L_x_181:
[----:B--2---:R2:W3:Y:S02]  /*c130*/  SYNCS.PHASECHK.TRANS64.TRYWAIT P0, [R0+URZ+0x58], R2 ;  /* 0x00005802000075a7 */ /* 0x0044e400080011ff */
[----:B---3--:R-:W-:Y:S05]  /*c140*/  @!P0 NANOSLEEP.SYNCS 0x989680 ;  /* 0x009896800000895d */ /* 0x008fea0003900000 */
[----:B------:R-:W3:Y:S02]  /*c150*/  @!P0 SYNCS.PHASECHK.TRANS64 P0, [R0+URZ+0x58], R2 ;  /* 0x00005802000085a7 */ /* 0x000ee400080010ff */
[----:B---3--:R-:W-:Y:S05]  /*c160*/  @!P0 BRA `(.L_x_181) ;  /* 0xfffffffc00f08947 */ /* 0x008fea000383ffff */
[----:B------:R-:W-:Y:S05]  /*c170*/  BRA `(.L_x_182) ;  /* 0xffffff9800447947 */ /* 0x000fea000383ffff */
.L_x_86:
[----:B------:R-:W-:Y:S07]  /*c180*/  MOV R0, UR5 ;  /* 0x0000000500007c02 */ /* 0x000fee0008000f00 */
.L_x_183:
[----:B--2---:R2:W3:Y:S02]  /*c190*/  SYNCS.PHASECHK.TRANS64.TRYWAIT P0, [R0+URZ+0x58], R2 ;  /* 0x00005802000075a7 */ /* 0x0044e400080011ff */
[----:B---3--:R-:W-:Y:S05]  /*c1a0*/  @!P0 NANOSLEEP.SYNCS 0x989680 ;  /* 0x009896800000895d */ /* 0x008fea0003900000 */
[----:B------:R-:W3:Y:S02]  /*c1b0*/  @!P0 SYNCS.PHASECHK.TRANS64 P0, [R0+URZ+0x58], R2 ;  /* 0x00005802000085a7 */ /* 0x000ee400080010ff */
[----:B---3--:R-:W-:Y:S05]  /*c1c0*/  @!P0 BRA `(.L_x_183) ;  /* 0xfffffffc00f08947 */ /* 0x008fea000383ffff */
[----:B------:R-:W-:Y:S05]  /*c1d0*/  BRA `(.L_x_184) ;  /* 0xffffff9800c47947 */ /* 0x000fea000383ffff */
.L_x_87:
[----:B------:R-:W-:Y:S07]  /*c1e0*/  MOV R0, UR4 ;  /* 0x0000000400007c02 */ /* 0x000fee0008000f00 */
.L_x_185:
[----:B--2---:R2:W3:Y:S02]  /*c1f0*/  SYNCS.PHASECHK.TRANS64.TRYWAIT P0, [R0+URZ+0x58], R2 ;  /* 0x00005802000075a7 */ /* 0x0044e400080011ff */
[----:B---3--:R-:W-:Y:S05]  /*c200*/  @!P0 NANOSLEEP.SYNCS 0x989680 ;  /* 0x009896800000895d */ /* 0x008fea0003900000 */
[----:B------:R-:W3:Y:S02]  /*c210*/  @!P0 SYNCS.PHASECHK.TRANS64 P0, [R0+URZ+0x58], R2 ;  /* 0x00005802000085a7 */ /* 0x000ee400080010ff */
[----:B---3--:R-:W-:Y:S05]  /*c220*/  @!P0 BRA `(.L_x_185) ;  /* 0xfffffffc00f08947 */ /* 0x008fea000383ffff */
[----:B------:R-:W-:Y:S05]  /*c230*/  BRA `(.L_x_186) ;  /* 0xffffff9c004c7947 */ /* 0x000fea000383ffff */
.L_x_88:
[----:B------:R-:W-:Y:S07]  /*c240*/  MOV R2, UR5 ;  /* 0x0000000500027c02 */ /* 0x000fee0008000f00 */
.L_x_187:
[----:B--2---:R2:W3:Y:S02]  /*c250*/  SYNCS.PHASECHK.TRANS64.TRYWAIT P0, [R2+URZ+0x58], R0 ;  /* 0x00005800020075a7 */ /* 0x0044e400080011ff */
[----:B---3--:R-:W-:Y:S05]  /*c260*/  @!P0 NANOSLEEP.SYNCS 0x989680 ;  /* 0x009896800000895d */ /* 0x008fea0003900000 */
[----:B------:R-:W3:Y:S02]  /*c270*/  @!P0 SYNCS.PHASECHK.TRANS64 P0, [R2+URZ+0x58], R0 ;  /* 0x00005800020085a7 */ /* 0x000ee400080010ff */
[----:B---3--:R-:W-:Y:S05]  /*c280*/  @!P0 BRA `(.L_x_187) ;  /* 0xfffffffc00f08947 */ /* 0x008fea000383ffff */
[----:B------:R-:W-:Y:S05]  /*c290*/  BRA `(.L_x_188) ;  /* 0xffffff9c00d87947 */ /* 0x000fea000383ffff */
.L_x_90:
[----:B------:R-:W-:-:S07]  /*c2a0*/  MOV R0, UR4 ;  /* 0x0000000400007c02 */ /* 0x000fce0008000f00 */
.L_x_189:
[----:B--2---:R2:W3:Y:S02]  /*c2b0*/  SYNCS.PHASECHK.TRANS64.TRYWAIT P0, [R0+URZ], R2 ;  /* 0x00000002000075a7 */ /* 0x0044e400080011ff */
[----:B---3--:R-:W-:Y:S05]  /*c2c0*/  @!P0 NANOSLEEP.SYNCS 0x989680 ;  /* 0x009896800000895d */ /* 0x008fea0003900000 */
[----:B------:R-:W3:Y:S02]  /*c2d0*/  @!P0 SYNCS.PHASECHK.TRANS64 P0, [R0+URZ], R2 ;  /* 0x00000002000085a7 */ /* 0x000ee400080010ff */
[----:B---3--:R-:W-:Y:S05]  /*c2e0*/  @!P0 BRA `(.L_x_189) ;  /* 0xfffffffc00f08947 */ /* 0x008fea000383ffff */
[----:B------:R-:W-:Y:S05]  /*c2f0*/  BRA `(.L_x_190) ;  /* 0xffffffa000887947 */ /* 0x000fea000383ffff */
.L_x_91:
[----:B------:R-:W-:-:S07]  /*c300*/  MOV R0, UR5 ;  /* 0x0000000500007c02 */ /* 0x000fce0008000f00 */
.L_x_191:
[----:B--2---:R2:W3:Y:S02]  /*c310*/  SYNCS.PHASECHK.TRANS64.TRYWAIT P0, [R0+URZ], R2 ;  /* 0x00000002000075a7 */ /* 0x0044e400080011ff */
[----:B---3--:R-:W-:Y:S05]  /*c320*/  @!P0 NANOSLEEP.SYNCS 0x989680 ;  /* 0x009896800000895d */ /* 0x008fea0003900000 */
[----:B------:R-:W3:Y:S02]  /*c330*/  @!P0 SYNCS.PHASECHK.TRANS64 P0, [R0+URZ], R2 ;  /* 0x00000002000085a7 */ /* 0x000ee400080010ff */
[----:B---3--:R-:W-:Y:S05]  /*c340*/  @!P0 BRA `(.L_x_191) ;  /* 0xfffffffc00f08947 */ /* 0x008fea000383ffff */
[----:B------:R-:W-:Y:S05]  /*c350*/  BRA `(.L_x_192) ;  /* 0xffffffa000947947 */ /* 0x000fea000383ffff */
.L_x_93:
[----:B-1----:R1:W2:Y:S02]  /*c360*/  SYNCS.PHASECHK.TRANS64.TRYWAIT P0, [R0+URZ+0x80], R2 ;  /* 0x00008002000075a7 */ /* 0x0022a400080011ff */
[----:B--2---:R-:W-:Y:S05]  /*c370*/  @!P0 NANOSLEEP.SYNCS 0x989680 ;  /* 0x009896800000895d */ /* 0x004fea0003900000 */
[----:B------:R-:W2:Y:S02]  /*c380*/  @!P0 SYNCS.PHASECHK.TRANS64 P0, [R0+URZ+0x80], R2 ;  /* 0x00008002000085a7 */ /* 0x000ea400080010ff */
[----:B--2---:R-:W-:Y:S05]  /*c390*/  @!P0 BRA `(.L_x_93) ;  /* 0xfffffffc00f08947 */ /* 0x004fea000383ffff */
[----:B------:R-:W-:Y:S05]  /*c3a0*/  BRA `(.L_x_193) ;  /* 0xffffffa4008c7947 */ /* 0x000fea000383ffff */
.L_x_103:
[----:B-1----:R1:W3:Y:S02]  /*c3b0*/  SYNCS.PHASECHK.TRANS64.TRYWAIT P1, [R0+URZ+0x40], R3 ;  /* 0x00004003000075a7 */ /* 0x0022e400080211ff */
[----:B---3--:R-:W-:Y:S05]  /*c3c0*/  @!P1 NANOSLEEP.SYNCS 0x989680 ;  /* 0x009896800000995d */ /* 0x008fea0003900000 */
[----:B------:R-:W3:Y:S02]  /*c3d0*/  @!P1 SYNCS.PHASECHK.TRANS64 P1, [R0+URZ+0x40], R3 ;  /* 0x00004003000095a7 */ /* 0x000ee400080210ff */
[----:B---3--:R-:W-:Y:S05]  /*c3e0*/  @!P1 BRA `(.L_x_103) ;  /* 0xfffffffc00f09947 */ /* 0x008fea000383ffff */
[----:B------:R-:W-:Y:S05]  /*c3f0*/  BRA `(.L_x_102) ;  /* 0xffffffb4003c7947 */ /* 0x000fea000383ffff */
.L_x_105:
[----:B-1----:R1:W4:Y:S02]  /*c400*/  SYNCS.PHASECHK.TRANS64.TRYWAIT P0, [R104+URZ+0xa0], R2 ;  /* 0x0000a002680075a7 */ /* 0x00232400080011ff */
[----:B----4-:R-:W-:Y:S05]  /*c410*/  @!P0 NANOSLEEP.SYNCS 0x989680 ;  /* 0x009896800000895d */ /* 0x010fea0003900000 */
[----:B------:R-:W4:Y:S02]  /*c420*/  @!P0 SYNCS.PHASECHK.TRANS64 P0, [R104+URZ+0xa0], R2 ;  /* 0x0000a002680085a7 */ /* 0x000f2400080010ff */
[----:B----4-:R-:W-:Y:S05]  /*c430*/  @!P0 BRA `(.L_x_105) ;  /* 0xfffffffc00f08947 */ /* 0x010fea000383ffff */
[----:B------:R-:W-:Y:S05]  /*c440*/  BRA `(.L_x_104) ;  /* 0xffffffb400707947 */ /* 0x000fea000383ffff */
.L_x_118:
[----:B-1----:R1:W2:Y:S02]  /*c450*/  SYNCS.PHASECHK.TRANS64.TRYWAIT P0, [R20+URZ+0x40], R0 ;  /* 0x00004000140075a7 */ /* 0x0022a400080011ff */
[----:B--2---:R-:W-:Y:S05]  /*c460*/  @!P0 NANOSLEEP.SYNCS 0x989680 ;  /* 0x009896800000895d */ /* 0x004fea0003900000 */
[----:B------:R-:W2:Y:S02]  /*c470*/  @!P0 SYNCS.PHASECHK.TRANS64 P0, [R20+URZ+0x40], R0 ;  /* 0x00004000140085a7 */ /* 0x000ea400080010ff */
[----:B--2---:R-:W-:Y:S05]  /*c480*/  @!P0 BRA `(.L_x_118) ;  /* 0xfffffffc00f08947 */ /* 0x004fea000383ffff */
[----:B------:R-:W-:Y:S05]  /*c490*/  BRA `(.L_x_117) ;  /* 0xffffffc400307947 */ /* 0x000fea000383ffff */
.L_x_130:
[----:B-1----:R1:W3:Y:S02]  /*c4a0*/  SYNCS.PHASECHK.TRANS64.TRYWAIT P0, [R21+URZ+0x40], R20 ;  /* 0x00004014150075a7 */ /* 0x0022e400080011ff */
[----:B---3--:R-:W-:Y:S05]  /*c4b0*/  @!P0 NANOSLEEP.SYNCS 0x989680 ;  /* 0x009896800000895d */ /* 0x008fea0003900000 */
[----:B------:R-:W3:Y:S02]  /*c4c0*/  @!P0 SYNCS.PHASECHK.TRANS64 P0, [R21+URZ+0x40], R20 ;  /* 0x00004014150085a7 */ /* 0x000ee400080010ff */
[----:B---3--:R-:W-:Y:S05]  /*c4d0*/  @!P0 BRA `(.L_x_130) ;  /* 0xfffffffc00f08947 */ /* 0x008fea000383ffff */
[----:B------:R-:W-:Y:S05]  /*c4e0*/  BRA `(.L_x_129) ;  /* 0xffffffd400187947 */ /* 0x000fea000383ffff */
.L_x_142:
[----:B-1----:R1:W3:Y:S02]  /*c4f0*/  SYNCS.PHASECHK.TRANS64.TRYWAIT P0, [R2+URZ+0x40], R112 ;  /* 0x00004070020075a7 */ /* 0x0022e400080011ff */
[----:B---3--:R-:W-:Y:S05]  /*c500*/  @!P0 NANOSLEEP.SYNCS 0x989680 ;  /* 0x009896800000895d */ /* 0x008fea0003900000 */
[----:B------:R-:W3:Y:S02]  /*c510*/  @!P0 SYNCS.PHASECHK.TRANS64 P0, [R2+URZ+0x40], R112 ;  /* 0x00004070020085a7 */ /* 0x000ee400080010ff */
[----:B---3--:R-:W-:Y:S05]  /*c520*/  @!P0 BRA `(.L_x_142) ;  /* 0xfffffffc00f08947 */ /* 0x008fea000383ffff */
[----:B------:R-:W-:Y:S05]  /*c530*/  BRA `(.L_x_141) ;  /* 0xffffffe000f47947 */ /* 0x000fea000383ffff */
        .weak           $__internal_0_$__cuda_sm10x_tcgen05_guardrail_trap_col_being_dealloced_not_returned_by_alloc
        .type           $__internal_0_$__cuda_sm10x_tcgen05_guardrail_trap_col_being_dealloced_not_returned_by_alloc,@function
        .size           $__internal_0_$__cuda_sm10x_tcgen05_guardrail_trap_col_being_dealloced_not_returned_by_alloc,($__internal_1_$__cuda_sm10x_tcgen05_guardrail_trap_phase_invalid_during_alloc - $__internal_0_$__cuda_sm10x_tcgen05_guardrail_trap_col_being_dealloced_not_returned_by_alloc)
$__internal_0_$__cuda_sm10x_tcgen05_guardrail_trap_col_being_dealloced_not_returned_by_alloc:
[----:B------:R-:W-:Y:S05]  /*c540*/  BPT.TRAP 0x1 ;  /* 0x000000040000795c */ /* 0x000fea0000300000 */
[----:B------:R-:W-:-:S04]  /*c550*/  HFMA2 R3, -RZ, RZ, 0, 0 ;  /* 0x00000000ff037431 */ /* 0x000fc800000001ff */
[----:B------:R-:W-:Y:S05]  /*c560*/  RET.REL.NODEC R2 `(_ZN7cutlass13device_kernelINS_4gemm6kernel13GemmUniversalIN4cute5tupleIJiiiiEEENS1_10collective13CollectiveMmaINS1_46MainloopSm100TmaUmmaWarpSpecializedBlockScaledILi4ELi2ELi2ENS5_IJNS4_1CILi2EEENSA_ILi1EEESC_EEEEENS5_IJNSA_ILi128EEENSA_ILi64EEENSA_ILi256EEEEEENS5_IJNS_12float_e5m2_tENS_13float_ue8m0_tEEEENS5_IJNS5_IJlSC_lEEENS4_6LayoutINS5_IJNS5_IJNS5_IJNSA_ILi32EEENSA_ILi4EEEEEEiEEESR_NS5_IJSC_iEEEEEENS5_IJNS5_IJNS5_IJNSA_ILi16EEESP_EEEiEEENS5_IJNS5_IJNSA_ILi0EEESC_EEENSA_ILi512EEEEEENS5_IJSX_iEEEEEEEEEEESL_S14_NS4_8TiledMMAINS4_8MMA_AtomIJNS4_21SM100_MMA_MXF8F6F4_SSISJ_SJ_fSK_Li128ELi64ELNS4_4UMMA5MajorE0ELS19_0ELNS18_7ScaleInE0ELS1A_0EEEEEENSN_INS5_IJSC_SC_SC_EEENS5_IJSX_SX_SX_EEEEENS5_IJNS4_10UnderscoreES1G_S1G_EEEEENS5_IJNS4_13SM90_TMA_LOADES1J_EEENS5_IJNS4_14ComposedLayoutINS4_7SwizzleILi3ELi4ELi3EEENS4_18smem_ptr_flag_bitsILi8EEENSN_INS5_IJNSA_ILi8EEESF_EEENS5_IJSF_SC_EEEEEEENSN_INS5_IJNS5_IJNS5_IJSQ_SC_EEENS5_IJSO_SC_EEEEEESC_NS5_IJSP_SB_EEEEEENS5_IJNS5_IJNS5_IJSV_SZ_EEESY_EEESX_NS5_IJSC_SZ_EEEEEEEEEEEvNS4_8identityENS5_IJNS4_23SM90_TMA_LOAD_MULTICASTES27_EEES25_vS26_EENS_8epilogue10collective18CollectiveEpilogueINS2A_23Sm100TmaWarpSpecializedILi3ELi2ELi16ELb1ELb0EEEJNS5_IJSG_SG_SH_EEENS5_IJNSN_ISG_SC_EENSN_INS5_IJSU_SB_EEENS5_IJSC_SO_EEEEEEEENS_10bfloat16_tESM_S2L_SM_NS2A_6fusion15FusionCallbacksIS2E_NS2M_17LinearCombinationIS2L_fS2L_fLNS_15FloatRoundStyleE2EEES2F_S2K_JEEENS4_5SM1004TMEM4LOAD26SM100_TMEM_LOAD_32dp32b16xES1J_NS1L_INS1M_ILi1ELi4ELi3EEENS1O_ILi16EEENSN_INS5_IJS1Q_SU_EEENS5_IJSU_SC_EEEEEEENS4_39AutoVectorizingCopyWithAssumedAlignmentILi128EEENS4_14SM90_TMA_STOREES31_S33_S33_EEEvvEEEEvNT_6ParamsE) ;  /* 0xffffff3802a47950 */ /* 0x000fea0003c3ffff */
        .weak           $__internal_1_$__cuda_sm10x_tcgen05_guardrail_trap_phase_invalid_during_alloc
        .type           $__internal_1_$__cuda_sm10x_tcgen05_guardrail_trap_phase_invalid_during_alloc,@function
        .size           $__internal_1_$__cuda_sm10x_tcgen05_guardrail_trap_phase_invalid_during_alloc,($__internal_2_$__cuda_sm10x_tcgen05_guardrail_trap_unallocated_columns_being_dealloced - $__internal_1_$__cuda_sm10x_tcgen05_guardrail_trap_phase_invalid_during_alloc)
$__internal_1_$__cuda_sm10x_tcgen05_guardrail_trap_phase_invalid_during_alloc:
[----:B------:R-:W-:Y:S05]  /*c570*/  BPT.TRAP 0x1 ;  /* 0x000000040000795c */ /* 0x000fea0000300000 */
[----:B------:R-:W-:-:S04]  /*c580*/  MOV R3, 0x0 ;  /* 0x0000000000037802 */ /* 0x000fc80000000f00 */
[----:B------:R-:W-:Y:S05]  /*c590*/  RET.REL.NODEC R2 `(_ZN7cutlass13device_kernelINS_4gemm6kernel13GemmUniversalIN4cute5tupleIJiiiiEEENS1_10collective13CollectiveMmaINS1_46MainloopSm100TmaUmmaWarpSpecializedBlockScaledILi4ELi2ELi2ENS5_IJNS4_1CILi2EEENSA_ILi1EEESC_EEEEENS5_IJNSA_ILi128EEENSA_ILi64EEENSA_ILi256EEEEEENS5_IJNS_12float_e5m2_tENS_13float_ue8m0_tEEEENS5_IJNS5_IJlSC_lEEENS4_6LayoutINS5_IJNS5_IJNS5_IJNSA_ILi32EEENSA_ILi4EEEEEEiEEESR_NS5_IJSC_iEEEEEENS5_IJNS5_IJNS5_IJNSA_ILi16EEESP_EEEiEEENS5_IJNS5_IJNSA_ILi0EEESC_EEENSA_ILi512EEEEEENS5_IJSX_iEEEEEEEEEEESL_S14_NS4_8TiledMMAINS4_8MMA_AtomIJNS4_21SM100_MMA_MXF8F6F4_SSISJ_SJ_fSK_Li128ELi64ELNS4_4UMMA5MajorE0ELS19_0ELNS18_7ScaleInE0ELS1A_0EEEEEENSN_INS5_IJSC_SC_SC_EEENS5_IJSX_SX_SX_EEEEENS5_IJNS4_10UnderscoreES1G_S1G_EEEEENS5_IJNS4_13SM90_TMA_LOADES1J_EEENS5_IJNS4_14ComposedLayoutINS4_7SwizzleILi3ELi4ELi3EEENS4_18smem_ptr_flag_bitsILi8EEENSN_INS5_IJNSA_ILi8EEESF_EEENS5_IJSF_SC_EEEEEEENSN_INS5_IJNS5_IJNS5_IJSQ_SC_EEENS5_IJSO_SC_EEEEEESC_NS5_IJSP_SB_EEEEEENS5_IJNS5_IJNS5_IJSV_SZ_EEESY_EEESX_NS5_IJSC_SZ_EEEEEEEEEEEvNS4_8identityENS5_IJNS4_23SM90_TMA_LOAD_MULTICASTES27_EEES25_vS26_EENS_8epilogue10collective18CollectiveEpilogueINS2A_23Sm100TmaWarpSpecializedILi3ELi2ELi16ELb1ELb0EEEJNS5_IJSG_SG_SH_EEENS5_IJNSN_ISG_SC_EENSN_INS5_IJSU_SB_EEENS5_IJSC_SO_EEEEEEEENS_10bfloat16_tESM_S2L_SM_NS2A_6fusion15FusionCallbacksIS2E_NS2M_17LinearCombinationIS2L_fS2L_fLNS_15FloatRoundStyleE2EEES2F_S2K_JEEENS4_5SM1004TMEM4LOAD26SM100_TMEM_LOAD_32dp32b16xES1J_NS1L_INS1M_ILi1ELi4ELi3EEENS1O_ILi16EEENSN_INS5_IJS1Q_SU_EEENS5_IJSU_SC_EEEEEEENS4_39AutoVectorizingCopyWithAssumedAlignmentILi128EEENS4_14SM90_TMA_STOREES31_S33_S33_EEEvvEEEEvNT_6ParamsE) ;  /* 0xffffff3802987950 */ /* 0x000fea0003c3ffff */
        .weak           $__internal_2_$__cuda_sm10x_tcgen05_guardrail_trap_unallocated_columns_being_dealloced
        .type           $__internal_2_$__cuda_sm10x_tcgen05_guardrail_trap_unallocated_columns_being_dealloced,@function
        .size           $__internal_2_$__cuda_sm10x_tcgen05_guardrail_trap_unallocated_columns_being_dealloced,(.L_x_195 - $__internal_2_$__cuda_sm10x_tcgen05_guardrail_trap_unallocated_columns_being_dealloced)
$__internal_2_$__cuda_sm10x_tcgen05_guardrail_trap_unallocated_columns_being_dealloced:
[----:B------:R-:W-:Y:S05]  /*c5a0*/  BPT.TRAP 0x1 ;  /* 0x000000040000795c */ /* 0x000fea0000300000 */
[----:B------:R-:W-:-:S04]  /*c5b0*/  HFMA2 R3, -RZ, RZ, 0, 0 ;  /* 0x00000000ff037431 */ /* 0x000fc800000001ff */
[----:B------:R-:W-:Y:S05]  /*c5c0*/  RET.REL.NODEC R2 `(_ZN7cutlass13device_kernelINS_4gemm6kernel13GemmUniversalIN4cute5tupleIJiiiiEEENS1_10collective13CollectiveMmaINS1_46MainloopSm100TmaUmmaWarpSpecializedBlockScaledILi4ELi2ELi2ENS5_IJNS4_1CILi2EEENSA_ILi1EEESC_EEEEENS5_IJNSA_ILi128EEENSA_ILi64EEENSA_ILi256EEEEEENS5_IJNS_12float_e5m2_tENS_13float_ue8m0_tEEEENS5_IJNS5_IJlSC_lEEENS4_6LayoutINS5_IJNS5_IJNS5_IJNSA_ILi32EEENSA_ILi4EEEEEEiEEESR_NS5_IJSC_iEEEEEENS5_IJNS5_IJNS5_IJNSA_ILi16EEESP_EEEiEEENS5_IJNS5_IJNSA_ILi0EEESC_EEENSA_ILi512EEEEEENS5_IJSX_iEEEEEEEEEEESL_S14_NS4_8TiledMMAINS4_8MMA_AtomIJNS4_21SM100_MMA_MXF8F6F4_SSISJ_SJ_fSK_Li128ELi64ELNS4_4UMMA5MajorE0ELS19_0ELNS18_7ScaleInE0ELS1A_0EEEEEENSN_INS5_IJSC_SC_SC_EEENS5_IJSX_SX_SX_EEEEENS5_IJNS4_10UnderscoreES1G_S1G_EEEEENS5_IJNS4_13SM90_TMA_LOADES1J_EEENS5_IJNS4_14ComposedLayoutINS4_7SwizzleILi3ELi4ELi3EEENS4_18smem_ptr_flag_bitsILi8EEENSN_INS5_IJNSA_ILi8EEESF_EEENS5_IJSF_SC_EEEEEEENSN_INS5_IJNS5_IJNS5_IJSQ_SC_EEENS5_IJSO_SC_EEEEEESC_NS5_IJSP_SB_EEEEEENS5_IJNS5_IJNS5_IJSV_SZ_EEESY_EEESX_NS5_IJSC_SZ_EEEEEEEEEEEvNS4_8identityENS5_IJNS4_23SM90_TMA_LOAD_MULTICASTES27_EEES25_vS26_EENS_8epilogue10collective18CollectiveEpilogueINS2A_23Sm100TmaWarpSpecializedILi3ELi2ELi16ELb1ELb0EEEJNS5_IJSG_SG_SH_EEENS5_IJNSN_ISG_SC_EENSN_INS5_IJSU_SB_EEENS5_IJSC_SO_EEEEEEEENS_10bfloat16_tESM_S2L_SM_NS2A_6fusion15FusionCallbacksIS2E_NS2M_17LinearCombinationIS2L_fS2L_fLNS_15FloatRoundStyleE2EEES2F_S2K_JEEENS4_5SM1004TMEM4LOAD26SM100_TMEM_LOAD_32dp32b16xES1J_NS1L_INS1M_ILi1ELi4ELi3EEENS1O_ILi16EEENSN_INS5_IJS1Q_SU_EEENS5_IJSU_SC_EEEEEEENS4_39AutoVectorizingCopyWithAssumedAlignmentILi128EEENS4_14SM90_TMA_STOREES31_S33_S33_EEEvvEEEEvNT_6ParamsE) ;  /* 0xffffff38028c7950 */ /* 0x000fea0003c3ffff */
.L_x_194:
[----:B------:R-:W-:-:S00]  /*c5d0*/  BRA `(.L_x_194) ;  /* 0xfffffffc00fc7947 */ /* 0x000fc0000383ffff */
[----:B------:R-:W-:-:S00]  /*c5e0*/  NOP ;  /* 0x0000000000007918 */ /* 0x000fc00000000000 */
        /* <DEDUP_REMOVED lines=9> */
.L_x_195:


//--------------------- .nv.global.init           --------------------------
	.section	.nv.global.init,"aw",@progbits
.nv.global.init:
	.type		$str$27,@object
	.size		$str$27,($str$28 - $str$27)
$str$27:
        /*0000*/ 	.byte	0x28, 0x61, 0x64, 0x64, 0x72, 0x65, 0x73, 0x73, 0x20, 0x26, 0x20, 0x6d, 0x61, 0x73, 0x6b, 0x29
        /*0010*/ 	.byte	0x20, 0x3d, 0x3d, 0x20, 0x30, 0x00
	.type		$str$28,@object
	.size		$str$28,($str$26 - $str$28)
$str$28:
        /*0016*/ 	.byte	0x2f, 0x74, 0x6d, 0x70, 0x2f, 0x63, 0x75, 0x74, 0x6c, 0x61, 0x73, 0x73, 0x5f, 0x73, 0x77, 0x65
        /*0026*/ 	.byte	0x65, 0x70, 0x5f, 0x73, 0x72, 0x63, 0x2f, 0x69, 0x6e, 0x63, 0x6c, 0x75, 0x64, 0x65, 0x2f, 0x63
        /*0036*/ 	.byte	0x75, 0x74, 0x65, 0x2f, 0x70, 0x6f, 0x69, 0x6e, 0x74, 0x65, 0x72, 0x5f, 0x66, 0x6c, 0x61, 0x67
        /*0046*/ 	.byte	0x67, 0x65, 0x64, 0x2e, 0x68, 0x70, 0x70, 0x00
	.type		$str$26,@object
	.size		$str$26,($str$25 - $str$26)
$str$26:
        /*004e*/ 	.byte	0x2f, 0x74, 0x6d, 0x70, 0x2f, 0x63, 0x75, 0x74, 0x6c, 0x61, 0x73, 0x73, 0x5f, 0x73, 0x77, 0x65
        /*005e*/ 	.byte	0x65, 0x70, 0x5f, 0x73, 0x72, 0x63, 0x2f, 0x69, 0x6e, 0x63, 0x6c, 0x75, 0x64, 0x65, 0x2f, 0x63
        /*006e*/ 	.byte	0x75, 0x74, 0x65, 0x2f, 0x61, 0x74, 0x6f, 0x6d, 0x2f, 0x63, 0x6f, 0x70, 0x79, 0x5f, 0x74, 0x72
        /*007e*/ 	.byte	0x61, 0x69, 0x74, 0x73, 0x5f, 0x73, 0x6d, 0x31, 0x30, 0x30, 0x2e, 0x68, 0x70, 0x70, 0x00
	.type		$str$25,@object
	.size		$str$25,(__unnamed_1 - $str$25)
$str$25:
        /*008d*/ 	.byte	0x28, 0x28, 0x75, 0x69, 0x6e, 0x74, 0x33, 0x32, 0x5f, 0x74, 0x28, 0x74, 0x68, 0x72, 0x65, 0x61
        /*009d*/ 	.byte	0x64, 0x49, 0x64, 0x78, 0x2e, 0x78, 0x29, 0x20, 0x2f, 0x20, 0x33, 0x32, 0x29, 0x20, 0x25, 0x20
        /*00ad*/ 	.byte	0x34, 0x29, 0x20, 0x3d, 0x3d, 0x20, 0x28, 0x28, 0x28, 0x74, 0x6d, 0x65, 0x6d, 0x5f, 0x61, 0x64
        /*00bd*/ 	.byte	0x64, 0x72, 0x20, 0x3e, 0x3e, 0x20, 0x31, 0x36, 0x29, 0x20, 0x2f, 0x20, 0x33, 0x32, 0x29, 0x20
        /*00cd*/ 	.byte	0x25, 0x20, 0x34, 0x29, 0x00
	.type		__unnamed_1,@object
	.size		__unnamed_1,(__unnamed_2 - __unnamed_1)
__unnamed_1:
        /*00d2*/ 	.byte	0x61, 0x75, 0x74, 0x6f, 0x20, 0x63, 0x75, 0x74, 0x65, 0x3a, 0x3a, 0x61, 0x73, 0x5f, 0x70, 0x6f
        /* <DEDUP_REMOVED lines=24> */
        /*0262*/ 	.byte	0x43, 0x3c, 0x32, 0x30, 0x34, 0x38, 0x3e, 0x3e, 0x3e, 0x3e, 0x5d, 0x00
	.type		__unnamed_2,@object
	.size		__unnamed_2,(.L_2 - __unnamed_2)
__unnamed_2:
        /* <DEDUP_REMOVED lines=40> */
        /*04ee*/ 	.byte	0x3a, 0x3a, 0x43, 0x3c, 0x30, 0x3e, 0x3e, 0x3e, 0x3e, 0x5d, 0x00
.L_2:


//--------------------- .nv.shared._ZN7cutlass13device_kernelINS_4gemm6kernel13GemmUniversalIN4cute5tupleIJiiiiEEENS1_10collective13CollectiveMmaINS1_46MainloopSm100TmaUmmaWarpSpecializedBlockScaledILi4ELi2ELi2ENS5_IJNS4_1CILi2EEENSA_ILi1EEESC_EEEEENS5_IJNSA_ILi128EEENSA_ILi64EEENSA_ILi256EEEEEENS5_IJNS_12float_e5m2_tENS_13float_ue8m0_tEEEENS5_IJNS5_IJlSC_lEEENS4_6LayoutINS5_IJNS5_IJNS5_IJNSA_ILi32EEENSA_ILi4EEEEEEiEEESR_NS5_IJSC_iEEEEEENS5_IJNS5_IJNS5_IJNSA_ILi16EEESP_EEEiEEENS5_IJNS5_IJNSA_ILi0EEESC_EEENSA_ILi512EEEEEENS5_IJSX_iEEEEEEEEEEESL_S14_NS4_8TiledMMAINS4_8MMA_AtomIJNS4_21SM100_MMA_MXF8F6F4_SSISJ_SJ_fSK_Li128ELi64ELNS4_4UMMA5MajorE0ELS19_0ELNS18_7ScaleInE0ELS1A_0EEEEEENSN_INS5_IJSC_SC_SC_EEENS5_IJSX_SX_SX_EEEEENS5_IJNS4_10UnderscoreES1G_S1G_EEEEENS5_IJNS4_13SM90_TMA_LOADES1J_EEENS5_IJNS4_14ComposedLayoutINS4_7SwizzleILi3ELi4ELi3EEENS4_18smem_ptr_flag_bitsILi8EEENSN_INS5_IJNSA_ILi8EEESF_EEENS5_IJSF_SC_EEEEEEENSN_INS5_IJNS5_IJNS5_IJSQ_SC_EEENS5_IJSO_SC_EEEEEESC_NS5_IJSP_SB_EEEEEENS5_IJNS5_IJNS5_IJSV_SZ_EEESY_EEESX_NS5_IJSC_SZ_EEEEEEEEEEEvNS4_8identityENS5_IJNS4_23SM90_TMA_LOAD_MULTICASTES27_EEES25_vS26_EENS_8epilogue10collective18CollectiveEpilogueINS2A_23Sm100TmaWarpSpecializedILi3ELi2ELi16ELb1ELb0EEEJNS5_IJSG_SG_SH_EEENS5_IJNSN_ISG_SC_EENSN_INS5_IJSU_SB_EEENS5_IJSC_SO_EEEEEEEENS_10bfloat16_tESM_S2L_SM_NS2A_6fusion15FusionCallbacksIS2E_NS2M_17LinearCombinationIS2L_fS2L_fLNS_15FloatRoundStyleE2EEES2F_S2K_JEEENS4_5SM1004TMEM4LOAD26SM100_TMEM_LOAD_32dp32b16xES1J_NS1L_INS1M_ILi1ELi4ELi3EEENS1O_ILi16EEENSN_INS5_IJS1Q_SU_EEENS5_IJSU_SC_EEEEEEENS4_39AutoVectorizingCopyWithAssumedAlignmentILi128EEENS4_14SM90_TMA_STOREES31_S33_S33_EEEvvEEEEvNT_6ParamsE --------------------------
	.section	.nv.shared._ZN7cutlass13device_kernelINS_4gemm6kernel13GemmUniversalIN4cute5tupleIJiiiiEEENS1_10collective13CollectiveMmaINS1_46MainloopSm100TmaUmmaWarpSpecializedBlockScaledILi4ELi2ELi2ENS5_IJNS4_1CILi2EEENSA_ILi1EEESC_EEEEENS5_IJNSA_ILi128EEENSA_ILi64EEENSA_ILi256EEEEEENS5_IJNS_12float_e5m2_tENS_13float_ue8m0_tEEEENS5_IJNS5_IJlSC_lEEENS4_6LayoutINS5_IJNS5_IJNS5_IJNSA_ILi32EEENSA_ILi4EEEEEEiEEESR_NS5_IJSC_iEEEEEENS5_IJNS5_IJNS5_IJNSA_ILi16EEESP_EEEiEEENS5_IJNS5_IJNSA_ILi0EEESC_EEENSA_ILi512EEEEEENS5_IJSX_iEEEEEEEEEEESL_S14_NS4_8TiledMMAINS4_8MMA_AtomIJNS4_21SM100_MMA_MXF8F6F4_SSISJ_SJ_fSK_Li128ELi64ELNS4_4UMMA5MajorE0ELS19_0ELNS18_7ScaleInE0ELS1A_0EEEEEENSN_INS5_IJSC_SC_SC_EEENS5_IJSX_SX_SX_EEEEENS5_IJNS4_10UnderscoreES1G_S1G_EEEEENS5_IJNS4_13SM90_TMA_LOADES1J_EEENS5_IJNS4_14ComposedLayoutINS4_7SwizzleILi3ELi4ELi3EEENS4_18smem_ptr_flag_bitsILi8EEENSN_INS5_IJNSA_ILi8EEESF_EEENS5_IJSF_SC_EEEEEEENSN_INS5_IJNS5_IJNS5_IJSQ_SC_EEENS5_IJSO_SC_EEEEEESC_NS5_IJSP_SB_EEEEEENS5_IJNS5_IJNS5_IJSV_SZ_EEESY_EEESX_NS5_IJSC_SZ_EEEEEEEEEEEvNS4_8identityENS5_IJNS4_23SM90_TMA_LOAD_MULTICASTES27_EEES25_vS26_EENS_8epilogue10collective18CollectiveEpilogueINS2A_23Sm100TmaWarpSpecializedILi3ELi2ELi16ELb1ELb0EEEJNS5_IJSG_SG_SH_EEENS5_IJNSN_ISG_SC_EENSN_INS5_IJSU_SB_EEENS5_IJSC_SO_EEEEEEEENS_10bfloat16_tESM_S2L_SM_NS2A_6fusion15FusionCallbacksIS2E_NS2M_17LinearCombinationIS2L_fS2L_fLNS_15FloatRoundStyleE2EEES2F_S2K_JEEENS4_5SM1004TMEM4LOAD26SM100_TMEM_LOAD_32dp32b16xES1J_NS1L_INS1M_ILi1ELi4ELi3EEENS1O_ILi16EEENSN_INS5_IJS1Q_SU_EEENS5_IJSU_SC_EEEEEEENS4_39AutoVectorizingCopyWithAssumedAlignmentILi128EEENS4_14SM90_TMA_STOREES31_S33_S33_EEEvvEEEEvNT_6ParamsE,"aw",@nobits
	.sectionflags	@""
	.align	16
	.zero		1024


//--------------------- .nv.shared.reserved.0     --------------------------
	.section	.nv.shared.reserved.0,"aw",@nobits
	.weak		__nv_reservedSMEM_offset_0_alias
	.size		__nv_reservedSMEM_offset_0_alias, 0, 64
	.other		__nv_reservedSMEM_offset_0_alias,@"STO_CUDA_RESERVED_SHARED STV_DEFAULT"
__nv_reservedSMEM_offset_0_alias:
	.zero		0
.nv.shared.reserved.0:
	.zero		64
	.weak		__nv_reservedSMEM_tcgen05_partition
	.type		__nv_reservedSMEM_tcgen05_partition,@object
	.size		__nv_reservedSMEM_tcgen05_partition,(.L_0 - __nv_reservedSMEM_tcgen05_partition)
__nv_reservedSMEM_tcgen05_partition:
	.zero		32
.L_0:


//--------------------- .nv.global                --------------------------
	.section	.nv.global,"aw",@nobits
.nv.global:
	.type		_ZN40_INTERNAL_24459742_4_k_cu_22181664_188674cute1_E,@object
	.size		_ZN40_INTERNAL_24459742_4_k_cu_22181664_188674cute1_E,(_ZN40_INTERNAL_24459742_4_k_cu_22181664_188674cuda3std3__45__cpo6cbeginE - _ZN40_INTERNAL_24459742_4_k_cu_22181664_188674cute1_E)
_ZN40_INTERNAL_24459742_4_k_cu_22181664_188674cute1_E:
	.zero		1
	.type		_ZN40_INTERNAL_24459742_4_k_cu_22181664_188674cuda3std3__45__cpo6cbeginE,@object
	.size		_ZN40_INTERNAL_24459742_4_k_cu_22181664_188674cuda3std3__45__cpo6cbeginE,(_ZN40_INTERNAL_24459742_4_k_cu_22181664_188674cuda3std3__48in_placeE - _ZN40_INTERNAL_24459742_4_k_cu_22181664_188674cuda3std3__45__cpo6cbeginE)
_ZN40_INTERNAL_24459742_4_k_cu_22181664_188674cuda3std3__45__cpo6cbeginE:
	.zero		1
	.type		_ZN40_INTERNAL_24459742_4_k_cu_22181664_188674cuda3std3__48in_placeE,@object
	.size		_ZN40_INTERNAL_24459742_4_k_cu_22181664_188674cuda3std3__48in_placeE,(_ZN40_INTERNAL_24459742_4_k_cu_22181664_188674cuda3std6ranges3__45__cpo9iter_moveE - _ZN40_INTERNAL_24459742_4_k_cu_22181664_188674cuda3std3__48in_placeE)
_ZN40_INTERNAL_24459742_4_k_cu_22181664_188674cuda3std3__48in_placeE:
	.zero		1
	.type		_ZN40_INTERNAL_24459742_4_k_cu_22181664_188674cuda3std6ranges3__45__cpo9iter_moveE,@object
	.size		_ZN40_INTERNAL_24459742_4_k_cu_22181664_188674cuda3std6ranges3__45__cpo9iter_moveE,(_ZN40_INTERNAL_24459742_4_k_cu_22181664_188674cuda3std3__45__cpo5beginE - _ZN40_INTERNAL_24459742_4_k_cu_22181664_188674cuda3std6ranges3__45__cpo9iter_moveE)
_ZN40_INTERNAL_24459742_4_k_cu_22181664_188674cuda3std6ranges3__45__cpo9iter_moveE:
	.zero		1
	.type		_ZN40_INTERNAL_24459742_4_k_cu_22181664_188674cuda3std3__45__cpo5beginE,@object
	.size		_ZN40_INTERNAL_24459742_4_k_cu_22181664_188674cuda3std3__45__cpo5beginE,(_ZN40_INTERNAL_24459742_4_k_cu_22181664_188674cuda3std3__442_GLOBAL__N__24459742_4_k_cu_22181664_188676ignoreE - _ZN40_INTERNAL_24459742_4_k_cu_22181664_188674cuda3std3__45__cpo5beginE)
_ZN40_INTERNAL_24459742_4_k_cu_22181664_188674cuda3std3__45__cpo5beginE:
	.zero		1
	.type		_ZN40_INTERNAL_24459742_4_k_cu_22181664_188674cuda3std3__442_GLOBAL__N__24459742_4_k_cu_22181664_188676ignoreE,@object
	.size		_ZN40_INTERNAL_24459742_4_k_cu_22181664_188674cuda3std3__442_GLOBAL__N__24459742_4_k_cu_22181664_188676ignoreE,(_ZN40_INTERNAL_24459742_4_k_cu_22181664_188674cute7productE - _ZN40_INTERNAL_24459742_4_k_cu_22181664_188674cuda3std3__442_GLOBAL__N__24459742_4_k_cu_22181664_188676ignoreE)
_ZN40_INTERNAL_24459742_4_k_cu_22181664_188674cuda3std3__442_GLOBAL__N__24459742_4_k_cu_22181664_188676ignoreE:
	.zero		1
	.type		_ZN40_INTERNAL_24459742_4_k_cu_22181664_188674cute7productE,@object
	.size		_ZN40_INTERNAL_24459742_4_k_cu_22181664_188674cute7productE,(_ZN40_INTERNAL_24459742_4_k_cu_22181664_188674cuda3std3__45__cpo3endE - _ZN40_INTERNAL_24459742_4_k_cu_22181664_188674cute7productE)
_ZN40_INTERNAL_24459742_4_k_cu_22181664_188674cute7productE:
	.zero		1
	.type		_ZN40_INTERNAL_24459742_4_k_cu_22181664_188674cuda3std3__45__cpo3endE,@object
	.size		_ZN40_INTERNAL_24459742_4_k_cu_22181664_188674cuda3std3__45__cpo3endE,(_ZN40_INTERNAL_24459742_4_k_cu_22181664_188674cuda3std3__419piecewise_constructE - _ZN40_INTERNAL_24459742_4_k_cu_22181664_188674cuda3std3__45__cpo3endE)
_ZN40_INTERNAL_24459742_4_k_cu_22181664_188674cuda3std3__45__cpo3endE:
	.zero		1
	.type		_ZN40_INTERNAL_24459742_4_k_cu_22181664_188674cuda3std3__419piecewise_constructE,@object
	.size		_ZN40_INTERNAL_24459742_4_k_cu_22181664_188674cuda3std3__419piecewise_constructE,(_ZN40_INTERNAL_24459742_4_k_cu_22181664_188674cuda3std3__45__cpo4cendE - _ZN40_INTERNAL_24459742_4_k_cu_22181664_188674cuda3std3__419piecewise_constructE)
_ZN40_INTERNAL_24459742_4_k_cu_22181664_188674cuda3std3__419piecewise_constructE:
	.zero		1
	.type		_ZN40_INTERNAL_24459742_4_k_cu_22181664_188674cuda3std3__45__cpo4cendE,@object
	.size		_ZN40_INTERNAL_24459742_4_k_cu_22181664_188674cuda3std3__45__cpo4cendE,(_ZN40_INTERNAL_24459742_4_k_cu_22181664_188674cuda3std6ranges3__45__cpo4swapE - _ZN40_INTERNAL_24459742_4_k_cu_22181664_188674cuda3std3__45__cpo4cendE)
_ZN40_INTERNAL_24459742_4_k_cu_22181664_188674cuda3std3__45__cpo4cendE:
	.zero		1
	.type		_ZN40_INTERNAL_24459742_4_k_cu_22181664_188674cuda3std6ranges3__45__cpo4swapE,@object
	.size		_ZN40_INTERNAL_24459742_4_k_cu_22181664_188674cuda3std6ranges3__45__cpo4swapE,(.L_10 - _ZN40_INTERNAL_24459742_4_k_cu_22181664_188674cuda3std6ranges3__45__cpo4swapE)
_ZN40_INTERNAL_24459742_4_k_cu_22181664_188674cuda3std6ranges3__45__cpo4swapE:
	.zero		1
.L_10:


//--------------------- .nv.constant0._ZN7cutlass13device_kernelINS_4gemm6kernel13GemmUniversalIN4cute5tupleIJiiiiEEENS1_10collective13CollectiveMmaINS1_46MainloopSm100TmaUmmaWarpSpecializedBlockScaledILi4ELi2ELi2ENS5_IJNS4_1CILi2EEENSA_ILi1EEESC_EEEEENS5_IJNSA_ILi128EEENSA_ILi64EEENSA_ILi256EEEEEENS5_IJNS_12float_e5m2_tENS_13float_ue8m0_tEEEENS5_IJNS5_IJlSC_lEEENS4_6LayoutINS5_IJNS5_IJNS5_IJNSA_ILi32EEENSA_ILi4EEEEEEiEEESR_NS5_IJSC_iEEEEEENS5_IJNS5_IJNS5_IJNSA_ILi16EEESP_EEEiEEENS5_IJNS5_IJNSA_ILi0EEESC_EEENSA_ILi512EEEEEENS5_IJSX_iEEEEEEEEEEESL_S14_NS4_8TiledMMAINS4_8MMA_AtomIJNS4_21SM100_MMA_MXF8F6F4_SSISJ_SJ_fSK_Li128ELi64ELNS4_4UMMA5MajorE0ELS19_0ELNS18_7ScaleInE0ELS1A_0EEEEEENSN_INS5_IJSC_SC_SC_EEENS5_IJSX_SX_SX_EEEEENS5_IJNS4_10UnderscoreES1G_S1G_EEEEENS5_IJNS4_13SM90_TMA_LOADES1J_EEENS5_IJNS4_14ComposedLayoutINS4_7SwizzleILi3ELi4ELi3EEENS4_18smem_ptr_flag_bitsILi8EEENSN_INS5_IJNSA_ILi8EEESF_EEENS5_IJSF_SC_EEEEEEENSN_INS5_IJNS5_IJNS5_IJSQ_SC_EEENS5_IJSO_SC_EEEEEESC_NS5_IJSP_SB_EEEEEENS5_IJNS5_IJNS5_IJSV_SZ_EEESY_EEESX_NS5_IJSC_SZ_EEEEEEEEEEEvNS4_8identityENS5_IJNS4_23SM90_TMA_LOAD_MULTICASTES27_EEES25_vS26_EENS_8epilogue10collective18CollectiveEpilogueINS2A_23Sm100TmaWarpSpecializedILi3ELi2ELi16ELb1ELb0EEEJNS5_IJSG_SG_SH_EEENS5_IJNSN_ISG_SC_EENSN_INS5_IJSU_SB_EEENS5_IJSC_SO_EEEEEEEENS_10bfloat16_tESM_S2L_SM_NS2A_6fusion15FusionCallbacksIS2E_NS2M_17LinearCombinationIS2L_fS2L_fLNS_15FloatRoundStyleE2EEES2F_S2K_JEEENS4_5SM1004TMEM4LOAD26SM100_TMEM_LOAD_32dp32b16xES1J_NS1L_INS1M_ILi1ELi4ELi3EEENS1O_ILi16EEENSN_INS5_IJS1Q_SU_EEENS5_IJSU_SC_EEEEEEENS4_39AutoVectorizingCopyWithAssumedAlignmentILi128EEENS4_14SM90_TMA_STOREES31_S33_S33_EEEvvEEEEvNT_6ParamsE --------------------------
	.section	.nv.constant0._ZN7cutlass13device_kernelINS_4gemm6kernel13GemmUniversalIN4cute5tupleIJiiiiEEENS1_10collective13CollectiveMmaINS1_46MainloopSm100TmaUmmaWarpSpecializedBlockScaledILi4ELi2ELi2ENS5_IJNS4_1CILi2EEENSA_ILi1EEESC_EEEEENS5_IJNSA_ILi128EEENSA_ILi64EEENSA_ILi256EEEEEENS5_IJNS_12float_e5m2_tENS_13float_ue8m0_tEEEENS5_IJNS5_IJlSC_lEEENS4_6LayoutINS5_IJNS5_IJNS5_IJNSA_ILi32EEENSA_ILi4EEEEEEiEEESR_NS5_IJSC_iEEEEEENS5_IJNS5_IJNS5_IJNSA_ILi16EEESP_EEEiEEENS5_IJNS5_IJNSA_ILi0EEESC_EEENSA_ILi512EEEEEENS5_IJSX_iEEEEEEEEEEESL_S14_NS4_8TiledMMAINS4_8MMA_AtomIJNS4_21SM100_MMA_MXF8F6F4_SSISJ_SJ_fSK_Li128ELi64ELNS4_4UMMA5MajorE0ELS19_0ELNS18_7ScaleInE0ELS1A_0EEEEEENSN_INS5_IJSC_SC_SC_EEENS5_IJSX_SX_SX_EEEEENS5_IJNS4_10UnderscoreES1G_S1G_EEEEENS5_IJNS4_13SM90_TMA_LOADES1J_EEENS5_IJNS4_14ComposedLayoutINS4_7SwizzleILi3ELi4ELi3EEENS4_18smem_ptr_flag_bitsILi8EEENSN_INS5_IJNSA_ILi8EEESF_EEENS5_IJSF_SC_EEEEEEENSN_INS5_IJNS5_IJNS5_IJSQ_SC_EEENS5_IJSO_SC_EEEEEESC_NS5_IJSP_SB_EEEEEENS5_IJNS5_IJNS5_IJSV_SZ_EEESY_EEESX_NS5_IJSC_SZ_EEEEEEEEEEEvNS4_8identityENS5_IJNS4_23SM90_TMA_LOAD_MULTICASTES27_EEES25_vS26_EENS_8epilogue10collective18CollectiveEpilogueINS2A_23Sm100TmaWarpSpecializedILi3ELi2ELi16ELb1ELb0EEEJNS5_IJSG_SG_SH_EEENS5_IJNSN_ISG_SC_EENSN_INS5_IJSU_SB_EEENS5_IJSC_SO_EEEEEEEENS_10bfloat16_tESM_S2L_SM_NS2A_6fusion15FusionCallbacksIS2E_NS2M_17LinearCombinationIS2L_fS2L_fLNS_15FloatRoundStyleE2EEES2F_S2K_JEEENS4_5SM1004TMEM4LOAD26SM100_TMEM_LOAD_32dp32b16xES1J_NS1L_INS1M_ILi1ELi4ELi3EEENS1O_ILi16EEENSN_INS5_IJS1Q_SU_EEENS5_IJSU_SC_EEEEEEENS4_39AutoVectorizingCopyWithAssumedAlignmentILi128EEENS4_14SM90_TMA_STOREES31_S33_S33_EEEvvEEEEvNT_6ParamsE,"a",@progbits
	.sectionflags	@""
	.align	4
.nv.constant0._ZN7cutlass13device_kernelINS_4gemm6kernel13GemmUniversalIN4cute5tupleIJiiiiEEENS1_10collective13CollectiveMmaINS1_46MainloopSm100TmaUmmaWarpSpecializedBlockScaledILi4ELi2ELi2ENS5_IJNS4_1CILi2EEENSA_ILi1EEESC_EEEEENS5_IJNSA_ILi128EEENSA_ILi64EEENSA_ILi256EEEEEENS5_IJNS_12float_e5m2_tENS_13float_ue8m0_tEEEENS5_IJNS5_IJlSC_lEEENS4_6LayoutINS5_IJNS5_IJNS5_IJNSA_ILi32EEENSA_ILi4EEEEEEiEEESR_NS5_IJSC_iEEEEEENS5_IJNS5_IJNS5_IJNSA_ILi16EEESP_EEEiEEENS5_IJNS5_IJNSA_ILi0EEESC_EEENSA_ILi512EEEEEENS5_IJSX_iEEEEEEEEEEESL_S14_NS4_8TiledMMAINS4_8MMA_AtomIJNS4_21SM100_MMA_MXF8F6F4_SSISJ_SJ_fSK_Li128ELi64ELNS4_4UMMA5MajorE0ELS19_0ELNS18_7ScaleInE0ELS1A_0EEEEEENSN_INS5_IJSC_SC_SC_EEENS5_IJSX_SX_SX_EEEEENS5_IJNS4_10UnderscoreES1G_S1G_EEEEENS5_IJNS4_13SM90_TMA_LOADES1J_EEENS5_IJNS4_14ComposedLayoutINS4_7SwizzleILi3ELi4ELi3EEENS4_18smem_ptr_flag_bitsILi8EEENSN_INS5_IJNSA_ILi8EEESF_EEENS5_IJSF_SC_EEEEEEENSN_INS5_IJNS5_IJNS5_IJSQ_SC_EEENS5_IJSO_SC_EEEEEESC_NS5_IJSP_SB_EEEEEENS5_IJNS5_IJNS5_IJSV_SZ_EEESY_EEESX_NS5_IJSC_SZ_EEEEEEEEEEEvNS4_8identityENS5_IJNS4_23SM90_TMA_LOAD_MULTICASTES27_EEES25_vS26_EENS_8epilogue10collective18CollectiveEpilogueINS2A_23Sm100TmaWarpSpecializedILi3ELi2ELi16ELb1ELb0EEEJNS5_IJSG_SG_SH_EEENS5_IJNSN_ISG_SC_EENSN_INS5_IJSU_SB_EEENS5_IJSC_SO_EEEEEEEENS_10bfloat16_tESM_S2L_SM_NS2A_6fusion15FusionCallbacksIS2E_NS2M_17LinearCombinationIS2L_fS2L_fLNS_15FloatRoundStyleE2EEES2F_S2K_JEEENS4_5SM1004TMEM4LOAD26SM100_TMEM_LOAD_32dp32b16xES1J_NS1L_INS1M_ILi1ELi4ELi3EEENS1O_ILi16EEENSN_INS5_IJS1Q_SU_EEENS5_IJSU_SC_EEEEEEENS4_39AutoVectorizingCopyWithAssumedAlignmentILi128EEENS4_14SM90_TMA_STOREES31_S33_S33_EEEvvEEEEvNT_6ParamsE:
	.zero		3968


//--------------------- SYMBOLS --------------------------

	.type		.nv.reservedSmem.offset0,@object
	.size		.nv.reservedSmem.offset0,0x4
	.type		.nv.reservedSmem.cap,@object
	.size		.nv.reservedSmem.cap,0x4
	.type		__assertfail,@function
